	.target	sm_120

	.elftype	@"ET_EXEC"


//--------------------- .note.nv.tkinfo           --------------------------
	.section	.note.nv.tkinfo,"",@"SHT_NOTE"
	.sectionflags	@"SHF_NOTE_NV_TKINFO"
	.tkinfo
        /*0018*/ 	.word	0x00000080
        /*0030*/ 	.string	""
        /*0030*/ 	.string	"ptxas"
        /*0030*/ 	.string	"Cuda compilation tools, release 12.8, V12.8.93"
        /*0030*/ 	.string	"Build cuda_12.8.r12.8/compiler.35583870_0"
        /*0030*/ 	.string	"-arch sm_120 -dlcm ca -m 64 "



//--------------------- .note.nv.cuver            --------------------------
	.section	.note.nv.cuver,"",@"SHT_NOTE"
	.sectionflags	@"SHF_NOTE_NV_CUVER"
        /*0018*/ 	.short	0x0001
        /*001a*/ 	.short	0x0078
        /*001c*/ 	.short	0x0001
        /*001e*/ 	.short	0x0000
        /*0020*/ 	.short	0x0001
        /*0022*/ 	.short	0x0000


//--------------------- .nv.info                  --------------------------
	.section	.nv.info,"",@"SHT_CUDA_INFO"
	.align	4


	//----- nvinfo : EIATTR_REGCOUNT
	.align		4
        /*0000*/ 	.byte	0x04, 0x2f
        /*0002*/ 	.short	(.L_2 - .L_1)
	.align		4
.L_1:
        /*0004*/ 	.word	index@(KernelA)
        /*0008*/ 	.word	0x000000aa


	//----- nvinfo : EIATTR_FRAME_SIZE
	.align		4
.L_2:
        /*000c*/ 	.byte	0x04, 0x11
        /*000e*/ 	.short	(.L_4 - .L_3)
	.align		4
.L_3:
        /*0010*/ 	.word	index@(KernelA)
        /*0014*/ 	.word	0x00000000


	//----- nvinfo : EIATTR_REGCOUNT
	.align		4
.L_4:
        /*0018*/ 	.byte	0x04, 0x2f
        /*001a*/ 	.short	(.L_6 - .L_5)
	.align		4
.L_5:
        /*001c*/ 	.word	index@(KernelB)
        /*0020*/ 	.word	0x00000074


	//----- nvinfo : EIATTR_FRAME_SIZE
	.align		4
.L_6:
        /*0024*/ 	.byte	0x04, 0x11
        /*0026*/ 	.short	(.L_8 - .L_7)
	.align		4
.L_7:
        /*0028*/ 	.word	index@(KernelB)
        /*002c*/ 	.word	0x00000000


	//----- nvinfo : EIATTR_REGCOUNT
	.align		4
.L_8:
        /*0030*/ 	.byte	0x04, 0x2f
        /*0032*/ 	.short	(.L_10 - .L_9)
	.align		4
.L_9:
        /*0034*/ 	.word	index@(KernelC)
        /*0038*/ 	.word	0x000000a7


	//----- nvinfo : EIATTR_FRAME_SIZE
	.align		4
.L_10:
        /*003c*/ 	.byte	0x04, 0x11
        /*003e*/ 	.short	(.L_12 - .L_11)
	.align		4
.L_11:
        /*0040*/ 	.word	index@(KernelC)
        /*0044*/ 	.word	0x00000000


	//----- nvinfo : EIATTR_REGCOUNT
	.align		4
.L_12:
        /*0048*/ 	.byte	0x04, 0x2f
        /*004a*/ 	.short	(.L_14 - .L_13)
	.align		4
.L_13:
        /*004c*/ 	.word	index@(KernelGen)
        /*0050*/ 	.word	0x000000c4


	//----- nvinfo : EIATTR_FRAME_SIZE
	.align		4
.L_14:
        /*0054*/ 	.byte	0x04, 0x11
        /*0056*/ 	.short	(.L_16 - .L_15)
	.align		4
.L_15:
        /*0058*/ 	.word	index@(KernelGen)
        /*005c*/ 	.word	0x00000020


	//----- nvinfo : EIATTR_MIN_STACK_SIZE
	.align		4
.L_16:
        /*0060*/ 	.byte	0x04, 0x12
        /*0062*/ 	.short	(.L_18 - .L_17)
	.align		4
.L_17:
        /*0064*/ 	.word	index@(KernelGen)
        /*0068*/ 	.word	0x00000020


	//----- nvinfo : EIATTR_MIN_STACK_SIZE
	.align		4
.L_18:
        /*006c*/ 	.byte	0x04, 0x12
        /*006e*/ 	.short	(.L_20 - .L_19)
	.align		4
.L_19:
        /*0070*/ 	.word	index@(KernelC)
        /*0074*/ 	.word	0x00000000


	//----- nvinfo : EIATTR_MIN_STACK_SIZE
	.align		4
.L_20:
        /*0078*/ 	.byte	0x04, 0x12
        /*007a*/ 	.short	(.L_22 - .L_21)
	.align		4
.L_21:
        /*007c*/ 	.word	index@(KernelB)
        /*0080*/ 	.word	0x00000000


	//----- nvinfo : EIATTR_MIN_STACK_SIZE
	.align		4
.L_22:
        /*0084*/ 	.byte	0x04, 0x12
        /*0086*/ 	.short	(.L_24 - .L_23)
	.align		4
.L_23:
        /*0088*/ 	.word	index@(KernelA)
        /*008c*/ 	.word	0x00000000
.L_24:


//--------------------- .nv.info.KernelGen        --------------------------
	.section	.nv.info.KernelGen,"",@"SHT_CUDA_INFO"
	.sectionflags	@""
	.align	4


	//----- nvinfo : EIATTR_CUDA_API_VERSION
	.align		4
        /*0000*/ 	.byte	0x04, 0x37
        /*0002*/ 	.short	(.L_26 - .L_25)
.L_25:
        /*0004*/ 	.word	0x00000080


	//----- nvinfo : EIATTR_KPARAM_INFO
	.align		4
.L_26:
        /*0008*/ 	.byte	0x04, 0x17
        /*000a*/ 	.short	(.L_28 - .L_27)
.L_27:
        /*000c*/ 	.word	0x00000000
        /*0010*/ 	.short	0x0000
        /*0012*/ 	.short	0x0000
        /*0014*/ 	.byte	0x00, 0xf0, 0x41, 0x02


	//----- nvinfo : EIATTR_SPARSE_MMA_MASK
	.align		4
.L_28:
        /*0018*/ 	.byte	0x03, 0x50
        /*001a*/ 	.short	0x0000


	//----- nvinfo : EIATTR_MAXREG_COUNT
	.align		4
        /*001c*/ 	.byte	0x03, 0x1b
        /*001e*/ 	.short	0x00ff


	//----- nvinfo : EIATTR_VRC_CTA_INIT_COUNT
	.align		4
        /*0020*/ 	.byte	0x02, 0x4a
	.zero		1
	.zero		1


	//----- nvinfo : EIATTR_EXIT_INSTR_OFFSETS
	.align		4
        /*0024*/ 	.byte	0x04, 0x1c
        /*0026*/ 	.short	(.L_30 - .L_29)


	//   ....[0]....
.L_29:
        /*0028*/ 	.word	0x00014e50


	//----- nvinfo : EIATTR_INDIRECT_BRANCH_TARGETS
	.align		4
.L_30:
        /*002c*/ 	.byte	0x04, 0x34
        /*002e*/ 	.short	(.L_32 - .L_31)


	//   ....[0]....
.L_31:
        /*0030*/ 	.word	.L_x_462@srel
        /*0034*/ 	.short	0x0
        /*0036*/ 	.short	0x0
        /*0038*/ 	.word	0x3
        /*003c*/ 	.word	.L_x_463@srel
        /*0040*/ 	.word	.L_x_110@srel
        /*0044*/ 	.word	.L_x_465@srel


	//----- nvinfo : EIATTR_MAX_THREADS
	.align		4
.L_32:
        /*0048*/ 	.byte	0x04, 0x05
        /*004a*/ 	.short	(.L_34 - .L_33)
.L_33:
        /*004c*/ 	.word	0x00000100
        /*0050*/ 	.word	0x00000001
        /*0054*/ 	.word	0x00000001


	//----- nvinfo : EIATTR_CRS_STACK_SIZE
	.align		4
.L_34:
        /*0058*/ 	.byte	0x04, 0x1e
        /*005a*/ 	.short	(.L_36 - .L_35)
.L_35:
        /*005c*/ 	.word	0x00000000


	//----- nvinfo : EIATTR_CBANK_PARAM_SIZE
	.align		4
.L_36:
        /*0060*/ 	.byte	0x03, 0x19
        /*0062*/ 	.short	0x0090


	//----- nvinfo : EIATTR_PARAM_CBANK
	.align		4
        /*0064*/ 	.byte	0x04, 0x0a
        /*0066*/ 	.short	(.L_38 - .L_37)
	.align		4
.L_37:
        /*0068*/ 	.word	index@(.nv.constant0.KernelGen)
        /*006c*/ 	.short	0x0380
        /*006e*/ 	.short	0x0090


	//----- nvinfo : EIATTR_SW_WAR
	.align		4
.L_38:
        /*0070*/ 	.byte	0x04, 0x36
        /*0072*/ 	.short	(.L_40 - .L_39)
.L_39:
        /*0074*/ 	.word	0x00000000
.L_40:


//--------------------- .nv.compat                --------------------------
	.section	.nv.compat,"",@"SHT_CUDA_COMPAT_INFO"
	.align	4
        /*0000*/ 	.byte	0x02, 0x02, 0x01, 0x00, 0x02, 0x05, 0x05, 0x00, 0x02, 0x03, 0x00, 0x00, 0x02, 0x06, 0x01, 0x00


//--------------------- .nv.info.KernelC          --------------------------
	.section	.nv.info.KernelC,"",@"SHT_CUDA_INFO"
	.sectionflags	@""
	.align	4


	//----- nvinfo : EIATTR_CUDA_API_VERSION
	.align		4
        /*0000*/ 	.byte	0x04, 0x37
        /*0002*/ 	.short	(.L_42 - .L_41)
.L_41:
        /*0004*/ 	.word	0x00000080


	//----- nvinfo : EIATTR_KPARAM_INFO
	.align		4
.L_42:
        /*0008*/ 	.byte	0x04, 0x17
        /*000a*/ 	.short	(.L_44 - .L_43)
.L_43:
        /*000c*/ 	.word	0x00000000
        /*0010*/ 	.short	0x0000
        /*0012*/ 	.short	0x0000
        /*0014*/ 	.byte	0x00, 0xf0, 0x41, 0x02


	//----- nvinfo : EIATTR_SPARSE_MMA_MASK
	.align		4
.L_44:
        /*0018*/ 	.byte	0x03, 0x50
        /*001a*/ 	.short	0x0000


	//----- nvinfo : EIATTR_MAXREG_COUNT
	.align		4
        /*001c*/ 	.byte	0x03, 0x1b
        /*001e*/ 	.short	0x00ff


	//----- nvinfo : EIATTR_NUM_BARRIERS
	.align		4
        /*0020*/ 	.byte	0x02, 0x4c
        /*0022*/ 	.byte	0x01
	.zero		1


	//----- nvinfo : EIATTR_INT_WARP_WIDE_INSTR_OFFSETS
	.align		4
        /*0024*/ 	.byte	0x04, 0x31
        /*0026*/ 	.short	(.L_46 - .L_45)


	//   ....[0]....
.L_45:
        /*0028*/ 	.word	0x000001c0


	//   ....[1]....
        /*002c*/ 	.word	0x00000290


	//   ....[2]....
        /*0030*/ 	.word	0x00006eb0


	//   ....[3]....
        /*0034*/ 	.word	0x00007010


	//----- nvinfo : EIATTR_VRC_CTA_INIT_COUNT
	.align		4
.L_46:
        /*0038*/ 	.byte	0x02, 0x4a
	.zero		1
	.zero		1


	//----- nvinfo : EIATTR_EXIT_INSTR_OFFSETS
	.align		4
        /*003c*/ 	.byte	0x04, 0x1c
        /*003e*/ 	.short	(.L_48 - .L_47)


	//   ....[0]....
.L_47:
        /*0040*/ 	.word	0x000002c0


	//   ....[1]....
        /*0044*/ 	.word	0x00007050


	//----- nvinfo : EIATTR_MAX_THREADS
	.align		4
.L_48:
        /*0048*/ 	.byte	0x04, 0x05
        /*004a*/ 	.short	(.L_50 - .L_49)
.L_49:
        /*004c*/ 	.word	0x00000100
        /*0050*/ 	.word	0x00000001
        /*0054*/ 	.word	0x00000001


	//----- nvinfo : EIATTR_CRS_STACK_SIZE
	.align		4
.L_50:
        /*0058*/ 	.byte	0x04, 0x1e
        /*005a*/ 	.short	(.L_52 - .L_51)
.L_51:
        /*005c*/ 	.word	0x00000000


	//----- nvinfo : EIATTR_CBANK_PARAM_SIZE
	.align		4
.L_52:
        /*0060*/ 	.byte	0x03, 0x19
        /*0062*/ 	.short	0x0090


	//----- nvinfo : EIATTR_PARAM_CBANK
	.align		4
        /*0064*/ 	.byte	0x04, 0x0a
        /*0066*/ 	.short	(.L_54 - .L_53)
	.align		4
.L_53:
        /*0068*/ 	.word	index@(.nv.constant0.KernelC)
        /*006c*/ 	.short	0x0380
        /*006e*/ 	.short	0x0090


	//----- nvinfo : EIATTR_SW_WAR
	.align		4
.L_54:
        /*0070*/ 	.byte	0x04, 0x36
        /*0072*/ 	.short	(.L_56 - .L_55)
.L_55:
        /*0074*/ 	.word	0x00000000
.L_56:


//--------------------- .nv.info.KernelB          --------------------------
	.section	.nv.info.KernelB,"",@"SHT_CUDA_INFO"
	.sectionflags	@""
	.align	4


	//----- nvinfo : EIATTR_CUDA_API_VERSION
	.align		4
        /*0000*/ 	.byte	0x04, 0x37
        /*0002*/ 	.short	(.L_58 - .L_57)
.L_57:
        /*0004*/ 	.word	0x00000080


	//----- nvinfo : EIATTR_KPARAM_INFO
	.align		4
.L_58:
        /*0008*/ 	.byte	0x04, 0x17
        /*000a*/ 	.short	(.L_60 - .L_59)
.L_59:
        /*000c*/ 	.word	0x00000000
        /*0010*/ 	.short	0x0000
        /*0012*/ 	.short	0x0000
        /*0014*/ 	.byte	0x00, 0xf0, 0x41, 0x02


	//----- nvinfo : EIATTR_SPARSE_MMA_MASK
	.align		4
.L_60:
        /*0018*/ 	.byte	0x03, 0x50
        /*001a*/ 	.short	0x0000


	//----- nvinfo : EIATTR_MAXREG_COUNT
	.align		4
        /*001c*/ 	.byte	0x03, 0x1b
        /*001e*/ 	.short	0x00ff


	//----- nvinfo : EIATTR_NUM_BARRIERS
	.align		4
        /*0020*/ 	.byte	0x02, 0x4c
        /*0022*/ 	.byte	0x01
	.zero		1


	//----- nvinfo : EIATTR_INT_WARP_WIDE_INSTR_OFFSETS
	.align		4
        /*0024*/ 	.byte	0x04, 0x31
        /*0026*/ 	.short	(.L_62 - .L_61)


	//   ....[0]....
.L_61:
        /*0028*/ 	.word	0x00000c60


	//   ....[1]....
        /*002c*/ 	.word	0x00000db0


	//   ....[2]....
        /*0030*/ 	.word	0x00001030


	//   ....[3]....
        /*0034*/ 	.word	0x000012b0


	//   ....[4]....
        /*0038*/ 	.word	0x00001640


	//   ....[5]....
        /*003c*/ 	.word	0x00001790


	//   ....[6]....
        /*0040*/ 	.word	0x00001a10


	//   ....[7]....
        /*0044*/ 	.word	0x00001c70


	//   ....[8]....
        /*0048*/ 	.word	0x00002030


	//   ....[9]....
        /*004c*/ 	.word	0x00002180


	//   ....[10]....
        /*0050*/ 	.word	0x00002400


	//   ....[11]....
        /*0054*/ 	.word	0x00002650


	//   ....[12]....
        /*0058*/ 	.word	0x00002a00


	//   ....[13]....
        /*005c*/ 	.word	0x00002b50


	//   ....[14]....
        /*0060*/ 	.word	0x00002dd0


	//   ....[15]....
        /*0064*/ 	.word	0x00003020


	//   ....[16]....
        /*0068*/ 	.word	0x000033e0


	//   ....[17]....
        /*006c*/ 	.word	0x00003540


	//   ....[18]....
        /*0070*/ 	.word	0x000037b0


	//   ....[19]....
        /*0074*/ 	.word	0x00003a00


	//   ....[20]....
        /*0078*/ 	.word	0x00003db0


	//   ....[21]....
        /*007c*/ 	.word	0x00003f00


	//   ....[22]....
        /*0080*/ 	.word	0x00004180


	//   ....[23]....
        /*0084*/ 	.word	0x000043d0


	//   ....[24]....
        /*0088*/ 	.word	0x00004790


	//   ....[25]....
        /*008c*/ 	.word	0x000048f0


	//   ....[26]....
        /*0090*/ 	.word	0x00004b60


	//   ....[27]....
        /*0094*/ 	.word	0x00004db0


	//   ....[28]....
        /*0098*/ 	.word	0x00005160


	//   ....[29]....
        /*009c*/ 	.word	0x000052b0


	//   ....[30]....
        /*00a0*/ 	.word	0x00005530


	//   ....[31]....
        /*00a4*/ 	.word	0x00005780


	//   ....[32]....
        /*00a8*/ 	.word	0x00005b40


	//   ....[33]....
        /*00ac*/ 	.word	0x00005ca0


	//   ....[34]....
        /*00b0*/ 	.word	0x00005f10


	//   ....[35]....
        /*00b4*/ 	.word	0x00006160


	//   ....[36]....
        /*00b8*/ 	.word	0x00006510


	//   ....[37]....
        /*00bc*/ 	.word	0x00006660


	//   ....[38]....
        /*00c0*/ 	.word	0x000068e0


	//   ....[39]....
        /*00c4*/ 	.word	0x00006b30


	//   ....[40]....
        /*00c8*/ 	.word	0x00006ef0


	//   ....[41]....
        /*00cc*/ 	.word	0x00007050


	//   ....[42]....
        /*00d0*/ 	.word	0x000072c0


	//   ....[43]....
        /*00d4*/ 	.word	0x00007510


	//   ....[44]....
        /*00d8*/ 	.word	0x000078c0


	//   ....[45]....
        /*00dc*/ 	.word	0x00007a10


	//   ....[46]....
        /*00e0*/ 	.word	0x00007c90


	//   ....[47]....
        /*00e4*/ 	.word	0x00007ee0


	//   ....[48]....
        /*00e8*/ 	.word	0x000082a0


	//   ....[49]....
        /*00ec*/ 	.word	0x00008400


	//   ....[50]....
        /*00f0*/ 	.word	0x00008670


	//   ....[51]....
        /*00f4*/ 	.word	0x000088c0


	//   ....[52]....
        /*00f8*/ 	.word	0x00008c70


	//   ....[53]....
        /*00fc*/ 	.word	0x00008dc0


	//   ....[54]....
        /*0100*/ 	.word	0x00009040


	//   ....[55]....
        /*0104*/ 	.word	0x00009290


	//   ....[56]....
        /*0108*/ 	.word	0x00009650


	//   ....[57]....
        /*010c*/ 	.word	0x000097b0


	//   ....[58]....
        /*0110*/ 	.word	0x00009a20


	//   ....[59]....
        /*0114*/ 	.word	0x00009c70


	//   ....[60]....
        /*0118*/ 	.word	0x0000a020


	//   ....[61]....
        /*011c*/ 	.word	0x0000a170


	//   ....[62]....
        /*0120*/ 	.word	0x0000a3f0


	//   ....[63]....
        /*0124*/ 	.word	0x0000a640


	//   ....[64]....
        /*0128*/ 	.word	0x0000aa00


	//   ....[65]....
        /*012c*/ 	.word	0x0000ab60


	//   ....[66]....
        /*0130*/ 	.word	0x0000add0


	//   ....[67]....
        /*0134*/ 	.word	0x0000b020


	//   ....[68]....
        /*0138*/ 	.word	0x0000b3d0


	//   ....[69]....
        /*013c*/ 	.word	0x0000b520


	//   ....[70]....
        /*0140*/ 	.word	0x0000b7a0


	//   ....[71]....
        /*0144*/ 	.word	0x0000b9f0


	//   ....[72]....
        /*0148*/ 	.word	0x0000bdc0


	//   ....[73]....
        /*014c*/ 	.word	0x0000bf00


	//   ....[74]....
        /*0150*/ 	.word	0x0000c190


	//   ....[75]....
        /*0154*/ 	.word	0x0000c3d0


	//   ....[76]....
        /*0158*/ 	.word	0x0000c780


	//   ....[77]....
        /*015c*/ 	.word	0x0000c8a0


	//   ....[78]....
        /*0160*/ 	.word	0x0000cb50


	//   ....[79]....
        /*0164*/ 	.word	0x0000cda0


	//----- nvinfo : EIATTR_VRC_CTA_INIT_COUNT
	.align		4
.L_62:
        /*0168*/ 	.byte	0x02, 0x4a
	.zero		1
	.zero		1


	//----- nvinfo : EIATTR_EXIT_INSTR_OFFSETS
	.align		4
        /*016c*/ 	.byte	0x04, 0x1c
        /*016e*/ 	.short	(.L_64 - .L_63)


	//   ....[0]....
.L_63:
        /*0170*/ 	.word	0x0000d910


	//----- nvinfo : EIATTR_MAX_THREADS
	.align		4
.L_64:
        /*0174*/ 	.byte	0x04, 0x05
        /*0176*/ 	.short	(.L_66 - .L_65)
.L_65:
        /*0178*/ 	.word	0x00000100
        /*017c*/ 	.word	0x00000001
        /*0180*/ 	.word	0x00000001


	//----- nvinfo : EIATTR_CRS_STACK_SIZE
	.align		4
.L_66:
        /*0184*/ 	.byte	0x04, 0x1e
        /*0186*/ 	.short	(.L_68 - .L_67)
.L_67:
        /*0188*/ 	.word	0x00000000


	//----- nvinfo : EIATTR_CBANK_PARAM_SIZE
	.align		4
.L_68:
        /*018c*/ 	.byte	0x03, 0x19
        /*018e*/ 	.short	0x0090


	//----- nvinfo : EIATTR_PARAM_CBANK
	.align		4
        /*0190*/ 	.byte	0x04, 0x0a
        /*0192*/ 	.short	(.L_70 - .L_69)
	.align		4
.L_69:
        /*0194*/ 	.word	index@(.nv.constant0.KernelB)
        /*0198*/ 	.short	0x0380
        /*019a*/ 	.short	0x0090


	//----- nvinfo : EIATTR_SW_WAR
	.align		4
.L_70:
        /*019c*/ 	.byte	0x04, 0x36
        /*019e*/ 	.short	(.L_72 - .L_71)
.L_71:
        /*01a0*/ 	.word	0x00000000
.L_72:


//--------------------- .nv.info.KernelA          --------------------------
	.section	.nv.info.KernelA,"",@"SHT_CUDA_INFO"
	.sectionflags	@""
	.align	4


	//----- nvinfo : EIATTR_CUDA_API_VERSION
	.align		4
        /*0000*/ 	.byte	0x04, 0x37
        /*0002*/ 	.short	(.L_74 - .L_73)
.L_73:
        /*0004*/ 	.word	0x00000080


	//----- nvinfo : EIATTR_KPARAM_INFO
	.align		4
.L_74:
        /*0008*/ 	.byte	0x04, 0x17
        /*000a*/ 	.short	(.L_76 - .L_75)
.L_75:
        /*000c*/ 	.word	0x00000000
        /*0010*/ 	.short	0x0000
        /*0012*/ 	.short	0x0000
        /*0014*/ 	.byte	0x00, 0xf0, 0x41, 0x02


	//----- nvinfo : EIATTR_SPARSE_MMA_MASK
	.align		4
.L_76:
        /*0018*/ 	.byte	0x03, 0x50
        /*001a*/ 	.short	0x0000


	//----- nvinfo : EIATTR_MAXREG_COUNT
	.align		4
        /*001c*/ 	.byte	0x03, 0x1b
        /*001e*/ 	.short	0x00ff


	//----- nvinfo : EIATTR_NUM_BARRIERS
	.align		4
        /*0020*/ 	.byte	0x02, 0x4c
        /*0022*/ 	.byte	0x01
	.zero		1


	//----- nvinfo : EIATTR_VRC_CTA_INIT_COUNT
	.align		4
        /*0024*/ 	.byte	0x02, 0x4a
	.zero		1
	.zero		1


	//----- nvinfo : EIATTR_EXIT_INSTR_OFFSETS
	.align		4
        /*0028*/ 	.byte	0x04, 0x1c
        /*002a*/ 	.short	(.L_78 - .L_77)


	//   ....[0]....
.L_77:
        /*002c*/ 	.word	0x0000ba50


	//----- nvinfo : EIATTR_MAX_THREADS
	.align		4
.L_78:
        /*0030*/ 	.byte	0x04, 0x05
        /*0032*/ 	.short	(.L_80 - .L_79)
.L_79:
        /*0034*/ 	.word	0x00000100
        /*0038*/ 	.word	0x00000001
        /*003c*/ 	.word	0x00000001


	//----- nvinfo : EIATTR_CRS_STACK_SIZE
	.align		4
.L_80:
        /*0040*/ 	.byte	0x04, 0x1e
        /*0042*/ 	.short	(.L_82 - .L_81)
.L_81:
        /*0044*/ 	.word	0x00000000


	//----- nvinfo : EIATTR_CBANK_PARAM_SIZE
	.align		4
.L_82:
        /*0048*/ 	.byte	0x03, 0x19
        /*004a*/ 	.short	0x0090


	//----- nvinfo : EIATTR_PARAM_CBANK
	.align		4
        /*004c*/ 	.byte	0x04, 0x0a
        /*004e*/ 	.short	(.L_84 - .L_83)
	.align		4
.L_83:
        /*0050*/ 	.word	index@(.nv.constant0.KernelA)
        /*0054*/ 	.short	0x0380
        /*0056*/ 	.short	0x0090


	//----- nvinfo : EIATTR_SW_WAR
	.align		4
.L_84:
        /*0058*/ 	.byte	0x04, 0x36
        /*005a*/ 	.short	(.L_86 - .L_85)
.L_85:
        /*005c*/ 	.word	0x00000000
.L_86:


//--------------------- .nv.callgraph             --------------------------
	.section	.nv.callgraph,"",@"SHT_CUDA_CALLGRAPH"
	.align	4
	.sectionentsize	8
	.align		4
        /*0000*/ 	.word	0x00000000
	.align		4
        /*0004*/ 	.word	0xffffffff
	.align		4
        /*0008*/ 	.word	0x00000000
	.align		4
        /*000c*/ 	.word	0xfffffffe
	.align		4
        /*0010*/ 	.word	0x00000000
	.align		4
        /*0014*/ 	.word	0xfffffffd
	.align		4
        /*0018*/ 	.word	0x00000000
	.align		4
        /*001c*/ 	.word	0xfffffffc


//--------------------- .nv.constant3             --------------------------
	.section	.nv.constant3,"a",@progbits
	.align	8
.nv.constant3:
	.type		jmp2_table,@object
	.size		jmp2_table,(.L_0 - jmp2_table)
jmp2_table:
	.zero		32768
.L_0:


//--------------------- .nv.constant2.KernelGen   --------------------------
	.section	.nv.constant2.KernelGen,"a",@progbits
	.sectionflags	@""
	.align	4
.nv.constant2.KernelGen:
        /*0000*/ 	.byte	0xd0, 0xe5, 0x00, 0x00, 0xd0, 0x4c, 0x01, 0x00, 0x80, 0xe5, 0x00, 0x00


//--------------------- .text.KernelGen           --------------------------
	.section	.text.KernelGen,"ax",@progbits
	.align	128
        .global         KernelGen
        .type           KernelGen,@function
        .size           KernelGen,(.L_x_466 - KernelGen)
        .other          KernelGen,@"STO_CUDA_ENTRY STV_DEFAULT"
KernelGen:
.text.KernelGen:
[----:B------:R-:W0:Y:S01]  /*0000*/  LDC R1, c[0x0][0x37c] ;  /* 0x0000df00ff017b82 */ /* 0x000e220000000800 */
[----:B------:R-:W1:Y:S07]  /*0010*/  S2R R43, SR_TID.X ;  /* 0x00000000002b7919 */ /* 0x000e6e0000002100 */
[----:B------:R-:W2:Y:S01]  /*0020*/  S2UR UR4, SR_CTAID.X ;  /* 0x00000000000479c3 */ /* 0x000ea20000002500 */
[----:B------:R-:W-:Y:S01]  /*0030*/  HFMA2 R0, -RZ, RZ, 0, 0 ;  /* 0x00000000ff007431 */ /* 0x000fe200000001ff */
[----:B0-----:R-:W-:Y:S01]  /*0040*/  IADD3 R1, PT, PT, R1, -0x20, RZ ;  /* 0xffffffe001017810 */ /* 0x001fe20007ffe0ff */
[----:B------:R-:W0:Y:S01]  /*0050*/  LDCU.64 UR6, c[0x0][0x358] ;  /* 0x00006b00ff0677ac */ /* 0x000e220008000a00 */
[----:B--2---:R-:W-:Y:S01]  /*0060*/  USHF.L.U32 UR4, UR4, 0xc, URZ ;  /* 0x0000000c04047899 */ /* 0x004fe200080006ff */
[----:B-1----:R-:W-:-:S05]  /*0070*/  IMAD.SHL.U32 R43, R43, 0x10, RZ ;  /* 0x000000102b2b7824 */ /* 0x002fca00078e00ff */
[----:B------:R-:W-:-:S07]  /*0080*/  LOP3.LUT R43, R43, UR4, RZ, 0xfc, !PT ;  /* 0x000000042b2b7c12 */ /* 0x000fce000f8efcff */
.L_x_162:
[----:B0----5:R-:W1:Y:S01]  /*0090*/  LDC.64 R6, c[0x0][0x380] ;  /* 0x0000e000ff067b82 */ /* 0x021e620000000a00 */
[----:B------:R-:W-:-:S05]  /*00a0*/  IADD3 R116, PT, PT, R43, R0, RZ ;  /* 0x000000002b747210 */ /* 0x000fca0007ffe0ff */
[----:B------:R-:W-:-:S05]  /*00b0*/  IMAD R42, R116, 0xc, RZ ;  /* 0x0000000c742a7824 */ /* 0x000fca00078e02ff */
[C---:B------:R-:W-:Y:S02]  /*00c0*/  IADD3 R9, PT, PT, R42.reuse, 0x8, RZ ;  /* 0x000000082a097810 */ /* 0x040fe40007ffe0ff */
[C---:B------:R-:W-:Y:S02]  /*00d0*/  IADD3 R11, PT, PT, R42.reuse, 0x9, RZ ;  /* 0x000000092a0b7810 */ /* 0x040fe40007ffe0ff */
[----:B------:R-:W-:Y:S01]  /*00e0*/  IADD3 R3, PT, PT, R42, 0xa, RZ ;  /* 0x0000000a2a037810 */ /* 0x000fe20007ffe0ff */
[----:B-1----:R-:W-:-:S04]  /*00f0*/  IMAD.WIDE.U32 R8, R9, 0x8, R6 ;  /* 0x0000000809087825 */ /* 0x002fc800078e0006 */
[--C-:B------:R-:W-:Y:S02]  /*0100*/  IMAD.WIDE.U32 R10, R11, 0x8, R6.reuse ;  /* 0x000000080b0a7825 */ /* 0x100fe400078e0006 */
[----:B0-----:R-:W2:Y:S02]  /*0110*/  LDG.E.64.STRONG.SM R8, desc[UR6][R8.64] ;  /* 0x0000000608087981 */ /* 0x001ea4000c1ebb00 */
[----:B------:R-:W-:Y:S02]  /*0120*/  IMAD.WIDE.U32 R2, R3, 0x8, R6 ;  /* 0x0000000803027825 */ /* 0x000fe400078e0006 */
[----:B------:R-:W2:Y:S04]  /*0130*/  LDG.E.64.STRONG.SM R10, desc[UR6][R10.64] ;  /* 0x000000060a0a7981 */ /* 0x000ea8000c1ebb00 */
[----:B------:R-:W3:Y:S01]  /*0140*/  LDG.E.64.STRONG.SM R2, desc[UR6][R2.64] ;  /* 0x0000000602027981 */ /* 0x000ee2000c1ebb00 */
[----:B------:R-:W-:-:S02]  /*0150*/  IADD3 R44, PT, PT, R42, 0x4, RZ ;  /* 0x000000042a2c7810 */ /* 0x000fc40007ffe0ff */
[C---:B------:R-:W-:Y:S02]  /*0160*/  IADD3 R45, PT, PT, R42.reuse, 0x5, RZ ;  /* 0x000000052a2d7810 */ /* 0x040fe40007ffe0ff */
[C---:B------:R-:W-:Y:S02]  /*0170*/  IADD3 R46, PT, PT, R42.reuse, 0x6, RZ ;  /* 0x000000062a2e7810 */ /* 0x040fe40007ffe0ff */
[C---:B------:R-:W-:Y:S01]  /*0180*/  IADD3 R47, PT, PT, R42.reuse, 0x7, RZ ;  /* 0x000000072a2f7810 */ /* 0x040fe20007ffe0ff */
[----:B------:R-:W-:-:S04]  /*0190*/  IMAD.WIDE.U32 R26, R42, 0x8, R6 ;  /* 0x000000082a1a7825 */ /* 0x000fc800078e0006 */
[--C-:B------:R-:W-:Y:S01]  /*01a0*/  IMAD.WIDE.U32 R16, R44, 0x8, R6.reuse ;  /* 0x000000082c107825 */ /* 0x100fe200078e0006 */
[----:B------:R0:W5:Y:S03]  /*01b0*/  LDG.E.64.STRONG.SM R24, desc[UR6][R26.64] ;  /* 0x000000061a187981 */ /* 0x000166000c1ebb00 */
[--C-:B------:R-:W-:Y:S01]  /*01c0*/  IMAD.WIDE.U32 R14, R45, 0x8, R6.reuse ;  /* 0x000000082d0e7825 */ /* 0x100fe200078e0006 */
[----:B------:R0:W5:Y:S03]  /*01d0*/  LDG.E.64.STRONG.SM R22, desc[UR6][R26.64+0x8] ;  /* 0x000008061a167981 */ /* 0x000166000c1ebb00 */
[--C-:B------:R-:W-:Y:S01]  /*01e0*/  IMAD.WIDE.U32 R12, R46, 0x8, R6.reuse ;  /* 0x000000082e0c7825 */ /* 0x100fe200078e0006 */
[----:B------:R0:W5:Y:S03]  /*01f0*/  LDG.E.64.STRONG.SM R20, desc[UR6][R26.64+0x10] ;  /* 0x000010061a147981 */ /* 0x000166000c1ebb00 */
[----:B------:R-:W-:Y:S01]  /*0200*/  IMAD.WIDE.U32 R6, R47, 0x8, R6 ;  /* 0x000000082f067825 */ /* 0x000fe200078e0006 */
[----:B------:R0:W5:Y:S04]  /*0210*/  LDG.E.64.STRONG.SM R18, desc[UR6][R26.64+0x18] ;  /* 0x000018061a127981 */ /* 0x000168000c1ebb00 */
[----:B------:R-:W5:Y:S04]  /*0220*/  LDG.E.64.STRONG.SM R16, desc[UR6][R16.64] ;  /* 0x0000000610107981 */ /* 0x000f68000c1ebb00 */
[----:B------:R-:W5:Y:S04]  /*0230*/  LDG.E.64.STRONG.SM R14, desc[UR6][R14.64] ;  /* 0x000000060e0e7981 */ /* 0x000f68000c1ebb00 */
[----:B------:R-:W5:Y:S04]  /*0240*/  LDG.E.64.STRONG.SM R12, desc[UR6][R12.64] ;  /* 0x000000060c0c7981 */ /* 0x000f68000c1ebb00 */
[----:B------:R-:W5:Y:S01]  /*0250*/  LDG.E.64.STRONG.SM R6, desc[UR6][R6.64] ;  /* 0x0000000606067981 */ /* 0x000f62000c1ebb00 */
[----:B------:R-:W-:Y:S01]  /*0260*/  IADD3 R0, PT, PT, R0, 0x1, RZ ;  /* 0x0000000100007810 */ /* 0x000fe20007ffe0ff */
[----:B------:R-:W-:Y:S04]  /*0270*/  BSSY.RECONVERGENT B1, `(.L_x_0) ;  /* 0x00014ba000017945 */ /* 0x000fe80003800200 */
[----:B------:R-:W-:Y:S01]  /*0280*/  BSSY.RELIABLE B0, `(.L_x_1) ;  /* 0x0000011000007945 */ /* 0x000fe20003800100 */
[----:B------:R-:W-:Y:S01]  /*0290*/  MOV R4, 0x2 ;  /* 0x0000000200047802 */ /* 0x000fe20000000f00 */
[----:B------:R-:W-:Y:S01]  /*02a0*/  MOV R5, 0xc0 ;  /* 0x000000c000057802 */ /* 0x000fe20000000f00 */
[----:B------:R-:W-:Y:S01]  /*02b0*/  ISETP.NE.AND P6, PT, R0, 0x10, PT ;  /* 0x000000100000780c */ /* 0x000fe20003fc5270 */
[----:B--2---:R0:W-:Y:S04]  /*02c0*/  STL.128 [R1], R8 ;  /* 0x0000000801007387 */ /* 0x0041e80000100c00 */
[----:B---3--:R0:W-:Y:S01]  /*02d0*/  STL.64 [R1+0x10], R2 ;  /* 0x0000100201007387 */ /* 0x0081e20000100a00 */
[----:B------:R-:W-:-:S14]  /*02e0*/  ISETP.NE.S64.AND P0, PT, R2, RZ, PT ;  /* 0x000000ff0200720c */ /* 0x000fdc0003f15270 */
[----:B0-----:R-:W-:Y:S05]  /*02f0*/  @P0 BRA `(.L_x_2) ;  /* 0x0000000000240947 */ /* 0x001fea0003800000 */
[----:B------:R-:W-:Y:S02]  /*0300*/  ISETP.NE.S64.AND P0, PT, R10, RZ, PT ;  /* 0x000000ff0a00720c */ /* 0x000fe40003f15270 */
[----:B------:R-:W-:Y:S01]  /*0310*/  HFMA2 R5, -RZ, RZ, 0, 7.62939453125e-06 ;  /* 0x00000080ff057431 */ /* 0x000fe200000001ff */
[----:B------:R-:W-:-:S11]  /*0320*/  MOV R4, 0x1 ;  /* 0x0000000100047802 */ /* 0x000fd60000000f00 */
[----:B------:R-:W-:Y:S05]  /*0330*/  @P0 BRA `(.L_x_2) ;  /* 0x0000000000140947 */ /* 0x000fea0003800000 */
[----:B------:R-:W-:-:S14]  /*0340*/  ISETP.NE.S64.AND P0, PT, R8, RZ, PT ;  /* 0x000000ff0800720c */ /* 0x000fdc0003f15270 */
[----:B------:R-:W-:Y:S05]  /*0350*/  @!P0 BREAK.RELIABLE B0 ;  /* 0x0000000000008942 */ /* 0x000fea0003800100 */
[----:B------:R-:W-:Y:S05]  /*0360*/  @!P0 BRA `(.L_x_3) ;  /* 0x0000014800a88947 */ /* 0x000fea0003800000 */
[----:B------:R-:W-:Y:S01]  /*0370*/  HFMA2 R5, -RZ, RZ, 0, 3.814697265625e-06 ;  /* 0x00000040ff057431 */ /* 0x000fe200000001ff */
[----:B------:R-:W-:-:S07]  /*0380*/  MOV R4, RZ ;  /* 0x000000ff00047202 */ /* 0x000fce0000000f00 */
.L_x_2:
[----:B------:R-:W-:Y:S05]  /*0390*/  BSYNC.RELIABLE B0 ;  /* 0x0000000000007941 */ /* 0x000fea0003800100 */
.L_x_1:
[----:B------:R-:W-:-:S06]  /*03a0*/  IMAD R2, R4, 0x8, R1 ;  /* 0x0000000804027824 */ /* 0x000fcc00078e0201 */
[----:B------:R-:W2:Y:S01]  /*03b0*/  LDL.64 R2, [R2] ;  /* 0x0000000002027983 */ /* 0x000ea20000100a00 */
[----:B------:R-:W-:Y:S01]  /*03c0*/  LEA R9, R4, 0x3f, 0x6 ;  /* 0x0000003f04097811 */ /* 0x000fe200078e30ff */
[----:B------:R-:W-:Y:S01]  /*03d0*/  BSSY.RECONVERGENT B2, `(.L_x_4) ;  /* 0x0000e10000027945 */ /* 0x000fe20003800200 */
[----:B--2---:R-:W-:-:S05]  /*03e0*/  ISETP.NE.U32.AND P0, PT, R3, RZ, PT ;  /* 0x000000ff0300720c */ /* 0x004fca0003f05070 */
[----:B------:R-:W-:-:S06]  /*03f0*/  SEL R3, R2, R3, !P0 ;  /* 0x0000000302037207 */ /* 0x000fcc0004000000 */
[----:B------:R-:W0:Y:S02]  /*0400*/  FLO.U32 R3, R3 ;  /* 0x0000000300037300 */ /* 0x000e2400000e0000 */
[C---:B0-----:R-:W-:Y:S02]  /*0410*/  IADD3 R8, PT, PT, -R3.reuse, 0x1f, RZ ;  /* 0x0000001f03087810 */ /* 0x041fe40007ffe1ff */
[----:B------:R-:W-:Y:S02]  /*0420*/  IADD3 R58, PT, PT, -R3, 0x3f, RZ ;  /* 0x0000003f033a7810 */ /* 0x000fe40007ffe1ff */
[----:B------:R-:W-:-:S05]  /*0430*/  @P0 IADD3 R58, PT, PT, R8, RZ, RZ ;  /* 0x000000ff083a0210 */ /* 0x000fca0007ffe0ff */
[----:B------:R-:W-:-:S13]  /*0440*/  ISETP.GE.U32.AND P0, PT, R9, R58, PT ;  /* 0x0000003a0900720c */ /* 0x000fda0003f06070 */
[----:B------:R-:W-:Y:S05]  /*0450*/  @!P0 BRA `(.L_x_5) ;  /* 0x000000e0001c8947 */ /* 0x000fea0003800000 */
[----:B------:R-:W-:Y:S01]  /*0460*/  IADD3 R58, PT, PT, -R58, R5, RZ ;  /* 0x000000053a3a7210 */ /* 0x000fe20007ffe1ff */
[----:B------:R-:W-:Y:S01]  /*0470*/  HFMA2 R57, -RZ, RZ, 0, 0 ;  /* 0x00000000ff397431 */ /* 0x000fe200000001ff */
[----:B------:R-:W-:Y:S02]  /*0480*/  MOV.64 R2, 0x79be667ef9dcbbac ;  /* 0x7ef9dcbbac027402 */ /* 0x000fe4000079be66 */
[----:B------:R-:W-:Y:S02]  /*0490*/  MOV.64 R4, 0x55a06295ce870b07 ;  /* 0x95ce870b07047402 */ /* 0x000fe4000055a062 */
[----:B------:R-:W-:Y:S02]  /*04a0*/  MOV.64 R8, 0x29bfcdb2dce28d9 ;  /* 0xdb2dce28d9087402 */ /* 0x000fe40000029bfc */
[----:B------:R-:W-:Y:S02]  /*04b0*/  MOV.64 R10, 0x59f2815b16f81798 ;  /* 0x5b16f817980a7402 */ /* 0x000fe4000059f281 */
[----:B------:R-:W-:-:S02]  /*04c0*/  MOV.64 R26, 0x483ada7726a3c465 ;  /* 0x7726a3c4651a7402 */ /* 0x000fc40000483ada */
[----:B------:R-:W-:Y:S02]  /*04d0*/  MOV.64 R28, 0x5da4fbfc0e1108a8 ;  /* 0xfc0e1108a81c7402 */ /* 0x000fe400005da4fb */
[----:B------:R-:W-:Y:S02]  /*04e0*/  MOV.64 R30, 0xfd17b448a6855419 ;  /* 0x48a68554191e7402 */ /* 0x000fe40000fd17b4 */
[----:B------:R-:W-:Y:S02]  /*04f0*/  MOV.64 R32, 0x9c47d08ffb10d4b8 ;  /* 0x8ffb10d4b8207402 */ /* 0x000fe400009c47d0 */
[----:B------:R-:W-:Y:S02]  /*0500*/  MOV.64 R68, R48 ;  /* 0x0000003000447202 */ /* 0x000fe40000010f00 */
[----:B------:R-:W-:Y:S02]  /*0510*/  MOV.64 R70, R50 ;  /* 0x0000003200467202 */ /* 0x000fe40000010f00 */
[----:B------:R-:W-:-:S02]  /*0520*/  MOV.64 R72, R52 ;  /* 0x0000003400487202 */ /* 0x000fc40000010f00 */
[----:B------:R-:W-:Y:S02]  /*0530*/  MOV.64 R74, R54 ;  /* 0x00000036004a7202 */ /* 0x000fe40000010f00 */
[----:B------:R-:W-:Y:S02]  /*0540*/  MOV.64 R64, R40 ;  /* 0x0000002800407202 */ /* 0x000fe40000010f00 */
[----:B------:R-:W-:Y:S02]  /*0550*/  MOV.64 R62, R38 ;  /* 0x00000026003e7202 */ /* 0x000fe40000010f00 */
[----:B------:R-:W-:Y:S02]  /*0560*/  MOV.64 R60, R36 ;  /* 0x00000024003c7202 */ /* 0x000fe40000010f00 */
[----:B------:R-:W-:Y:S02]  /*0570*/  MOV.64 R66, R34 ;  /* 0x0000002200427202 */ /* 0x000fe40000010f00 */
[----:B------:R-:W-:-:S07]  /*0580*/  MOV R56, 0x1 ;  /* 0x0000000100387802 */ /* 0x000fce0000000f00 */
.L_x_108:
[----:B------:R-:W-:-:S05]  /*0590*/  SHF.R.U32.HI R76, RZ, 0x6, R57 ;  /* 0x00000006ff4c7819 */ /* 0x000fca0000011639 */
[----:B------:R-:W-:-:S05]  /*05a0*/  IMAD R59, R76, 0x8, R1 ;  /* 0x000000084c3b7824 */ /* 0x000fca00078e0201 */
[----:B------:R-:W2:Y:S01]  /*05b0*/  LDL.64 R76, [R59] ;  /* 0x000000003b4c7983 */ /* 0x000ea20000100a00 */
[----:B------:R-:W-:Y:S01]  /*05c0*/  LOP3.LUT R79, R57, 0x3f, RZ, 0xc0, !PT ;  /* 0x0000003f394f7812 */ /* 0x000fe200078ec0ff */
[----:B------:R-:W-:Y:S03]  /*05d0*/  BSSY.RECONVERGENT B3, `(.L_x_6) ;  /* 0x000067d000037945 */ /* 0x000fe60003800200 */
[----:B--2---:R-:W-:Y:S01]  /*05e0*/  SHF.R.U64 R76, R76, R79, R77 ;  /* 0x0000004f4c4c7219 */ /* 0x004fe2000000124d */
[----:B------:R-:W-:-:S03]  /*05f0*/  MOV R77, RZ ;  /* 0x000000ff004d7202 */ /* 0x000fc60000000f00 */
[----:B------:R-:W-:-:S05]  /*0600*/  LOP3.LUT R76, R76, 0x1, RZ, 0xc0, !PT ;  /* 0x000000014c4c7812 */ /* 0x000fca00078ec0ff */
[----:B------:R-:W-:-:S14]  /*0610*/  ISETP.NE.U64.AND P0, PT, R76, 0x1, PT ;  /* 0x000000014c00780c */ /* 0x000fdc0003f15070 */
[----:B------:R-:W-:Y:S05]  /*0620*/  @P0 BRA `(.L_x_7) ;  /* 0x0000006400dc0947 */ /* 0x000fea0003800000 */
[----:B------:R-:W-:Y:S01]  /*0630*/  LOP3.LUT P0, RZ, R56, 0xff, RZ, 0xc0, !PT ;  /* 0x000000ff38ff7812 */ /* 0x000fe2000780c0ff */
[----:B------:R-:W-:Y:S02]  /*0640*/  MOV.64 R34, R2 ;  /* 0x0000000200227202 */ /* 0x000fe40000010f00 */
[----:B------:R-:W-:Y:S02]  /*0650*/  MOV.64 R36, R4 ;  /* 0x0000000400247202 */ /* 0x000fe40000010f00 */
[----:B------:R-:W-:Y:S02]  /*0660*/  MOV.64 R38, R8 ;  /* 0x0000000800267202 */ /* 0x000fe40000010f00 */
[----:B------:R-:W-:Y:S02]  /*0670*/  MOV.64 R40, R10 ;  /* 0x0000000a00287202 */ /* 0x000fe40000010f00 */
[----:B------:R-:W-:Y:S02]  /*0680*/  MOV.64 R54, R26 ;  /* 0x0000001a00367202 */ /* 0x000fe40000010f00 */
[----:B------:R-:W-:-:S02]  /*0690*/  MOV.64 R52, R28 ;  /* 0x0000001c00347202 */ /* 0x000fc40000010f00 */
[----:B------:R-:W-:Y:S02]  /*06a0*/  MOV.64 R50, R30 ;  /* 0x0000001e00327202 */ /* 0x000fe40000010f00 */
[----:B------:R-:W-:-:S03]  /*06b0*/  MOV.64 R48, R32 ;  /* 0x0000002000307202 */ /* 0x000fc60000010f00 */
[----:B------:R-:W-:Y:S01]  /*06c0*/  PRMT R56, RZ, 0x7610, R56 ;  /* 0x00007610ff387816 */ /* 0x000fe20000000038 */
[----:B------:R-:W-:Y:S06]  /*06d0*/  @P0 BRA `(.L_x_7) ;  /* 0x0000006400b00947 */ /* 0x000fec0003800000 */
[CC--:B------:R-:W-:Y:S02]  /*06e0*/  IADD.64 RZ, P0, -R64.reuse, R10.reuse ;  /* 0x0000000a40ff7235 */ /* 0x0c0fe40007800300 */
[----:B------:R-:W-:Y:S01]  /*06f0*/  BSSY.RECONVERGENT B4, `(.L_x_8) ;  /* 0x000000c000047945 */ /* 0x000fe20003800200 */
[----:B------:R-:W-:-:S03]  /*0700*/  IADD.64 R48, -R64, R10 ;  /* 0x0000000a40307235 */ /* 0x000fc600078e0300 */
[----:B------:R-:W-:-:S06]  /*0710*/  IADD.64.X R40, P0, ~R62, R8, P0 ;  /* 0x000000083e287235 */ /* 0x000fcc0000000700 */
[----:B------:R-:W-:-:S06]  /*0720*/  IADD.64.X R38, P0, ~R60, R4, P0 ;  /* 0x000000043c267235 */ /* 0x000fcc0000000700 */
[----:B------:R-:W-:-:S14]  /*0730*/  IADD.64.X R36, P0, ~R66, R2, P0 ;  /* 0x0000000242247235 */ /* 0x000fdc0000000700 */
[----:B------:R-:W-:Y:S05]  /*0740*/  @P0 BRA `(.L_x_9) ;  /* 0x0000000000180947 */ /* 0x000fea0003800000 */
[----:B------:R-:W-:Y:S02]  /*0750*/  UMOV.64 UR4, 0xfffffffefffffc2f ;  /* 0xfefffffc2f047482 */ /* 0x000fe40008ffffff */
[C---:B------:R-:W-:Y:S02]  /*0760*/  IADD.64 RZ, P0, R48.reuse, UR4 ;  /* 0x0000000430ff7c35 */ /* 0x040fe4000f800200 */
[----:B------:R-:W-:-:S04]  /*0770*/  IADD.64 R48, R48, UR4 ;  /* 0x0000000430307c35 */ /* 0x000fc8000f8e0200 */
[----:B------:R-:W-:-:S06]  /*0780*/  IADD.64.X R40, P0, R40, -0x1, P0 ;  /* 0xffffffff28287835 */ /* 0x000fcc0000000600 */
[----:B------:R-:W-:-:S06]  /*0790*/  IADD.64.X R38, P0, R38, -0x1, P0 ;  /* 0xffffffff26267835 */ /* 0x000fcc0000000600 */
[----:B------:R-:W-:-:S08]  /*07a0*/  IADD.64.X R36, R36, -0x1, P0 ;  /* 0xffffffff24247835 */ /* 0x000fd000000e0600 */
.L_x_9:
[----:B------:R-:W-:Y:S05]  /*07b0*/  BSYNC.RECONVERGENT B4 ;  /* 0x0000000000047941 */ /* 0x000fea0003800200 */
.L_x_8:
[----:B------:R-:W-:Y:S01]  /*07c0*/  LOP3.LUT R51, R48, 0x40000000, RZ, 0xfc, !PT ;  /* 0x4000000030337812 */ /* 0x000fe200078efcff */
[----:B------:R-:W-:Y:S01]  /*07d0*/  HFMA2 R34, -RZ, RZ, 0, 5.9604644775390625e-08 ;  /* 0x00000001ff227431 */ /* 0x000fe200000001ff */
[----:B------:R-:W-:Y:S01]  /*07e0*/  BSSY.RECONVERGENT B4, `(.L_x_10) ;  /* 0x0000033000047945 */ /* 0x000fe20003800200 */
[----:B------:R-:W-:Y:S01]  /*07f0*/  HFMA2 R82, -RZ, RZ, 0, 0 ;  /* 0x00000000ff527431 */ /* 0x000fe200000001ff */
[----:B------:R-:W-:Y:S01]  /*0800*/  MOV R35, 0x1 ;  /* 0x0000000100237802 */ /* 0x000fe20000000f00 */
[----:B------:R-:W-:Y:S01]  /*0810*/  MOV R50, RZ ;  /* 0x000000ff00327202 */ /* 0x000fe20000000f00 */
[----:B------:R-:W0:Y:S02]  /*0820*/  BREV R51, R51 ;  /* 0x0000003300337301 */ /* 0x000e240000000000 */
[----:B0-----:R-:W0:Y:S02]  /*0830*/  FLO.U32.SH R53, R51 ;  /* 0x0000003300357300 */ /* 0x001e2400000e0400 */
[----:B0-----:R-:W-:-:S02]  /*0840*/  IADD3 R52, PT, PT, -R53, 0x1e, RZ ;  /* 0x0000001e35347810 */ /* 0x001fc40007ffe1ff */
[-C--:B------:R-:W-:Y:S02]  /*0850*/  SHF.L.U32 R59, R34, R53.reuse, RZ ;  /* 0x00000035223b7219 */ /* 0x080fe400000006ff */
[----:B------:R-:W-:Y:S01]  /*0860*/  LOP3.LUT R34, RZ, R53, RZ, 0x33, !PT ;  /* 0x00000035ff227212 */ /* 0x000fe200078e33ff */
[----:B------:R-:W-:-:S13]  /*0870*/  ISETP.GE.AND P0, PT, R52, 0x1, PT ;  /* 0x000000013400780c */ /* 0x000fda0003f06270 */
[----:B------:R-:W-:Y:S05]  /*0880*/  @!P0 BRA `(.L_x_11) ;  /* 0x0000000000a08947 */ /* 0x000fea0003800000 */
[----:B------:R-:W-:Y:S01]  /*0890*/  SHF.R.S32.HI R51, RZ, R53, R48 ;  /* 0x00000035ff337219 */ /* 0x000fe20000011430 */
[----:B------:R-:W-:Y:S01]  /*08a0*/  MOV R35, 0x1 ;  /* 0x0000000100237802 */ /* 0x000fe20000000f00 */
[----:B------:R-:W-:Y:S01]  /*08b0*/  MOV R50, RZ ;  /* 0x000000ff00327202 */ /* 0x000fe20000000f00 */
[----:B------:R-:W-:Y:S01]  /*08c0*/  MOV R53, 0xfffffc2f ;  /* 0xfffffc2f00357802 */ /* 0x000fe20000000f00 */
[----:B------:R-:W-:-:S07]  /*08d0*/  MOV R82, RZ ;  /* 0x000000ff00527202 */ /* 0x000fce0000000f00 */
.L_x_12:
[----:B------:R-:W-:Y:S01]  /*08e0*/  ISETP.GT.AND P0, PT, R34, -0x1, PT ;  /* 0xffffffff2200780c */ /* 0x000fe20003f04270 */
[----:B------:R-:W-:Y:S01]  /*08f0*/  MOV R54, R51 ;  /* 0x0000003300367202 */ /* 0x000fe20000000f00 */
[----:B------:R-:W-:-:S11]  /*0900*/  MOV R78, 0xffffffff ;  /* 0xffffffff004e7802 */ /* 0x000fd60000000f00 */
[----:B------:R-:W-:Y:S02]  /*0910*/  @!P0 IADD3 R34, PT, PT, -R34, RZ, RZ ;  /* 0x000000ff22228210 */ /* 0x000fe40007ffe1ff */
[----:B------:R-:W-:Y:S01]  /*0920*/  @!P0 IADD3 R54, PT, PT, -R53, RZ, RZ ;  /* 0x000000ff35368210 */ /* 0x000fe20007ffe1ff */
[----:B------:R-:W-:Y:S01]  /*0930*/  @!P0 MOV R53, R51 ;  /* 0x0000003300358202 */ /* 0x000fe20000000f00 */
[C---:B------:R-:W-:Y:S02]  /*0940*/  IADD3 R55, PT, PT, R34.reuse, 0x1, RZ ;  /* 0x0000000122377810 */ /* 0x040fe40007ffe0ff */
[----:B------:R-:W-:-:S03]  /*0950*/  IADD3 R51, PT, PT, -R34, 0x1f, RZ ;  /* 0x0000001f22337810 */ /* 0x000fc60007ffe1ff */
[----:B------:R-:W-:Y:S01]  /*0960*/  ISETP.GE.U32.AND P1, PT, R55, R52, PT ;  /* 0x000000343700720c */ /* 0x000fe20003f26070 */
[----:B------:R-:W-:-:S05]  /*0970*/  IADD3 R55, PT, PT, RZ, -R53, RZ ;  /* 0x80000035ff377210 */ /* 0x000fca0007ffe0ff */
[----:B------:R-:W-:-:S07]  /*0980*/  IMAD R76, R55, R54, RZ ;  /* 0x00000036374c7224 */ /* 0x000fce00078e02ff */
[----:B------:R-:W-:-:S04]  /*0990*/  @P1 IADD3 R51, PT, PT, -R52, 0x20, RZ ;  /* 0x0000002034331810 */ /* 0x000fc80007ffe1ff */
[----:B------:R-:W-:-:S04]  /*09a0*/  SHF.R.U32.HI R51, RZ, R51, R78 ;  /* 0x00000033ff337219 */ /* 0x000fc8000001164e */
[----:B------:R-:W-:Y:S01]  /*09b0*/  LOP3.LUT R55, R76, 0x7, R51, 0x80, !PT ;  /* 0x000000074c377812 */ /* 0x000fe200078e8033 */
[----:B------:R-:W-:-:S04]  /*09c0*/  HFMA2 R51, -RZ, RZ, 0, 5.9604644775390625e-08 ;  /* 0x00000001ff337431 */ /* 0x000fc800000001ff */
[----:B------:R-:W-:Y:S01]  /*09d0*/  IMAD R76, R53, R55, R54 ;  /* 0x00000037354c7224 */ /* 0x000fe200078e0236 */
[----:B------:R-:W-:Y:S01]  /*09e0*/  SHF.L.U32 R51, R51, R52, RZ ;  /* 0x0000003433337219 */ /* 0x000fe200000006ff */
[-C--:B------:R-:W-:Y:S01]  /*09f0*/  MOV R54, R82.reuse ;  /* 0x0000005200367202 */ /* 0x080fe20000000f00 */
[----:B------:R-:W-:Y:S02]  /*0a00*/  @!P0 IADD3 R54, PT, PT, -R59, RZ, RZ ;  /* 0x000000ff3b368210 */ /* 0x000fe40007ffe1ff */
[----:B------:R-:W-:Y:S01]  /*0a10*/  LOP3.LUT R77, R76, R51, RZ, 0xfc, !PT ;  /* 0x000000334c4d7212 */ /* 0x000fe200078efcff */
[-C--:B------:R-:W-:Y:S01]  /*0a20*/  MOV R51, R35.reuse ;  /* 0x0000002300337202 */ /* 0x080fe20000000f00 */
[----:B------:R-:W-:Y:S01]  /*0a30*/  @!P0 IADD3 R51, PT, PT, -R50, RZ, RZ ;  /* 0x000000ff32338210 */ /* 0x000fe20007ffe1ff */
[----:B------:R-:W-:Y:S01]  /*0a40*/  @!P0 MOV R59, R82 ;  /* 0x00000052003b8202 */ /* 0x000fe20000000f00 */
[----:B------:R-:W-:Y:S02]  /*0a50*/  @!P0 MOV R50, R35 ;  /* 0x0000002300328202 */ /* 0x000fe40000000f00 */
[----:B------:R-:W0:Y:S02]  /*0a60*/  BREV R77, R77 ;  /* 0x0000004d004d7301 */ /* 0x000e240000000000 */
[----:B------:R-:W-:-:S02]  /*0a70*/  IMAD R82, R55, R59, R54 ;  /* 0x0000003b37527224 */ /* 0x000fc400078e0236 */
[----:B------:R-:W-:Y:S01]  /*0a80*/  IMAD R35, R55, R50, R51 ;  /* 0x0000003237237224 */ /* 0x000fe200078e0233 */
[----:B0-----:R-:W0:Y:S02]  /*0a90*/  FLO.U32.SH R79, R77 ;  /* 0x0000004d004f7300 */ /* 0x001e2400000e0400 */
[----:B0-----:R-:W-:Y:S02]  /*0aa0*/  IADD3 R52, PT, PT, -R79, R52, RZ ;  /* 0x000000344f347210 */ /* 0x001fe40007ffe1ff */
[-C--:B------:R-:W-:Y:S02]  /*0ab0*/  SHF.L.U32 R59, R59, R79.reuse, RZ ;  /* 0x0000004f3b3b7219 */ /* 0x080fe400000006ff */
[-C--:B------:R-:W-:Y:S01]  /*0ac0*/  SHF.L.U32 R50, R50, R79.reuse, RZ ;  /* 0x0000004f32327219 */ /* 0x080fe200000006ff */
[----:B------:R-:W-:Y:S01]  /*0ad0*/  ISETP.GT.AND P0, PT, R52, RZ, PT ;  /* 0x000000ff3400720c */ /* 0x000fe20003f04270 */
[----:B------:R-:W-:Y:S02]  /*0ae0*/  IADD3 R34, PT, PT, -R79, R34, RZ ;  /* 0x000000224f227210 */ /* 0x000fe40007ffe1ff */
[----:B------:R-:W-:-:S10]  /*0af0*/  SHF.R.S32.HI R51, RZ, R79, R76 ;  /* 0x0000004fff337219 */ /* 0x000fd4000001144c */
[----:B------:R-:W-:Y:S05]  /*0b00*/  @P0 BRA `(.L_x_12) ;  /* 0xfffffffc00740947 */ /* 0x000fea000383ffff */
.L_x_11:
[----:B------:R-:W-:Y:S05]  /*0b10*/  BSYNC.RECONVERGENT B4 ;  /* 0x0000000000047941 */ /* 0x000fea0003800200 */
.L_x_10:
[----:B------:R-:W-:Y:S01]  /*0b20*/  IABS R89, R59 ;  /* 0x0000003b00597213 */ /* 0x000fe20000000000 */
[----:B------:R-:W-:Y:S01]  /*0b30*/  BSSY.RECONVERGENT B4, `(.L_x_13) ;  /* 0x0000021000047945 */ /* 0x000fe20003800200 */
[----:B------:R-:W-:-:S03]  /*0b40*/  ISETP.GT.AND P1, PT, R59, -0x1, PT ;  /* 0xffffffff3b00780c */ /* 0x000fc60003f24270 */
[----:B------:R-:W-:-:S04]  /*0b50*/  IMAD.WIDE.U32 R52, R89, -0x3d1, RZ ;  /* 0xfffffc2f59347825 */ /* 0x000fc800078e00ff */
[----:B------:R-:W-:Y:S01]  /*0b60*/  IMAD.WIDE.U32 R76, R89, -0x2, RZ ;  /* 0xfffffffe594c7825 */ /* 0x000fe200078e00ff */
[----:B------:R-:W-:-:S03]  /*0b70*/  MOV R51, R52 ;  /* 0x0000003400337202 */ /* 0x000fc60000000f00 */
[----:B------:R-:W-:Y:S01]  /*0b80*/  IMAD.WIDE.U32 R54, R89, -0x1, RZ ;  /* 0xffffffff59367825 */ /* 0x000fe200078e00ff */
[----:B------:R-:W-:-:S04]  /*0b90*/  IADD3 R83, P0, PT, R53, R76, RZ ;  /* 0x0000004c35537210 */ /* 0x000fc80007f1e0ff */
[----:B------:R-:W-:-:S04]  /*0ba0*/  IADD3.X R84, P0, PT, R54, R77, RZ, P0, !PT ;  /* 0x0000004d36547210 */ /* 0x000fc8000071e4ff */
[----:B------:R-:W-:-:S04]  /*0bb0*/  IADD3.X R85, P0, PT, R55, R54, RZ, P0, !PT ;  /* 0x0000003637557210 */ /* 0x000fc8000071e4ff */
[----:B------:R-:W-:-:S04]  /*0bc0*/  IADD3.X R86, P0, PT, R54, R55, RZ, P0, !PT ;  /* 0x0000003736567210 */ /* 0x000fc8000071e4ff */
[----:B------:R-:W-:-:S04]  /*0bd0*/  IADD3.X R87, P0, PT, R55, R54, RZ, P0, !PT ;  /* 0x0000003637577210 */ /* 0x000fc8000071e4ff */
[----:B------:R-:W-:-:S04]  /*0be0*/  IADD3.X R88, P0, PT, R54, R55, RZ, P0, !PT ;  /* 0x0000003736587210 */ /* 0x000fc8000071e4ff */
[----:B------:R-:W-:-:S05]  /*0bf0*/  IADD3.X R59, P0, PT, R55, R54, RZ, P0, !PT ;  /* 0x00000036373b7210 */ /* 0x000fca000071e4ff */
[----:B------:R-:W-:Y:S01]  /*0c00*/  IMAD.X R89, RZ, R89, R55, P0 ;  /* 0x00000059ff597224 */ /* 0x000fe200000e0637 */
[----:B------:R-:W-:Y:S07]  /*0c10*/  @P1 BRA `(.L_x_14) ;  /* 0x0000000000481947 */ /* 0x000fee0003800000 */
[----:B------:R-:W-:Y:S02]  /*0c20*/  LOP3.LUT R83, RZ, R83, RZ, 0x33, !PT ;  /* 0x00000053ff537212 */ /* 0x000fe400078e33ff */
[----:B------:R-:W-:Y:S02]  /*0c30*/  IADD3 RZ, P0, PT, RZ, -R51, RZ ;  /* 0x80000033ffff7210 */ /* 0x000fe40007f1e0ff */
[----:B------:R-:W-:Y:S02]  /*0c40*/  LOP3.LUT R84, RZ, R84, RZ, 0x33, !PT ;  /* 0x00000054ff547212 */ /* 0x000fe400078e33ff */
[----:B------:R-:W-:Y:S02]  /*0c50*/  IADD3.X R83, P0, PT, RZ, R83, RZ, P0, !PT ;  /* 0x00000053ff537210 */ /* 0x000fe4000071e4ff */
[----:B------:R-:W-:Y:S02]  /*0c60*/  LOP3.LUT R85, RZ, R85, RZ, 0x33, !PT ;  /* 0x00000055ff557212 */ /* 0x000fe400078e33ff */
[----:B------:R-:W-:-:S02]  /*0c70*/  IADD3.X R84, P0, PT, RZ, R84, RZ, P0, !PT ;  /* 0x00000054ff547210 */ /* 0x000fc4000071e4ff */
[----:B------:R-:W-:Y:S02]  /*0c80*/  LOP3.LUT R86, RZ, R86, RZ, 0x33, !PT ;  /* 0x00000056ff567212 */ /* 0x000fe400078e33ff */
[----:B------:R-:W-:Y:S02]  /*0c90*/  IADD3.X R85, P0, PT, RZ, R85, RZ, P0, !PT ;  /* 0x00000055ff557210 */ /* 0x000fe4000071e4ff */
        /* <DEDUP_REMOVED lines=8> */
[----:B------:R-:W-:Y:S02]  /*0d20*/  IADD3 R51, PT, PT, -R51, RZ, RZ ;  /* 0x000000ff33337210 */ /* 0x000fe40007ffe1ff */
[----:B------:R-:W-:-:S09]  /*0d30*/  IADD3.X R89, PT, PT, RZ, R89, RZ, P0, !PT ;  /* 0x00000059ff597210 */ /* 0x000fd200007fe4ff */
.L_x_14:
[----:B------:R-:W-:Y:S05]  /*0d40*/  BSYNC.RECONVERGENT B4 ;  /* 0x0000000000047941 */ /* 0x000fea0003800200 */
.L_x_13:
[----:B------:R-:W-:Y:S01]  /*0d50*/  IABS R93, R50 ;  /* 0x00000032005d7213 */ /* 0x000fe20000000000 */
[----:B------:R-:W-:Y:S01]  /*0d60*/  BSSY.RECONVERGENT B4, `(.L_x_15) ;  /* 0x0000026000047945 */ /* 0x000fe20003800200 */
[----:B------:R-:W-:-:S03]  /*0d70*/  ISETP.GT.AND P1, PT, R50, -0x1, PT ;  /* 0xffffffff3200780c */ /* 0x000fc60003f24270 */
[----:B------:R-:W-:-:S04]  /*0d80*/  IMAD.WIDE.U32 R52, R48, R93, RZ ;  /* 0x0000005d30347225 */ /* 0x000fc800078e00ff */
[----:B------:R-:W-:-:S04]  /*0d90*/  IMAD.WIDE.U32 R76, R49, R93, RZ ;  /* 0x0000005d314c7225 */ /* 0x000fc800078e00ff */
[----:B------:R-:W-:Y:S01]  /*0da0*/  IMAD.WIDE.U32 R54, R40, R93, RZ ;  /* 0x0000005d28367225 */ /* 0x000fe200078e00ff */
[----:B------:R-:W-:-:S03]  /*0db0*/  IADD3 R90, P0, PT, R53, R76, RZ ;  /* 0x0000004c355a7210 */ /* 0x000fc60007f1e0ff */
[----:B------:R-:W-:Y:S01]  /*0dc0*/  IMAD.WIDE.U32 R78, R41, R93, RZ ;  /* 0x0000005d294e7225 */ /* 0x000fe200078e00ff */
[----:B------:R-:W-:-:S03]  /*0dd0*/  IADD3.X R91, P0, PT, R54, R77, RZ, P0, !PT ;  /* 0x0000004d365b7210 */ /* 0x000fc6000071e4ff */
[-C--:B------:R-:W-:Y:S01]  /*0de0*/  IMAD.WIDE.U32 R76, R38, R93.reuse, RZ ;  /* 0x0000005d264c7225 */ /* 0x080fe200078e00ff */
[----:B------:R-:W-:Y:S01]  /*0df0*/  IADD3.X R92, P0, PT, R55, R78, RZ, P0, !PT ;  /* 0x0000004e375c7210 */ /* 0x000fe2000071e4ff */
[----:B------:R-:W-:Y:S02]  /*0e00*/  MOV R78, R52 ;  /* 0x00000034004e7202 */ /* 0x000fe40000000f00 */
[----:B------:R-:W-:Y:S01]  /*0e10*/  IMAD.WIDE.U32 R80, R39, R93, RZ ;  /* 0x0000005d27507225 */ /* 0x000fe200078e00ff */
[----:B------:R-:W-:-:S03]  /*0e20*/  IADD3.X R79, P0, PT, R76, R79, RZ, P0, !PT ;  /* 0x0000004f4c4f7210 */ /* 0x000fc6000071e4ff */
[----:B------:R-:W-:Y:S01]  /*0e30*/  IMAD.WIDE.U32 R54, R36, R93, RZ ;  /* 0x0000005d24367225 */ /* 0x000fe200078e00ff */
[----:B------:R-:W-:-:S03]  /*0e40*/  IADD3.X R80, P0, PT, R77, R80, RZ, P0, !PT ;  /* 0x000000504d507210 */ /* 0x000fc6000071e4ff */
[----:B------:R-:W-:Y:S01]  /*0e50*/  IMAD.WIDE.U32 R76, R37, R93, RZ ;  /* 0x0000005d254c7225 */ /* 0x000fe200078e00ff */
        /* <DEDUP_REMOVED lines=22> */
.L_x_16:
[----:B------:R-:W-:Y:S05]  /*0fc0*/  BSYNC.RECONVERGENT B4 ;  /* 0x0000000000047941 */ /* 0x000fea0003800200 */
.L_x_15:
        /* <DEDUP_REMOVED lines=34> */
.L_x_18:
[----:B------:R-:W-:Y:S05]  /*11f0*/  BSYNC.RECONVERGENT B4 ;  /* 0x0000000000047941 */ /* 0x000fea0003800200 */
.L_x_17:
        /* <DEDUP_REMOVED lines=9> */
[----:B------:R-:W-:Y:S01]  /*1290*/  IMAD.WIDE.U32 R40, R38, R103, RZ ;  /* 0x0000006726287225 */ /* 0x000fe200078e00ff */
[----:B------:R-:W-:-:S03]  /*12a0*/  IADD3.X R76, P0, PT, R49, R76, RZ, P0, !PT ;  /* 0x0000004c314c7210 */ /* 0x000fc6000071e4ff */
        /* <DEDUP_REMOVED lines=27> */
.L_x_20:
[----:B------:R-:W-:Y:S05]  /*1460*/  BSYNC.RECONVERGENT B4 ;  /* 0x0000000000047941 */ /* 0x000fea0003800200 */
.L_x_19:
[----:B------:R-:W-:Y:S01]  /*1470*/  IADD3 R52, P1, PT, R52, R82, RZ ;  /* 0x0000005234347210 */ /* 0x000fe20007f3e0ff */
[----:B------:R-:W-:Y:S01]  /*1480*/  IMAD R37, R35, 0x12253531, RZ ;  /* 0x1225353123257824 */ /* 0x000fe200078e02ff */
[----:B------:R-:W-:Y:S01]  /*1490*/  IADD3 R51, P0, PT, R78, R51, RZ ;  /* 0x000000334e337210 */ /* 0x000fe20007f1e0ff */
[----:B------:R-:W-:Y:S01]  /*14a0*/  IMAD R36, R50, 0x12253531, RZ ;  /* 0x1225353132247824 */ /* 0x000fe200078e02ff */
[----:B------:R-:W-:Y:S01]  /*14b0*/  IADD3.X R93, P1, PT, R54, R93, RZ, P1, !PT ;  /* 0x0000005d365d7210 */ /* 0x000fe20000f3e4ff */
[----:B------:R-:W-:Y:S01]  /*14c0*/  BSSY.RECONVERGENT B4, `(.L_x_21) ;  /* 0x000024c000047945 */ /* 0x000fe20003800200 */
[----:B------:R-:W-:Y:S02]  /*14d0*/  IADD3.X R90, P0, PT, R90, R83, RZ, P0, !PT ;  /* 0x000000535a5a7210 */ /* 0x000fe4000071e4ff */
[----:B------:R-:W-:Y:S02]  /*14e0*/  IADD3.X R104, P1, PT, R104, R95, RZ, P1, !PT ;  /* 0x0000005f68687210 */ /* 0x000fe40000f3e4ff */
[----:B------:R-:W-:-:S02]  /*14f0*/  LOP3.LUT R83, R37, 0x3fffffff, RZ, 0xc0, !PT ;  /* 0x3fffffff25537812 */ /* 0x000fc400078ec0ff */
[----:B------:R-:W-:Y:S02]  /*1500*/  IADD3.X R97, P1, PT, R76, R97, RZ, P1, !PT ;  /* 0x000000614c617210 */ /* 0x000fe40000f3e4ff */
[----:B------:R-:W-:Y:S01]  /*1510*/  LOP3.LUT R53, R36, 0x3fffffff, RZ, 0xc0, !PT ;  /* 0x3fffffff24357812 */ /* 0x000fe200078ec0ff */
[----:B------:R-:W-:Y:S01]  /*1520*/  IMAD.WIDE.U32 R38, R83, 0x3d1, RZ ;  /* 0x000003d153267825 */ /* 0x000fe200078e00ff */
[----:B------:R-:W-:Y:S02]  /*1530*/  IADD3.X R98, P1, PT, R77, R98, RZ, P1, !PT ;  /* 0x000000624d627210 */ /* 0x000fe40000f3e4ff */
[----:B------:R-:W-:Y:S01]  /*1540*/  IADD3.X R91, P0, PT, R91, R84, RZ, P0, !PT ;  /* 0x000000545b5b7210 */ /* 0x000fe2000071e4ff */
[----:B------:R-:W-:Y:S01]  /*1550*/  IMAD.WIDE.U32 R36, R53, 0x3d1, RZ ;  /* 0x000003d135247825 */ /* 0x000fe200078e00ff */
[----:B------:R-:W-:Y:S02]  /*1560*/  IADD3 R39, P4, PT, R83, R39, RZ ;  /* 0x0000002753277210 */ /* 0x000fe40007f9e0ff */
[----:B------:R-:W-:-:S02]  /*1570*/  IADD3.X R99, P1, PT, R40, R99, RZ, P1, !PT ;  /* 0x0000006328637210 */ /* 0x000fc40000f3e4ff */
[----:B------:R-:W-:Y:S02]  /*1580*/  IADD3 R37, P3, PT, R53, R37, RZ ;  /* 0x0000002535257210 */ /* 0x000fe40007f7e0ff */
[----:B------:R-:W-:Y:S02]  /*1590*/  IADD3 RZ, P5, PT, RZ, -R38, RZ ;  /* 0x80000026ffff7210 */ /* 0x000fe40007fbe0ff */
[----:B------:R-:W-:Y:S02]  /*15a0*/  IADD3 R84, PT, PT, -R38, RZ, RZ ;  /* 0x000000ff26547210 */ /* 0x000fe40007ffe1ff */
[----:B------:R-:W-:Y:S01]  /*15b0*/  IADD3.X R100, P1, PT, R49, R100, RZ, P1, !PT ;  /* 0x0000006431647210 */ /* 0x000fe20000f3e4ff */
[----:B------:R-:W-:Y:S01]  /*15c0*/  SEL R38, RZ, 0x1, !P4 ;  /* 0x00000001ff267807 */ /* 0x000fe20006000000 */
[----:B------:R-:W-:Y:S02]  /*15d0*/  IADD3 RZ, P2, PT, RZ, -R36, RZ ;  /* 0x80000024ffff7210 */ /* 0x000fe40007f5e0ff */
[----:B------:R-:W-:-:S02]  /*15e0*/  IADD3 R55, PT, PT, -R36, RZ, RZ ;  /* 0x000000ff24377210 */ /* 0x000fc40007ffe1ff */
[----:B------:R-:W-:Y:S02]  /*15f0*/  LOP3.LUT R39, RZ, R39, RZ, 0x33, !PT ;  /* 0x00000027ff277212 */ /* 0x000fe400078e33ff */
[----:B------:R-:W-:Y:S01]  /*1600*/  IADD3.X R92, P0, PT, R92, R85, RZ, P0, !PT ;  /* 0x000000555c5c7210 */ /* 0x000fe2000071e4ff */
[----:B------:R-:W-:Y:S01]  /*1610*/  SEL R36, RZ, 0x1, !P3 ;  /* 0x00000001ff247807 */ /* 0x000fe20005800000 */
[----:B------:R-:W-:Y:S02]  /*1620*/  IADD3.X R77, P1, PT, R48, R101, RZ, P1, !PT ;  /* 0x00000065304d7210 */ /* 0x000fe40000f3e4ff */
[----:B------:R-:W-:Y:S02]  /*1630*/  LOP3.LUT R37, RZ, R37, RZ, 0x33, !PT ;  /* 0x00000025ff257212 */ /* 0x000fe400078e33ff */
[----:B------:R-:W-:Y:S02]  /*1640*/  LOP3.LUT R48, RZ, R38, RZ, 0x33, !PT ;  /* 0x00000026ff307212 */ /* 0x000fe400078e33ff */
[----:B------:R-:W-:-:S02]  /*1650*/  IADD3.X R38, P5, PT, RZ, R39, RZ, P5, !PT ;  /* 0x00000027ff267210 */ /* 0x000fc40002fbe4ff */
[----:B------:R-:W-:Y:S02]  /*1660*/  IADD3 R84, P4, PT, R84, R35, RZ ;  /* 0x0000002354547210 */ /* 0x000fe40007f9e0ff */
[----:B------:R-:W-:Y:S02]  /*1670*/  IADD3.X R79, P0, PT, R79, R86, RZ, P0, !PT ;  /* 0x000000564f4f7210 */ /* 0x000fe4000071e4ff */
[----:B------:R-:W-:Y:S02]  /*1680*/  IADD3 R76, P3, PT, R55, R50, RZ ;  /* 0x00000032374c7210 */ /* 0x000fe40007f7e0ff */
[----:B------:R-:W-:Y:S02]  /*1690*/  LOP3.LUT R36, RZ, R36, RZ, 0x33, !PT ;  /* 0x00000024ff247212 */ /* 0x000fe400078e33ff */
[----:B------:R-:W-:Y:S02]  /*16a0*/  IADD3.X R37, P2, PT, RZ, R37, RZ, P2, !PT ;  /* 0x00000025ff257210 */ /* 0x000fe4000175e4ff */
[----:B------:R-:W-:-:S02]  /*16b0*/  IADD3.X R48, P5, PT, RZ, R48, RZ, P5, !PT ;  /* 0x00000030ff307210 */ /* 0x000fc40002fbe4ff */
[C---:B------:R-:W-:Y:S02]  /*16c0*/  LEA.HI.X.SX32 R85, P4, R35.reuse, R38, 0x1, P4 ;  /* 0x0000002623557211 */ /* 0x040fe40002090eff */
[----:B------:R-:W-:Y:S02]  /*16d0*/  IADD3.X R80, P0, PT, R80, R87, RZ, P0, !PT ;  /* 0x0000005750507210 */ /* 0x000fe4000071e4ff */
[----:B------:R-:W-:Y:S02]  /*16e0*/  IADD3.X R39, P2, PT, RZ, R36, RZ, P2, !PT ;  /* 0x00000024ff277210 */ /* 0x000fe4000175e4ff */
[----:B------:R-:W-:Y:S02]  /*16f0*/  LEA.HI.X.SX32 R55, P3, R50, R37, 0x1, P3 ;  /* 0x0000002532377211 */ /* 0x000fe40001870eff */
[----:B------:R-:W-:Y:S02]  /*1700*/  IADD3.X R36, P5, PT, RZ, -0x1, RZ, P5, !PT ;  /* 0xffffffffff247810 */ /* 0x000fe40002fbe4ff */
[----:B------:R-:W-:-:S02]  /*1710*/  LEA.HI.X.SX32 R108, P4, R35, R48, 0x1, P4 ;  /* 0x00000030236c7211 */ /* 0x000fc40002090eff */
[----:B------:R-:W-:Y:S02]  /*1720*/  IADD3.X R81, P0, PT, R81, R88, RZ, P0, !PT ;  /* 0x0000005851517210 */ /* 0x000fe4000071e4ff */
[----:B------:R-:W-:Y:S02]  /*1730*/  IADD3.X R37, P2, PT, RZ, -0x1, RZ, P2, !PT ;  /* 0xffffffffff257810 */ /* 0x000fe4000175e4ff */
[----:B------:R-:W-:Y:S02]  /*1740*/  LEA.HI.X.SX32 R82, P3, R50, R39, 0x1, P3 ;  /* 0x0000002732527211 */ /* 0x000fe40001870eff */
[----:B------:R-:W-:Y:S02]  /*1750*/  IADD3.X R38, P5, PT, RZ, -0x1, RZ, P5, !PT ;  /* 0xffffffffff267810 */ /* 0x000fe40002fbe4ff */
[----:B------:R-:W-:Y:S02]  /*1760*/  LEA.HI.X.SX32 R105, P4, R35, R36, 0x1, P4 ;  /* 0x0000002423697211 */ /* 0x000fe40002090eff */
[----:B------:R-:W-:-:S02]  /*1770*/  IADD3.X R40, P0, PT, R94, R59, RZ, P0, !PT ;  /* 0x0000003b5e287210 */ /* 0x000fc4000071e4ff */
[----:B------:R-:W-:Y:S02]  /*1780*/  IADD3.X R39, P2, PT, RZ, -0x1, RZ, P2, !PT ;  /* 0xffffffffff277810 */ /* 0x000fe4000175e4ff */
[C---:B------:R-:W-:Y:S02]  /*1790*/  LEA.HI.X.SX32 R59, P3, R50.reuse, R37, 0x1, P3 ;  /* 0x00000025323b7211 */ /* 0x040fe40001870eff */
[----:B------:R-:W-:Y:S02]  /*17a0*/  IADD3.X R36, P5, PT, RZ, -0x1, RZ, P5, !PT ;  /* 0xffffffffff247810 */ /* 0x000fe40002fbe4ff */
[----:B------:R-:W-:Y:S02]  /*17b0*/  LEA.HI.X.SX32 R110, P4, R35, R38, 0x1, P4 ;  /* 0x00000026236e7211 */ /* 0x000fe40002090eff */
[----:B------:R-:W-:Y:S02]  /*17c0*/  IADD3.X R37, P2, PT, RZ, -0x1, RZ, P2, !PT ;  /* 0xffffffffff257810 */ /* 0x000fe4000175e4ff */
[----:B------:R-:W-:-:S02]  /*17d0*/  LEA.HI.X.SX32 R78, P3, R50, R39, 0x1, P3 ;  /* 0x00000027324e7211 */ /* 0x000fc40001870eff */
        /* <DEDUP_REMOVED lines=8> */
[----:B------:R-:W-:Y:S02]  /*1860*/  IADD3.X R38, PT, PT, R83, -0x1, RZ, P5, !PT ;  /* 0xffffffff53267810 */ /* 0x000fe40002ffe4ff */
[----:B------:R-:W-:Y:S02]  /*1870*/  LEA.HI.X.SX32 R109, P4, R35, R36, 0x1, P4 ;  /* 0x00000024236d7211 */ /* 0x000fe40002090eff */
[----:B------:R-:W-:Y:S02]  /*1880*/  IADD3.X R53, PT, PT, R53, -0x1, RZ, P2, !PT ;  /* 0xffffffff35357810 */ /* 0x000fe400017fe4ff */
[----:B------:R-:W-:-:S02]  /*1890*/  LEA.HI.X.SX32 R103, P3, R50, R37, 0x1, P3 ;  /* 0x0000002532677211 */ /* 0x000fc40001870eff */
[----:B------:R-:W-:Y:S02]  /*18a0*/  IADD3.X R87, PT, PT, R96, R89, RZ, P0, !PT ;  /* 0x0000005960577210 */ /* 0x000fe400007fe4ff */
[----:B------:R-:W-:Y:S02]  /*18b0*/  SHF.R.W.U32 R88, R51, 0x1e, R90 ;  /* 0x0000001e33587819 */ /* 0x000fe40000001e5a */
[----:B------:R-:W-:Y:S02]  /*18c0*/  SHF.R.W.U32 R89, R90, 0x1e, R91 ;  /* 0x0000001e5a597819 */ /* 0x000fe40000001e5b */
[----:B------:R-:W-:Y:S02]  /*18d0*/  LEA.HI.X.SX32 R39, R35, R38, 0x1, P4 ;  /* 0x0000002623277211 */ /* 0x000fe400020f0eff */
[----:B------:R-:W-:Y:S02]  /*18e0*/  SHF.R.W.U32 R90, R91, 0x1e, R92 ;  /* 0x0000001e5b5a7819 */ /* 0x000fe40000001e5c */
[----:B------:R-:W-:-:S02]  /*18f0*/  SHF.R.W.U32 R37, R52, 0x1e, R93 ;  /* 0x0000001e34257819 */ /* 0x000fc40000001e5d */
[----:B------:R-:W-:Y:S02]  /*1900*/  SHF.R.W.U32 R38, R93, 0x1e, R104 ;  /* 0x0000001e5d267819 */ /* 0x000fe40000001e68 */
[----:B------:R-:W-:Y:S02]  /*1910*/  SHF.R.W.U32 R91, R92, 0x1e, R79 ;  /* 0x0000001e5c5b7819 */ /* 0x000fe40000001e4f */
[----:B------:R-:W-:Y:S02]  /*1920*/  IADD3.X R36, PT, PT, R41, R102, RZ, P1, !PT ;  /* 0x0000006629247210 */ /* 0x000fe40000ffe4ff */
[----:B------:R-:W-:Y:S02]  /*1930*/  LEA.HI.X.SX32 R54, R50, R53, 0x1, P3 ;  /* 0x0000003532367211 */ /* 0x000fe400018f0eff */
[----:B------:R-:W-:Y:S02]  /*1940*/  SHF.R.W.U32 R92, R79, 0x1e, R80 ;  /* 0x0000001e4f5c7819 */ /* 0x000fe40000001e50 */
[----:B------:R-:W-:-:S02]  /*1950*/  SHF.R.W.U32 R93, R80, 0x1e, R81 ;  /* 0x0000001e505d7819 */ /* 0x000fc40000001e51 */
[----:B------:R-:W-:Y:S02]  /*1960*/  SHF.R.W.U32 R80, R55, 0x1e, R82 ;  /* 0x0000001e37507819 */ /* 0x000fe40000001e52 */
[----:B------:R-:W-:Y:S02]  /*1970*/  SHF.R.W.U32 R82, R82, 0x1e, R59 ;  /* 0x0000001e52527819 */ /* 0x000fe40000001e3b */
[----:B------:R-:W-:Y:S02]  /*1980*/  SHF.R.W.U32 R79, R59, 0x1e, R78 ;  /* 0x0000001e3b4f7819 */ /* 0x000fe40000001e4e */
[----:B------:R-:W-:Y:S02]  /*1990*/  SHF.R.W.U32 R76, R76, 0x1e, R55 ;  /* 0x0000001e4c4c7819 */ /* 0x000fe40000001e37 */
        /* <DEDUP_REMOVED lines=10> */
[----:B------:R-:W-:Y:S02]  /*1a40*/  SHF.R.S32.HI R87, RZ, 0x1e, R87 ;  /* 0x0000001eff577819 */ /* 0x000fe40000011457 */
        /* <DEDUP_REMOVED lines=9> */
[----:B------:R-:W-:-:S07]  /*1ae0*/  SHF.R.W.U32 R51, R109, 0x1e, R39 ;  /* 0x0000001e6d337819 */ /* 0x000fce0000001e27 */
.L_x_42:
[----:B------:R-:W-:Y:S01]  /*1af0*/  LOP3.LUT R96, R37, 0x40000000, RZ, 0xfc, !PT ;  /* 0x4000000025607812 */ /* 0x000fe200078efcff */
[----:B------:R-:W-:Y:S01]  /*1b00*/  HFMA2 R101, -RZ, RZ, 0, 5.9604644775390625e-08 ;  /* 0x00000001ff657431 */ /* 0x000fe200000001ff */
[----:B------:R-:W-:Y:S01]  /*1b10*/  BSSY.RECONVERGENT B5, `(.L_x_22) ;  /* 0x0000031000057945 */ /* 0x000fe20003800200 */
[----:B------:R-:W-:Y:S01]  /*1b20*/  MOV R100, 0x1 ;  /* 0x0000000100647802 */ /* 0x000fe20000000f00 */
[----:B------:R-:W-:Y:S02]  /*1b30*/  CS2R R110, SRZ ;  /* 0x00000000006e7805 */ /* 0x000fe4000001ff00 */
[----:B------:R-:W0:Y:S02]  /*1b40*/  BREV R96, R96 ;  /* 0x0000006000607301 */ /* 0x000e240000000000 */
[----:B0-----:R-:W0:Y:S02]  /*1b50*/  FLO.U32.SH R98, R96 ;  /* 0x0000006000627300 */ /* 0x001e2400000e0400 */
[----:B0-----:R-:W-:-:S02]  /*1b60*/  IADD3 R97, PT, PT, -R98, 0x1e, RZ ;  /* 0x0000001e62617810 */ /* 0x001fc40007ffe1ff */
[----:B------:R-:W-:Y:S02]  /*1b70*/  IADD3 R34, PT, PT, -R98, R34, RZ ;  /* 0x0000002262227210 */ /* 0x000fe40007ffe1ff */
[----:B------:R-:W-:Y:S01]  /*1b80*/  SHF.L.U32 R101, R101, R98, RZ ;  /* 0x0000006265657219 */ /* 0x000fe200000006ff */
[----:B------:R-:W-:-:S13]  /*1b90*/  ISETP.GE.AND P0, PT, R97, 0x1, PT ;  /* 0x000000016100780c */ /* 0x000fda0003f06270 */
[----:B------:R-:W-:Y:S05]  /*1ba0*/  @!P0 BRA `(.L_x_23) ;  /* 0x00000000009c8947 */ /* 0x000fea0003800000 */
[----:B------:R-:W-:Y:S01]  /*1bb0*/  SHF.R.S32.HI R96, RZ, R98, R37 ;  /* 0x00000062ff607219 */ /* 0x000fe20000011425 */
[----:B------:R-:W-:Y:S01]  /*1bc0*/  CS2R R110, SRZ ;  /* 0x00000000006e7805 */ /* 0x000fe2000001ff00 */
[----:B------:R-:W-:Y:S01]  /*1bd0*/  MOV R100, 0x1 ;  /* 0x0000000100647802 */ /* 0x000fe20000000f00 */
[----:B------:R-:W-:-:S07]  /*1be0*/  MOV R98, R88 ;  /* 0x0000005800627202 */ /* 0x000fce0000000f00 */
.L_x_24:
        /* <DEDUP_REMOVED lines=10> */
[----:B------:R-:W-:Y:S01]  /*1c90*/  IMAD R103, R102, R99, RZ ;  /* 0x0000006366677224 */ /* 0x000fe200078e02ff */
[-C--:B------:R-:W-:Y:S01]  /*1ca0*/  MOV R102, R110.reuse ;  /* 0x0000006e00667202 */ /* 0x080fe20000000f00 */
[----:B------:R-:W-:Y:S01]  /*1cb0*/  @!P1 IADD3 R102, PT, PT, -R101, RZ, RZ ;  /* 0x000000ff65669210 */ /* 0x000fe20007ffe1ff */
[----:B------:R-:W-:-:S04]  /*1cc0*/  @!P1 MOV R101, R110 ;  /* 0x0000006e00659202 */ /* 0x000fc80000000f00 */
[----:B------:R-:W-:-:S04]  /*1cd0*/  @P0 IADD3 R96, PT, PT, -R97, 0x20, RZ ;  /* 0x0000002061600810 */ /* 0x000fc80007ffe1ff */
[----:B------:R-:W-:-:S04]  /*1ce0*/  SHF.R.U32.HI R96, RZ, R96, R105 ;  /* 0x00000060ff607219 */ /* 0x000fc80000011669 */
[----:B------:R-:W-:Y:S01]  /*1cf0*/  LOP3.LUT R103, R103, 0x7, R96, 0x80, !PT ;  /* 0x0000000767677812 */ /* 0x000fe200078e8060 */
[----:B------:R-:W-:-:S04]  /*1d00*/  HFMA2 R96, -RZ, RZ, 0, 5.9604644775390625e-08 ;  /* 0x00000001ff607431 */ /* 0x000fc800000001ff */
[----:B------:R-:W-:Y:S01]  /*1d10*/  IMAD R99, R98, R103, R99 ;  /* 0x0000006762637224 */ /* 0x000fe200078e0263 */
[----:B------:R-:W-:Y:S01]  /*1d20*/  SHF.L.U32 R96, R96, R97, RZ ;  /* 0x0000006160607219 */ /* 0x000fe200000006ff */
[----:B------:R-:W-:-:S03]  /*1d30*/  IMAD R110, R103, R101, R102 ;  /* 0x00000065676e7224 */ /* 0x000fc600078e0266 */
[----:B------:R-:W-:Y:S01]  /*1d40*/  LOP3.LUT R104, R99, R96, RZ, 0xfc, !PT ;  /* 0x0000006063687212 */ /* 0x000fe200078efcff */
[-C--:B------:R-:W-:Y:S01]  /*1d50*/  MOV R96, R100.reuse ;  /* 0x0000006400607202 */ /* 0x080fe20000000f00 */
[----:B------:R-:W-:Y:S01]  /*1d60*/  @!P1 IADD3 R96, PT, PT, -R111, RZ, RZ ;  /* 0x000000ff6f609210 */ /* 0x000fe20007ffe1ff */
[----:B------:R-:W-:-:S03]  /*1d70*/  @!P1 MOV R111, R100 ;  /* 0x00000064006f9202 */ /* 0x000fc60000000f00 */
[----:B------:R-:W0:Y:S02]  /*1d80*/  BREV R104, R104 ;  /* 0x0000006800687301 */ /* 0x000e240000000000 */
[----:B------:R-:W-:Y:S01]  /*1d90*/  IMAD R100, R103, R111, R96 ;  /* 0x0000006f67647224 */ /* 0x000fe200078e0260 */
[----:B0-----:R-:W0:Y:S02]  /*1da0*/  FLO.U32.SH R106, R104 ;  /* 0x00000068006a7300 */ /* 0x001e2400000e0400 */
[C---:B0-----:R-:W-:Y:S02]  /*1db0*/  IADD3 R97, PT, PT, -R106.reuse, R97, RZ ;  /* 0x000000616a617210 */ /* 0x041fe40007ffe1ff */
[-C--:B------:R-:W-:Y:S02]  /*1dc0*/  SHF.L.U32 R101, R101, R106.reuse, RZ ;  /* 0x0000006a65657219 */ /* 0x080fe400000006ff */
[----:B------:R-:W-:Y:S01]  /*1dd0*/  SHF.L.U32 R111, R111, R106, RZ ;  /* 0x0000006a6f6f7219 */ /* 0x000fe200000006ff */
[----:B------:R-:W-:Y:S01]  /*1de0*/  ISETP.GT.AND P0, PT, R97, RZ, PT ;  /* 0x000000ff6100720c */ /* 0x000fe20003f04270 */
[----:B------:R-:W-:-:S02]  /*1df0*/  IADD3 R34, PT, PT, -R106, R34, RZ ;  /* 0x000000226a227210 */ /* 0x000fc40007ffe1ff */
[----:B------:R-:W-:-:S10]  /*1e00*/  SHF.R.S32.HI R96, RZ, R106, R99 ;  /* 0x0000006aff607219 */ /* 0x000fd40000011463 */
[----:B------:R-:W-:Y:S05]  /*1e10*/  @P0 BRA `(.L_x_24) ;  /* 0xfffffffc00740947 */ /* 0x000fea000383ffff */
.L_x_23:
[----:B------:R-:W-:Y:S05]  /*1e20*/  BSYNC.RECONVERGENT B5 ;  /* 0x0000000000057941 */ /* 0x000fea0003800200 */
.L_x_22:
[----:B------:R-:W-:Y:S01]  /*1e30*/  IABS R97, R101 ;  /* 0x0000006500617213 */ /* 0x000fe20000000000 */
[----:B------:R-:W-:Y:S01]  /*1e40*/  BSSY.RECONVERGENT B5, `(.L_x_25) ;  /* 0x0000026000057945 */ /* 0x000fe20003800200 */
[----:B------:R-:W-:-:S03]  /*1e50*/  ISETP.GT.AND P5, PT, R101, -0x1, PT ;  /* 0xffffffff6500780c */ /* 0x000fc60003fa4270 */
[----:B------:R-:W-:-:S04]  /*1e60*/  IMAD.WIDE.U32 R98, R88, R97, RZ ;  /* 0x0000006158627225 */ /* 0x000fc800078e00ff */
[----:B------:R-:W-:Y:S01]  /*1e70*/  IMAD.WIDE.U32 R104, R89, R97, RZ ;  /* 0x0000006159687225 */ /* 0x000fe200078e00ff */
[----:B------:R-:W-:-:S03]  /*1e80*/  MOV R101, R98 ;  /* 0x0000006200657202 */ /* 0x000fc60000000f00 */
        /* <DEDUP_REMOVED lines=13> */
[----:B------:R-:W-:Y:S01]  /*1f60*/  IMAD.X R120, R87, R97, R105, P0 ;  /* 0x0000006157787224 */ /* 0x000fe200000e0669 */
        /* <DEDUP_REMOVED lines=19> */
.L_x_26:
[----:B------:R-:W-:Y:S05]  /*20a0*/  BSYNC.RECONVERGENT B5 ;  /* 0x0000000000057941 */ /* 0x000fea0003800200 */
.L_x_25:
[----:B------:R-:W-:Y:S01]  /*20b0*/  IABS R96, R111 ;  /* 0x0000006f00607213 */ /* 0x000fe20000000000 */
[----:B------:R-:W-:Y:S01]  /*20c0*/  BSSY.RECONVERGENT B5, `(.L_x_27) ;  /* 0x0000027000057945 */ /* 0x000fe20003800200 */
[----:B------:R-:W-:Y:S01]  /*20d0*/  ISETP.GT.AND P2, PT, R111, -0x1, PT ;  /* 0xffffffff6f00780c */ /* 0x000fe20003f44270 */
[----:B------:R-:W-:Y:S02]  /*20e0*/  SHF.R.S32.HI R125, RZ, 0x1e, R36 ;  /* 0x0000001eff7d7819 */ /* 0x000fe40000011424 */
        /* <DEDUP_REMOVED lines=11> */
[----:B------:R-:W-:Y:S01]  /*21a0*/  IADD3.X R126, P0, PT, R105, R108, RZ, P0, !PT ;  /* 0x0000006c697e7210 */ /* 0x000fe2000071e4ff */
[----:B------:R-:W-:Y:S02]  /*21b0*/  MOV R108, R98 ;  /* 0x00000062006c7202 */ /* 0x000fe40000000f00 */
        /* <DEDUP_REMOVED lines=23> */
.L_x_28:
[----:B------:R-:W-:Y:S05]  /*2330*/  BSYNC.RECONVERGENT B5 ;  /* 0x0000000000057941 */ /* 0x000fea0003800200 */
.L_x_27:
        /* <DEDUP_REMOVED lines=38> */
.L_x_30:
[----:B------:R-:W-:Y:S05]  /*25a0*/  BSYNC.RECONVERGENT B5 ;  /* 0x0000000000057941 */ /* 0x000fea0003800200 */
.L_x_29:
        /* <DEDUP_REMOVED lines=38> */
.L_x_32:
[----:B------:R-:W-:Y:S05]  /*2810*/  BSYNC.RECONVERGENT B5 ;  /* 0x0000000000057941 */ /* 0x000fea0003800200 */
.L_x_31:
[----:B------:R-:W-:Y:S01]  /*2820*/  IADD3 R125, P0, PT, R108, R101, RZ ;  /* 0x000000656c7d7210 */ /* 0x000fe20007f1e0ff */
[----:B------:R-:W-:Y:S01]  /*2830*/  IMAD.WIDE.U32 R90, R76, R97, RZ ;  /* 0x000000614c5a7225 */ /* 0x000fe200078e00ff */
[----:B------:R-:W-:Y:S01]  /*2840*/  SHF.R.S32.HI R131, RZ, 0x1e, R39 ;  /* 0x0000001eff837819 */ /* 0x000fe20000011427 */
[----:B------:R-:W-:Y:S01]  /*2850*/  BSSY.RECONVERGENT B5, `(.L_x_33) ;  /* 0x0000054000057945 */ /* 0x000fe20003800200 */
[----:B------:R-:W-:Y:S01]  /*2860*/  IADD3.X R130, P0, PT, R121, R112, RZ, P0, !PT ;  /* 0x0000007079827210 */ /* 0x000fe2000071e4ff */
[----:B------:R-:W-:-:S03]  /*2870*/  MOV R39, R90 ;  /* 0x0000005a00277202 */ /* 0x000fc60000000f00 */
[----:B------:R-:W-:Y:S01]  /*2880*/  IADD3.X R121, P0, PT, R122, R113, RZ, P0, !PT ;  /* 0x000000717a797210 */ /* 0x000fe2000071e4ff */
[----:B------:R-:W-:-:S03]  /*2890*/  IMAD.WIDE.U32 R112, R40, R97, RZ ;  /* 0x0000006128707225 */ /* 0x000fc600078e00ff */
[----:B------:R-:W-:Y:S02]  /*28a0*/  IADD3.X R122, P1, PT, R123, R114, RZ, P0, !PT ;  /* 0x000000727b7a7210 */ /* 0x000fe4000073e4ff */
[----:B------:R-:W-:Y:S01]  /*28b0*/  IADD3 R77, P0, PT, R36, R102, RZ ;  /* 0x00000066244d7210 */ /* 0x000fe20007f1e0ff */
[----:B------:R-:W-:Y:S01]  /*28c0*/  IMAD.WIDE.U32 R36, R80, R97, RZ ;  /* 0x0000006150247225 */ /* 0x000fe200078e00ff */
[----:B------:R-:W-:Y:S02]  /*28d0*/  IADD3.X R123, P1, PT, R124, R115, RZ, P1, !PT ;  /* 0x000000737c7b7210 */ /* 0x000fe40000f3e4ff */
[----:B------:R-:W-:Y:S01]  /*28e0*/  IADD3.X R38, P0, PT, R38, R103, RZ, P0, !PT ;  /* 0x0000006726267210 */ /* 0x000fe2000071e4ff */
[----:B------:R-:W-:Y:S01]  /*28f0*/  IMAD.WIDE.U32 R102, R82, R97, RZ ;  /* 0x0000006152667225 */ /* 0x000fe200078e00ff */
[----:B------:R-:W-:Y:S02]  /*2900*/  IADD3.X R126, P1, PT, R126, R117, RZ, P1, !PT ;  /* 0x000000757e7e7210 */ /* 0x000fe40000f3e4ff */
[----:B------:R-:W-:-:S02]  /*2910*/  IADD3.X R35, P0, PT, R35, R104, RZ, P0, !PT ;  /* 0x0000006823237210 */ /* 0x000fc4000071e4ff */
[----:B------:R-:W-:Y:S01]  /*2920*/  IADD3.X R117, P1, PT, R109, R118, RZ, P1, !PT ;  /* 0x000000766d757210 */ /* 0x000fe20000f3e4ff */
[----:B------:R-:W-:Y:S01]  /*2930*/  IMAD.WIDE.U32 R108, R85, R96, RZ ;  /* 0x00000060556c7225 */ /* 0x000fe200078e00ff */
[----:B------:R-:W-:Y:S02]  /*2940*/  IADD3.X R114, P0, PT, R92, R105, RZ, P0, !PT ;  /* 0x000000695c727210 */ /* 0x000fe4000071e4ff */
[----:B------:R-:W-:Y:S01]  /*2950*/  IADD3.X R128, P1, PT, R128, R119, RZ, P1, !PT ;  /* 0x0000007780807210 */ /* 0x000fe20000f3e4ff */
[----:B------:R-:W-:Y:S01]  /*2960*/  IMAD.WIDE.U32 R104, R79, R97, RZ ;  /* 0x000000614f687225 */ /* 0x000fe200078e00ff */
[----:B------:R-:W-:Y:S02]  /*2970*/  IADD3.X R115, P0, PT, R93, R106, RZ, P0, !PT ;  /* 0x0000006a5d737210 */ /* 0x000fe4000071e4ff */
[----:B------:R-:W-:Y:S01]  /*2980*/  IADD3.X R127, PT, PT, R111, R120, RZ, P1, !PT ;  /* 0x000000786f7f7210 */ /* 0x000fe20000ffe4ff */
[----:B------:R-:W-:Y:S01]  /*2990*/  IMAD.WIDE.U32 R118, R84, R96, RZ ;  /* 0x0000006054767225 */ /* 0x000fe200078e00ff */
[----:B------:R-:W-:-:S02]  /*29a0*/  IADD3.X R94, P0, PT, R41, R94, RZ, P0, !PT ;  /* 0x0000005e295e7210 */ /* 0x000fc4000071e4ff */
[----:B------:R-:W-:Y:S01]  /*29b0*/  IADD3 R100, P1, PT, R91, R36, RZ ;  /* 0x000000245b647210 */ /* 0x000fe20007f3e0ff */
[----:B------:R-:W-:Y:S01]  /*29c0*/  IMAD.WIDE.U32 R92, R83, R96, RZ ;  /* 0x00000060535c7225 */ /* 0x000fe200078e00ff */
[----:B------:R-:W-:Y:S02]  /*29d0*/  IADD3.X R95, P0, PT, R52, R95, RZ, P0, !PT ;  /* 0x0000005f345f7210 */ /* 0x000fe4000071e4ff */
[----:B------:R-:W-:Y:S01]  /*29e0*/  IADD3.X R101, P1, PT, R102, R37, RZ, P1, !PT ;  /* 0x0000002566657210 */ /* 0x000fe20000f3e4ff */
[----:B------:R-:W-:Y:S01]  /*29f0*/  IMAD.WIDE.U32 R110, R50, R97, RZ ;  /* 0x00000061326e7225 */ /* 0x000fe200078e00ff */
[----:B------:R-:W-:Y:S02]  /*2a00*/  IADD3.X R91, P0, PT, R88, R107, RZ, P0, !PT ;  /* 0x0000006b585b7210 */ /* 0x000fe4000071e4ff */
[----:B------:R-:W-:Y:S01]  /*2a10*/  IADD3.X R102, P1, PT, R103, R104, RZ, P1, !PT ;  /* 0x0000006867667210 */ /* 0x000fe20000f3e4ff */
[----:B------:R-:W-:Y:S01]  /*2a20*/  IMAD.WIDE.U32 R88, R86, R96, RZ ;  /* 0x0000006056587225 */ /* 0x000fe200078e00ff */
[----:B------:R-:W-:-:S02]  /*2a30*/  IADD3.X R36, PT, PT, R48, R87, RZ, P0, !PT ;  /* 0x0000005730247210 */ /* 0x000fc400007fe4ff */
[----:B------:R-:W-:Y:S01]  /*2a40*/  SHF.R.W.U32 R37, R77, 0x1e, R38 ;  /* 0x0000001e4d257819 */ /* 0x000fe20000001e26 */
[-C--:B------:R-:W-:Y:S01]  /*2a50*/  IMAD.WIDE.U32 R106, R59, R97.reuse, RZ ;  /* 0x000000613b6a7225 */ /* 0x080fe200078e00ff */
[----:B------:R-:W-:Y:S02]  /*2a60*/  IADD3 R103, P0, PT, R119, R88, RZ ;  /* 0x0000005877677210 */ /* 0x000fe40007f1e0ff */
[----:B------:R-:W-:Y:S01]  /*2a70*/  SHF.R.W.U32 R38, R38, 0x1e, R35 ;  /* 0x0000001e26267819 */ /* 0x000fe20000001e23 */
[----:B------:R-:W-:Y:S01]  /*2a80*/  IMAD.WIDE.U32 R48, R53, R97, RZ ;  /* 0x0000006135307225 */ /* 0x000fe200078e00ff */
[----:B------:R-:W-:Y:S02]  /*2a90*/  IADD3.X R104, P1, PT, R106, R105, RZ, P1, !PT ;  /* 0x000000696a687210 */ /* 0x000fe40000f3e4ff */
[----:B------:R-:W-:Y:S01]  /*2aa0*/  IADD3.X R105, P0, PT, R108, R89, RZ, P0, !PT ;  /* 0x000000596c697210 */ /* 0x000fe2000071e4ff */
[----:B------:R-:W-:Y:S01]  /*2ab0*/  IMAD.WIDE.U32 R88, R81, R96, RZ ;  /* 0x0000006051587225 */ /* 0x000fe200078e00ff */
[----:B------:R-:W-:-:S02]  /*2ac0*/  IADD3.X R106, P1, PT, R107, R48, RZ, P1, !PT ;  /* 0x000000306b6a7210 */ /* 0x000fc40000f3e4ff */
[----:B------:R-:W-:Y:S02]  /*2ad0*/  IADD3.X R108, P0, PT, R109, R92, RZ, P0, !PT ;  /* 0x0000005c6d6c7210 */ /* 0x000fe4000071e4ff */
[----:B------:R-:W-:Y:S02]  /*2ae0*/  IADD3.X R107, P1, PT, R110, R49, RZ, P1, !PT ;  /* 0x000000316e6b7210 */ /* 0x000fe40000f3e4ff */
[----:B------:R-:W-:Y:S01]  /*2af0*/  IADD3.X R109, P0, PT, R88, R93, RZ, P0, !PT ;  /* 0x0000005d586d7210 */ /* 0x000fe2000071e4ff */
[----:B------:R-:W-:Y:S01]  /*2b00*/  IMAD.WIDE.U32 R92, R78, R96, RZ ;  /* 0x000000604e5c7225 */ /* 0x000fe200078e00ff */
[----:B------:R-:W-:Y:S02]  /*2b10*/  SHF.R.W.U32 R35, R35, 0x1e, R114 ;  /* 0x0000001e23237819 */ /* 0x000fe40000001e72 */
[----:B------:R-:W-:Y:S02]  /*2b20*/  IADD3.X R110, P1, PT, R111, R112, RZ, P1, !PT ;  /* 0x000000706f6e7210 */ /* 0x000fe40000f3e4ff */
[----:B------:R-:W-:Y:S01]  /*2b30*/  IADD3.X R111, P0, PT, R89, R92, RZ, P0, !PT ;  /* 0x0000005c596f7210 */ /* 0x000fe2000071e4ff */
[----:B------:R-:W-:Y:S01]  /*2b40*/  IMAD.WIDE.U32 R88, R55, R96, RZ ;  /* 0x0000006037587225 */ /* 0x000fe200078e00ff */
[----:B------:R-:W-:-:S02]  /*2b50*/  SHF.R.W.U32 R49, R114, 0x1e, R115 ;  /* 0x0000001e72317819 */ /* 0x000fc40000001e73 */
[----:B------:R-:W-:Y:S02]  /*2b60*/  LOP3.LUT R52, R35, R38, R37, 0xfe, !PT ;  /* 0x0000002623347212 */ /* 0x000fe400078efe25 */
[----:B------:R-:W-:Y:S01]  /*2b70*/  SHF.R.W.U32 R48, R115, 0x1e, R94 ;  /* 0x0000001e73307819 */ /* 0x000fe20000001e5e */
[----:B------:R-:W-:Y:S01]  /*2b80*/  IMAD.WIDE.U32 R114, R51, R96, RZ ;  /* 0x0000006033727225 */ /* 0x000fe200078e00ff */
[----:B------:R-:W-:Y:S02]  /*2b90*/  SHF.R.S32.HI R119, RZ, 0x1e, R54 ;  /* 0x0000001eff777819 */ /* 0x000fe40000011436 */
[----:B------:R-:W-:Y:S02]  /*2ba0*/  LOP3.LUT R87, R48, R52, R49, 0xfe, !PT ;  /* 0x0000003430577212 */ /* 0x000fe400078efe31 */
[----:B------:R-:W-:Y:S01]  /*2bb0*/  SHF.R.W.U32 R41, R94, 0x1e, R95 ;  /* 0x0000001e5e297819 */ /* 0x000fe20000001e5f */
[----:B------:R-:W-:Y:S01]  /*2bc0*/  IMAD.X R112, R119, R97, R113, P1 ;  /* 0x0000006177707224 */ /* 0x000fe200008e0671 */
[----:B------:R-:W-:-:S02]  /*2bd0*/  SHF.R.W.U32 R52, R95, 0x1e, R91 ;  /* 0x0000001e5f347819 */ /* 0x000fc40000001e5b */
[----:B------:R-:W-:Y:S02]  /*2be0*/  IADD3.X R54, P0, PT, R88, R93, RZ, P0, !PT ;  /* 0x0000005d58367210 */ /* 0x000fe4000071e4ff */
[----:B------:R-:W-:Y:S02]  /*2bf0*/  SHF.R.W.U32 R77, R91, 0x1e, R36 ;  /* 0x0000001e5b4d7819 */ /* 0x000fe40000001e24 */
[----:B------:R-:W-:Y:S02]  /*2c00*/  LOP3.LUT R88, R52, R87, R41, 0xfe, !PT ;  /* 0x0000005734587212 */ /* 0x000fe400078efe29 */
[----:B------:R-:W-:Y:S02]  /*2c10*/  IADD3.X R113, P0, PT, R89, R114, RZ, P0, !PT ;  /* 0x0000007259717210 */ /* 0x000fe4000071e4ff */
[----:B------:R-:W-:Y:S02]  /*2c20*/  LOP3.LUT P1, RZ, R88, R77, RZ, 0xfc, !PT ;  /* 0x0000004d58ff7212 */ /* 0x000fe4000782fcff */
[----:B------:R-:W-:Y:S01]  /*2c30*/  SHF.R.W.U32 R88, R125, 0x1e, R130 ;  /* 0x0000001e7d587819 */ /* 0x000fe20000001e82 */
[----:B------:R-:W-:Y:S01]  /*2c40*/  IMAD.X R114, R131, R96, R115, P0 ;  /* 0x0000006083727224 */ /* 0x000fe200000e0673 */
[----:B------:R-:W-:Y:S01]  /*2c50*/  SHF.R.W.U32 R89, R130, 0x1e, R121 ;  /* 0x0000001e82597819 */ /* 0x000fe20000001e79 */
[----:B------:R-:W-:Y:S08]  /*2c60*/  @P5 BRA `(.L_x_34) ;  /* 0x0000000000485947 */ /* 0x000ff00003800000 */
        /* <DEDUP_REMOVED lines=18> */
.L_x_34:
[----:B------:R-:W-:Y:S05]  /*2d90*/  BSYNC.RECONVERGENT B5 ;  /* 0x0000000000057941 */ /* 0x000fea0003800200 */
.L_x_33:
[----:B------:R-:W-:Y:S04]  /*2da0*/  BSSY.RECONVERGENT B5, `(.L_x_35) ;  /* 0x0000014000057945 */ /* 0x000fe80003800200 */
[----:B------:R-:W-:Y:S05]  /*2db0*/  @P2 BRA `(.L_x_36) ;  /* 0x0000000000482947 */ /* 0x000fea0003800000 */
        /* <DEDUP_REMOVED lines=18> */
.L_x_36:
[----:B------:R-:W-:Y:S05]  /*2ee0*/  BSYNC.RECONVERGENT B5 ;  /* 0x0000000000057941 */ /* 0x000fea0003800200 */
.L_x_35:
[----:B------:R-:W-:Y:S02]  /*2ef0*/  SHF.R.W.U32 R90, R121, 0x1e, R122 ;  /* 0x0000001e795a7819 */ /* 0x000fe40000001e7a */
[----:B------:R-:W-:Y:S02]  /*2f00*/  SHF.R.W.U32 R91, R122, 0x1e, R123 ;  /* 0x0000001e7a5b7819 */ /* 0x000fe40000001e7b */
[----:B------:R-:W-:Y:S02]  /*2f10*/  SHF.R.W.U32 R92, R123, 0x1e, R126 ;  /* 0x0000001e7b5c7819 */ /* 0x000fe40000001e7e */
[----:B------:R-:W-:Y:S02]  /*2f20*/  SHF.R.W.U32 R93, R126, 0x1e, R117 ;  /* 0x0000001e7e5d7819 */ /* 0x000fe40000001e75 */
[----:B------:R-:W-:Y:S02]  /*2f30*/  SHF.R.W.U32 R94, R117, 0x1e, R128 ;  /* 0x0000001e755e7819 */ /* 0x000fe40000001e80 */
[----:B------:R-:W-:-:S02]  /*2f40*/  SHF.R.W.U32 R95, R128, 0x1e, R127 ;  /* 0x0000001e805f7819 */ /* 0x000fc40000001e7f */
[----:B------:R-:W-:Y:S01]  /*2f50*/  SHF.R.S32.HI R87, RZ, 0x1e, R127 ;  /* 0x0000001eff577819 */ /* 0x000fe2000001147f */
[----:B------:R-:W-:Y:S06]  /*2f60*/  @!P1 BRA `(.L_x_37) ;  /* 0x0000000800849947 */ /* 0x000fec0003800000 */
[-C--:B------:R-:W-:Y:S01]  /*2f70*/  IMAD.WIDE.U32 R96, R84, R98.reuse, RZ ;  /* 0x0000006254607225 */ /* 0x080fe200078e00ff */
[----:B------:R-:W-:Y:S03]  /*2f80*/  BSSY.RECONVERGENT B5, `(.L_x_38) ;  /* 0x0000032000057945 */ /* 0x000fe60003800200 */
[----:B------:R-:W-:-:S04]  /*2f90*/  IMAD.WIDE.U32 R126, R86, R98, RZ ;  /* 0x00000062567e7225 */ /* 0x000fc800078e00ff */
[----:B------:R-:W-:Y:S01]  /*2fa0*/  IMAD.WIDE.U32 R120, R76, R99, RZ ;  /* 0x000000634c787225 */ /* 0x000fe200078e00ff */
[----:B------:R-:W-:-:S03]  /*2fb0*/  IADD3 R115, P1, PT, R97, R126, RZ ;  /* 0x0000007e61737210 */ /* 0x000fc60007f3e0ff */
        /* <DEDUP_REMOVED lines=9> */
[----:B------:R-:W-:-:S04]  /*3050*/  IMAD.WIDE.U32 R122, R81, R98, RZ ;  /* 0x00000062517a7225 */ /* 0x000fc800078e00ff */
[----:B------:R-:W-:Y:S01]  /*3060*/  IMAD.WIDE.U32 R80, R59, R99, RZ ;  /* 0x000000633b507225 */ /* 0x000fe200078e00ff */
[----:B------:R-:W-:Y:S02]  /*3070*/  IADD3.X R59, P0, PT, R85, R82, RZ, P0, !PT ;  /* 0x00000052553b7210 */ /* 0x000fe4000071e4ff */
[----:B------:R-:W-:Y:S01]  /*3080*/  IADD3.X R128, P1, PT, R122, R129, RZ, P1, !PT ;  /* 0x000000817a807210 */ /* 0x000fe20000f3e4ff */
[----:B------:R-:W-:-:S04]  /*3090*/  IMAD.WIDE.U32 R124, R78, R98, RZ ;  /* 0x000000624e7c7225 */ /* 0x000fc800078e00ff */
[----:B------:R-:W-:Y:S01]  /*30a0*/  IMAD.WIDE.U32 R84, R53, R99, RZ ;  /* 0x0000006335547225 */ /* 0x000fe200078e00ff */
[----:B------:R-:W-:Y:S02]  /*30b0*/  IADD3.X R53, P0, PT, R80, R83, RZ, P0, !PT ;  /* 0x0000005350357210 */ /* 0x000fe4000071e4ff */
[----:B------:R-:W-:Y:S01]  /*30c0*/  IADD3.X R122, P1, PT, R123, R124, RZ, P1, !PT ;  /* 0x0000007c7b7a7210 */ /* 0x000fe20000f3e4ff */
[----:B------:R-:W-:Y:S01]  /*30d0*/  IMAD.WIDE.U32 R82, R55, R98, RZ ;  /* 0x0000006237527225 */ /* 0x000fe200078e00ff */
[----:B------:R-:W-:-:S03]  /*30e0*/  IADD3.X R55, P0, PT, R81, R84, RZ, P0, !PT ;  /* 0x0000005451377210 */ /* 0x000fc6000071e4ff */
[----:B------:R-:W-:Y:S01]  /*30f0*/  IMAD.WIDE.U32 R78, R50, R99, RZ ;  /* 0x00000063324e7225 */ /* 0x000fe200078e00ff */
[----:B------:R-:W-:-:S03]  /*3100*/  IADD3.X R124, P2, PT, R82, R125, RZ, P1, !PT ;  /* 0x0000007d527c7210 */ /* 0x000fc60000f5e4ff */
[----:B------:R-:W-:Y:S01]  /*3110*/  IMAD.WIDE.U32 R80, R51, R98, RZ ;  /* 0x0000006233507225 */ /* 0x000fe200078e00ff */
[----:B------:R-:W-:-:S03]  /*3120*/  IADD3.X R84, P1, PT, R78, R85, RZ, P0, !PT ;  /* 0x000000554e547210 */ /* 0x000fc6000073e4ff */
[----:B------:R-:W-:Y:S01]  /*3130*/  IMAD.WIDE.U32 R50, R40, R99, RZ ;  /* 0x0000006328327225 */ /* 0x000fe200078e00ff */
[----:B------:R-:W-:Y:S02]  /*3140*/  IADD3.X R82, P0, PT, R83, R80, RZ, P2, !PT ;  /* 0x0000005053527210 */ /* 0x000fe4000171e4ff */
        /* <DEDUP_REMOVED lines=21> */
.L_x_39:
[----:B------:R-:W-:Y:S05]  /*32a0*/  BSYNC.RECONVERGENT B5 ;  /* 0x0000000000057941 */ /* 0x000fea0003800200 */
.L_x_38:
[----:B------:R-:W-:Y:S01]  /*32b0*/  BSSY.RECONVERGENT B5, `(.L_x_40) ;  /* 0x0000015000057945 */ /* 0x000fe20003800200 */
[----:B------:R-:W-:-:S03]  /*32c0*/  IMAD.X R80, R131, R98, R81, P0 ;  /* 0x0000006283507224 */ /* 0x000fc600000e0651 */
        /* <DEDUP_REMOVED lines=19> */
.L_x_41:
[----:B------:R-:W-:Y:S05]  /*3400*/  BSYNC.RECONVERGENT B5 ;  /* 0x0000000000057941 */ /* 0x000fea0003800200 */
.L_x_40:
[----:B------:R-:W-:Y:S02]  /*3410*/  IADD3 R50, PT, PT, R118, R39, RZ ;  /* 0x0000002776327210 */ /* 0x000fe40007ffe0ff */
[----:B------:R-:W-:-:S03]  /*3420*/  IADD3 R51, PT, PT, R96, R120, RZ ;  /* 0x0000007860337210 */ /* 0x000fc60007ffe0ff */
[----:B------:R-:W-:Y:S02]  /*3430*/  IMAD R50, R50, 0x12253531, RZ ;  /* 0x1225353132327824 */ /* 0x000fe400078e02ff */
[----:B------:R-:W-:-:S03]  /*3440*/  IMAD R51, R51, 0x12253531, RZ ;  /* 0x1225353133337824 */ /* 0x000fc600078e02ff */
[----:B------:R-:W-:Y:S02]  /*3450*/  LOP3.LUT R81, R50, 0x3fffffff, RZ, 0xc0, !PT ;  /* 0x3fffffff32517812 */ /* 0x000fe400078ec0ff */
[----:B------:R-:W-:-:S03]  /*3460*/  LOP3.LUT R83, R51, 0x3fffffff, RZ, 0xc0, !PT ;  /* 0x3fffffff33537812 */ /* 0x000fc600078ec0ff */
[----:B------:R-:W-:-:S04]  /*3470*/  IMAD.WIDE.U32 R50, R81, 0x3d1, RZ ;  /* 0x000003d151327825 */ /* 0x000fc800078e00ff */
[----:B------:R-:W-:Y:S01]  /*3480*/  IMAD.WIDE.U32 R78, R83, 0x3d1, RZ ;  /* 0x000003d1534e7825 */ /* 0x000fe200078e00ff */
[----:B------:R-:W-:Y:S02]  /*3490*/  IADD3 RZ, P2, PT, RZ, -R50, RZ ;  /* 0x80000032ffff7210 */ /* 0x000fe40007f5e0ff */
[----:B------:R-:W-:Y:S02]  /*34a0*/  IADD3 R98, PT, PT, -R50, RZ, RZ ;  /* 0x000000ff32627210 */ /* 0x000fe40007ffe1ff */
[----:B------:R-:W-:Y:S02]  /*34b0*/  IADD3 R50, P1, PT, R81, R51, RZ ;  /* 0x0000003351327210 */ /* 0x000fe40007f3e0ff */
[----:B------:R-:W-:Y:S02]  /*34c0*/  IADD3 R51, P4, PT, R83, R79, RZ ;  /* 0x0000004f53337210 */ /* 0x000fe40007f9e0ff */
[----:B------:R-:W-:Y:S02]  /*34d0*/  IADD3 R79, P0, PT, R98, R39, RZ ;  /* 0x00000027624f7210 */ /* 0x000fe40007f1e0ff */
[----:B------:R-:W-:-:S02]  /*34e0*/  IADD3 RZ, P3, PT, RZ, -R78, RZ ;  /* 0x8000004effff7210 */ /* 0x000fc40007f7e0ff */
[----:B------:R-:W-:Y:S01]  /*34f0*/  IADD3 R97, PT, PT, -R78, RZ, RZ ;  /* 0x000000ff4e617210 */ /* 0x000fe20007ffe1ff */
[----:B------:R-:W-:Y:S01]  /*3500*/  SEL R39, RZ, 0x1, !P1 ;  /* 0x00000001ff277807 */ /* 0x000fe20004800000 */
[----:B------:R-:W-:Y:S01]  /*3510*/  LOP3.LUT R50, RZ, R50, RZ, 0x33, !PT ;  /* 0x00000032ff327212 */ /* 0x000fe200078e33ff */
[----:B------:R-:W-:Y:S01]  /*3520*/  SEL R78, RZ, 0x1, !P4 ;  /* 0x00000001ff4e7807 */ /* 0x000fe20006000000 */
[----:B------:R-:W-:Y:S02]  /*3530*/  LOP3.LUT R85, RZ, R51, RZ, 0x33, !PT ;  /* 0x00000033ff557212 */ /* 0x000fe400078e33ff */
[----:B------:R-:W-:Y:S02]  /*3540*/  IADD3.X R51, P2, PT, RZ, R50, RZ, P2, !PT ;  /* 0x00000032ff337210 */ /* 0x000fe4000175e4ff */
[----:B------:R-:W-:Y:S02]  /*3550*/  LOP3.LUT R39, RZ, R39, RZ, 0x33, !PT ;  /* 0x00000027ff277212 */ /* 0x000fe400078e33ff */
[----:B------:R-:W-:-:S02]  /*3560*/  IADD3 R97, P1, PT, R97, R120, RZ ;  /* 0x0000007861617210 */ /* 0x000fc40007f3e0ff */
[----:B------:R-:W-:Y:S02]  /*3570*/  IADD3.X R85, P3, PT, RZ, R85, RZ, P3, !PT ;  /* 0x00000055ff557210 */ /* 0x000fe40001f7e4ff */
[----:B------:R-:W-:Y:S02]  /*3580*/  LOP3.LUT R78, RZ, R78, RZ, 0x33, !PT ;  /* 0x0000004eff4e7212 */ /* 0x000fe400078e33ff */
[----:B------:R-:W-:Y:S02]  /*3590*/  IADD3.X R50, P2, PT, RZ, R39, RZ, P2, !PT ;  /* 0x00000027ff327210 */ /* 0x000fe4000175e4ff */
[----:B------:R-:W-:Y:S02]  /*35a0*/  IADD3.X R98, P1, PT, R85, R76, RZ, P1, !PT ;  /* 0x0000004c55627210 */ /* 0x000fe40000f3e4ff */
[----:B------:R-:W-:Y:S02]  /*35b0*/  IADD3.X R39, P3, PT, RZ, R78, RZ, P3, !PT ;  /* 0x0000004eff277210 */ /* 0x000fe40001f7e4ff */
[----:B------:R-:W-:-:S02]  /*35c0*/  IADD3.X R100, P0, PT, R51, R100, RZ, P0, !PT ;  /* 0x0000006433647210 */ /* 0x000fc4000071e4ff */
[----:B------:R-:W-:Y:S02]  /*35d0*/  IADD3 R97, P4, PT, R97, R96, RZ ;  /* 0x0000006061617210 */ /* 0x000fe40007f9e0ff */
[----:B------:R-:W-:Y:S02]  /*35e0*/  IADD3.X R85, P1, PT, R39, R86, RZ, P1, !PT ;  /* 0x0000005627557210 */ /* 0x000fe40000f3e4ff */
[----:B------:R-:W-:Y:S02]  /*35f0*/  IADD3 R79, P5, PT, R79, R118, RZ ;  /* 0x000000764f4f7210 */ /* 0x000fe40007fbe0ff */
[----:B------:R-:W-:Y:S02]  /*3600*/  IADD3.X R50, P0, PT, R50, R101, RZ, P0, !PT ;  /* 0x0000006532327210 */ /* 0x000fe4000071e4ff */
[----:B------:R-:W-:Y:S02]  /*3610*/  IADD3.X R39, P2, PT, RZ, -0x1, RZ, P2, !PT ;  /* 0xffffffffff277810 */ /* 0x000fe4000175e4ff */
[----:B------:R-:W-:-:S02]  /*3620*/  IADD3.X R76, P3, PT, RZ, -0x1, RZ, P3, !PT ;  /* 0xffffffffff4c7810 */ /* 0x000fc40001f7e4ff */
[----:B------:R-:W-:Y:S02]  /*3630*/  IADD3.X R98, P4, PT, R98, R115, RZ, P4, !PT ;  /* 0x0000007362627210 */ /* 0x000fe4000279e4ff */
[----:B------:R-:W-:Y:S02]  /*3640*/  IADD3.X R100, P5, PT, R100, R103, RZ, P5, !PT ;  /* 0x0000006764647210 */ /* 0x000fe40002fbe4ff */
[----:B------:R-:W-:Y:S02]  /*3650*/  IADD3.X R51, P0, PT, R39, R102, RZ, P0, !PT ;  /* 0x0000006627337210 */ /* 0x000fe4000071e4ff */
[----:B------:R-:W-:Y:S02]  /*3660*/  IADD3.X R39, P2, PT, RZ, -0x1, RZ, P2, !PT ;  /* 0xffffffffff277810 */ /* 0x000fe4000175e4ff */
[----:B------:R-:W-:Y:S02]  /*3670*/  IADD3.X R78, P1, PT, R76, R59, RZ, P1, !PT ;  /* 0x0000003b4c4e7210 */ /* 0x000fe40000f3e4ff */
        /* <DEDUP_REMOVED lines=10> */
[----:B------:R-:W-:Y:S02]  /*3720*/  IADD3.X R55, P1, PT, R50, R55, RZ, P1, !PT ;  /* 0x0000003732377210 */ /* 0x000fe40000f3e4ff */
[----:B------:R-:W-:Y:S02]  /*3730*/  IADD3.X R39, P3, PT, RZ, -0x1, RZ, P3, !PT ;  /* 0xffffffffff277810 */ /* 0x000fe40001f7e4ff */
[----:B------:R-:W-:-:S02]  /*3740*/  IADD3.X R101, P4, PT, R53, R128, RZ, P4, !PT ;  /* 0x0000008035657210 */ /* 0x000fc4000279e4ff */
[----:B------:R-:W-:Y:S02]  /*3750*/  IADD3.X R50, P2, PT, RZ, -0x1, RZ, P2, !PT ;  /* 0xffffffffff327810 */ /* 0x000fe4000175e4ff */
[----:B------:R-:W-:Y:S02]  /*3760*/  IADD3.X R59, P5, PT, R104, R109, RZ, P5, !PT ;  /* 0x0000006d683b7210 */ /* 0x000fe40002fbe4ff */
[----:B------:R-:W-:Y:S02]  /*3770*/  IADD3.X R53, P1, PT, R39, R84, RZ, P1, !PT ;  /* 0x0000005427357210 */ /* 0x000fe40000f3e4ff */
[----:B------:R-:W-:Y:S02]  /*3780*/  IADD3.X R51, P3, PT, RZ, -0x1, RZ, P3, !PT ;  /* 0xffffffffff337810 */ /* 0x000fe40001f7e4ff */
[----:B------:R-:W-:Y:S02]  /*3790*/  IADD3.X R122, P4, PT, R55, R122, RZ, P4, !PT ;  /* 0x0000007a377a7210 */ /* 0x000fe4000279e4ff */
[----:B------:R-:W-:-:S02]  /*37a0*/  IADD3.X R107, P0, PT, R50, R107, RZ, P0, !PT ;  /* 0x0000006b326b7210 */ /* 0x000fc4000071e4ff */
[----:B------:R-:W-:Y:S02]  /*37b0*/  IADD3.X R39, P2, PT, RZ, -0x1, RZ, P2, !PT ;  /* 0xffffffffff277810 */ /* 0x000fe4000175e4ff */
[----:B------:R-:W-:Y:S02]  /*37c0*/  IADD3.X R106, P5, PT, R106, R111, RZ, P5, !PT ;  /* 0x0000006f6a6a7210 */ /* 0x000fe40002fbe4ff */
[----:B------:R-:W-:Y:S02]  /*37d0*/  IADD3.X R51, P1, PT, R51, R40, RZ, P1, !PT ;  /* 0x0000002833337210 */ /* 0x000fe40000f3e4ff */
[----:B------:R-:W-:Y:S02]  /*37e0*/  IADD3.X R55, P4, PT, R53, R124, RZ, P4, !PT ;  /* 0x0000007c35377210 */ /* 0x000fe4000279e4ff */
[----:B------:R-:W-:Y:S02]  /*37f0*/  IADD3.X R110, P0, PT, R39, R110, RZ, P0, !PT ;  /* 0x0000006e276e7210 */ /* 0x000fe4000071e4ff */
[----:B------:R-:W-:-:S02]  /*3800*/  IADD3.X R107, P5, PT, R107, R54, RZ, P5, !PT ;  /* 0x000000366b6b7210 */ /* 0x000fc40002fbe4ff */
[----:B------:R-:W-:Y:S02]  /*3810*/  IADD3.X R39, PT, PT, R99, -0x1, R83, P1, P3 ;  /* 0xffffffff63277810 */ /* 0x000fe40000fe6453 */
[----:B------:R-:W-:Y:S02]  /*3820*/  IADD3.X R40, P4, PT, R51, R82, RZ, P4, !PT ;  /* 0x0000005233287210 */ /* 0x000fe4000279e4ff */
[----:B------:R-:W-:Y:S02]  /*3830*/  IADD3.X R81, PT, PT, R112, -0x1, R81, P0, P2 ;  /* 0xffffffff70517810 */ /* 0x000fe400007e4451 */
[----:B------:R-:W-:Y:S02]  /*3840*/  IADD3.X R110, P5, PT, R110, R113, RZ, P5, !PT ;  /* 0x000000716e6e7210 */ /* 0x000fe40002fbe4ff */
[----:B------:R-:W-:Y:S02]  /*3850*/  IADD3.X R39, PT, PT, R39, R80, RZ, P4, !PT ;  /* 0x0000005027277210 */ /* 0x000fe400027fe4ff */
[----:B------:R-:W-:-:S02]  /*3860*/  IADD3.X R54, PT, PT, R81, R114, RZ, P5, !PT ;  /* 0x0000007251367210 */ /* 0x000fc40002ffe4ff */
        /* <DEDUP_REMOVED lines=15> */
[----:B------:R-:W-:Y:S01]  /*3960*/  SHF.R.W.U32 R40, R110, 0x1e, R54 ;  /* 0x0000001e6e287819 */ /* 0x000fe20000001e36 */
[----:B------:R-:W-:Y:S06]  /*3970*/  BRA `(.L_x_42) ;  /* 0xffffffe0005c7947 */ /* 0x000fec000383ffff */
.L_x_37:
[----:B------:R-:W-:Y:S05]  /*3980*/  BSYNC.RECONVERGENT B4 ;  /* 0x0000000000047941 */ /* 0x000fea0003800200 */
.L_x_21:
[----:B------:R-:W-:Y:S01]  /*3990*/  IADD3 R34, PT, PT, R118, R39, RZ ;  /* 0x0000002776227210 */ /* 0x000fe20007ffe0ff */
[----:B------:R-:W-:Y:S04]  /*39a0*/  BSSY.RECONVERGENT B4, `(.L_x_43) ;  /* 0x0000044000047945 */ /* 0x000fe80003800200 */
[----:B------:R-:W-:-:S05]  /*39b0*/  IMAD R34, R34, 0x12253531, RZ ;  /* 0x1225353122227824 */ /* 0x000fca00078e02ff */
[----:B------:R-:W-:-:S05]  /*39c0*/  LOP3.LUT R41, R34, 0x3fffffff, RZ, 0xc0, !PT ;  /* 0x3fffffff22297812 */ /* 0x000fca00078ec0ff */
[----:B------:R-:W-:-:S05]  /*39d0*/  IMAD.WIDE.U32 R34, R41, 0x3d1, RZ ;  /* 0x000003d129227825 */ /* 0x000fca00078e00ff */
[----:B------:R-:W-:Y:S02]  /*39e0*/  IADD3 R35, P1, PT, R41, R35, RZ ;  /* 0x0000002329237210 */ /* 0x000fe40007f3e0ff */
[----:B------:R-:W-:Y:S02]  /*39f0*/  IADD3 RZ, P0, PT, RZ, -R34, RZ ;  /* 0x80000022ffff7210 */ /* 0x000fe40007f1e0ff */
[----:B------:R-:W-:Y:S01]  /*3a00*/  IADD3 R36, PT, PT, -R34, RZ, RZ ;  /* 0x000000ff22247210 */ /* 0x000fe20007ffe1ff */
[----:B------:R-:W-:Y:S01]  /*3a10*/  SEL R34, RZ, 0x1, !P1 ;  /* 0x00000001ff227807 */ /* 0x000fe20004800000 */
[----:B------:R-:W-:Y:S02]  /*3a20*/  LOP3.LUT R35, RZ, R35, RZ, 0x33, !PT ;  /* 0x00000023ff237212 */ /* 0x000fe400078e33ff */
[----:B------:R-:W-:Y:S02]  /*3a30*/  IADD3 R39, P1, PT, R36, R39, RZ ;  /* 0x0000002724277210 */ /* 0x000fe40007f3e0ff */
[----:B------:R-:W-:-:S02]  /*3a40*/  IADD3.X R35, P0, PT, RZ, R35, RZ, P0, !PT ;  /* 0x00000023ff237210 */ /* 0x000fc4000071e4ff */
[----:B------:R-:W-:Y:S02]  /*3a50*/  LOP3.LUT R34, RZ, R34, RZ, 0x33, !PT ;  /* 0x00000022ff227212 */ /* 0x000fe400078e33ff */
[----:B------:R-:W-:Y:S02]  /*3a60*/  IADD3.X R100, P1, PT, R35, R100, RZ, P1, !PT ;  /* 0x0000006423647210 */ /* 0x000fe40000f3e4ff */
[----:B------:R-:W-:Y:S02]  /*3a70*/  IADD3.X R34, P0, PT, RZ, R34, RZ, P0, !PT ;  /* 0x00000022ff227210 */ /* 0x000fe4000071e4ff */
[----:B------:R-:W-:Y:S02]  /*3a80*/  IADD3 R39, P2, PT, R39, R118, RZ ;  /* 0x0000007627277210 */ /* 0x000fe40007f5e0ff */
[----:B------:R-:W-:Y:S02]  /*3a90*/  IADD3.X R34, P1, PT, R34, R101, RZ, P1, !PT ;  /* 0x0000006522227210 */ /* 0x000fe40000f3e4ff */
[----:B------:R-:W-:-:S02]  /*3aa0*/  IADD3.X R35, P0, PT, RZ, -0x1, RZ, P0, !PT ;  /* 0xffffffffff237810 */ /* 0x000fc4000071e4ff */
[----:B------:R-:W-:Y:S02]  /*3ab0*/  IADD3.X R100, P2, PT, R100, R103, RZ, P2, !PT ;  /* 0x0000006764647210 */ /* 0x000fe4000175e4ff */
[----:B------:R-:W-:Y:S02]  /*3ac0*/  IADD3.X R37, P1, PT, R35, R102, RZ, P1, !PT ;  /* 0x0000006623257210 */ /* 0x000fe40000f3e4ff */
[----:B------:R-:W-:Y:S02]  /*3ad0*/  IADD3.X R105, P2, PT, R34, R105, RZ, P2, !PT ;  /* 0x0000006922697210 */ /* 0x000fe4000175e4ff */
[----:B------:R-:W-:Y:S02]  /*3ae0*/  IADD3.X R35, P0, PT, RZ, -0x1, RZ, P0, !PT ;  /* 0xffffffffff237810 */ /* 0x000fe4000071e4ff */
[----:B------:R-:W-:Y:S02]  /*3af0*/  IADD3.X R108, P4, PT, R37, R108, RZ, P2, !PT ;  /* 0x0000006c256c7210 */ /* 0x000fe4000179e4ff */
[----:B------:R-:W-:Y:S01]  /*3b00*/  IADD3.X R104, P3, PT, R35, R104, RZ, P1, !PT ;  /* 0x0000006823687210 */ /* 0x000fe20000f7e4ff */
[----:B------:R-:W-:-:S03]  /*3b10*/  IADD.64 RZ, P1, -R68, R32 ;  /* 0x0000002044ff7235 */ /* 0x000fc60007820300 */
[----:B------:R-:W-:Y:S02]  /*3b20*/  IADD3.X R35, P2, PT, RZ, -0x1, RZ, P0, !PT ;  /* 0xffffffffff237810 */ /* 0x000fe4000075e4ff */
[----:B------:R-:W-:Y:S01]  /*3b30*/  IADD3.X R109, P0, PT, R104, R109, RZ, P4, !PT ;  /* 0x0000006d686d7210 */ /* 0x000fe2000271e4ff */
[----:B------:R-:W-:-:S03]  /*3b40*/  IADD.64.X R70, P1, ~R70, R30, P1 ;  /* 0x0000001e46467235 */ /* 0x000fc60000820700 */
[----:B------:R-:W-:Y:S02]  /*3b50*/  IADD3.X R106, P3, PT, R35, R106, RZ, P3, !PT ;  /* 0x0000006a236a7210 */ /* 0x000fe40001f7e4ff */
[----:B------:R-:W-:Y:S02]  /*3b60*/  IADD3.X R34, P2, PT, RZ, -0x1, RZ, P2, !PT ;  /* 0xffffffffff227810 */ /* 0x000fe4000175e4ff */
[----:B------:R-:W-:Y:S02]  /*3b70*/  IADD3.X R106, P0, PT, R106, R111, RZ, P0, !PT ;  /* 0x0000006f6a6a7210 */ /* 0x000fe4000071e4ff */
[----:B------:R-:W-:Y:S02]  /*3b80*/  IADD3.X R107, P3, PT, R34, R107, RZ, P3, !PT ;  /* 0x0000006b226b7210 */ /* 0x000fe40001f7e4ff */
[----:B------:R-:W-:Y:S02]  /*3b90*/  IADD3.X R35, P2, PT, RZ, -0x1, RZ, P2, !PT ;  /* 0xffffffffff237810 */ /* 0x000fe4000175e4ff */
[----:B------:R-:W-:Y:S01]  /*3ba0*/  IADD3.X R107, P4, PT, R107, R54, RZ, P0, !PT ;  /* 0x000000366b6b7210 */ /* 0x000fe2000079e4ff */
[----:B------:R-:W-:-:S02]  /*3bb0*/  IADD.64.X R36, P0, ~R72, R28, P1 ;  /* 0x0000001c48247235 */ /* 0x000fc40000800700 */
[----:B------:R-:W-:Y:S01]  /*3bc0*/  ISETP.GT.AND P1, PT, R87, -0x1, PT ;  /* 0xffffffff5700780c */ /* 0x000fe20003f24270 */
[----:B------:R-:W-:Y:S02]  /*3bd0*/  IADD3.X R110, P3, PT, R35, R110, RZ, P3, !PT ;  /* 0x0000006e236e7210 */ /* 0x000fe40001f7e4ff */
[----:B------:R-:W-:Y:S02]  /*3be0*/  SHF.R.W.U32 R129, R39, 0x1e, R100 ;  /* 0x0000001e27817819 */ /* 0x000fe40000001e64 */
[----:B------:R-:W-:Y:S01]  /*3bf0*/  IADD3.X R35, PT, PT, R112, -0x1, R41, P3, P2 ;  /* 0xffffffff70237810 */ /* 0x000fe20001fe4429 */
[----:B------:R-:W-:-:S03]  /*3c00*/  IADD.64.X R40, P0, ~R74, R26, P0 ;  /* 0x0000001a4a287235 */ /* 0x000fc60000000700 */
[----:B------:R-:W-:Y:S02]  /*3c10*/  IADD3.X R110, P4, PT, R110, R113, RZ, P4, !PT ;  /* 0x000000716e6e7210 */ /* 0x000fe4000279e4ff */
[----:B------:R-:W-:Y:S02]  /*3c20*/  SHF.R.W.U32 R127, R100, 0x1e, R105 ;  /* 0x0000001e647f7819 */ /* 0x000fe40000001e69 */
[----:B------:R-:W-:Y:S02]  /*3c30*/  IADD3.X R35, PT, PT, R35, R114, RZ, P4, !PT ;  /* 0x0000007223237210 */ /* 0x000fe400027fe4ff */
[----:B------:R-:W-:Y:S02]  /*3c40*/  SHF.R.W.U32 R131, R105, 0x1e, R108 ;  /* 0x0000001e69837819 */ /* 0x000fe40000001e6c */
[----:B------:R-:W-:Y:S02]  /*3c50*/  SHF.R.W.U32 R125, R108, 0x1e, R109 ;  /* 0x0000001e6c7d7819 */ /* 0x000fe40000001e6d */
[----:B------:R-:W-:-:S02]  /*3c60*/  SHF.R.W.U32 R119, R109, 0x1e, R106 ;  /* 0x0000001e6d777819 */ /* 0x000fc40000001e6a */
[----:B------:R-:W-:Y:S02]  /*3c70*/  SHF.R.W.U32 R39, R106, 0x1e, R107 ;  /* 0x0000001e6a277819 */ /* 0x000fe40000001e6b */
[----:B------:R-:W-:Y:S02]  /*3c80*/  SHF.R.W.U32 R115, R107, 0x1e, R110 ;  /* 0x0000001e6b737819 */ /* 0x000fe40000001e6e */
[--C-:B------:R-:W-:Y:S02]  /*3c90*/  SHF.R.W.U32 R59, R110, 0x1e, R35.reuse ;  /* 0x0000001e6e3b7819 */ /* 0x100fe40000001e23 */
[----:B------:R-:W-:Y:S01]  /*3ca0*/  SHF.R.S32.HI R34, RZ, 0x1e, R35 ;  /* 0x0000001eff227819 */ /* 0x000fe20000011423 */
[----:B------:R-:W-:Y:S06]  /*3cb0*/  @P1 BRA `(.L_x_44) ;  /* 0x0000000000481947 */ /* 0x000fec0003800000 */
        /* <DEDUP_REMOVED lines=18> */
.L_x_44:
[----:B------:R-:W-:Y:S05]  /*3de0*/  BSYNC.RECONVERGENT B4 ;  /* 0x0000000000047941 */ /* 0x000fea0003800200 */
.L_x_43:
[----:B------:R-:W-:Y:S01]  /*3df0*/  ISETP.GT.AND P1, PT, R34, -0x1, PT ;  /* 0xffffffff2200780c */ /* 0x000fe20003f24270 */
[----:B------:R-:W-:-:S12]  /*3e00*/  BSSY.RECONVERGENT B4, `(.L_x_45) ;  /* 0x000000d000047945 */ /* 0x000fd80003800200 */
[----:B------:R-:W-:Y:S05]  /*3e10*/  @P1 BRA `(.L_x_46) ;  /* 0x00000000002c1947 */ /* 0x000fea0003800000 */
.L_x_47:
[----:B------:R-:W-:-:S04]  /*3e20*/  IADD3 R129, P1, PT, R129, -0x3d1, RZ ;  /* 0xfffffc2f81817810 */ /* 0x000fc80007f3e0ff */
[----:B------:R-:W-:-:S04]  /*3e30*/  IADD3.X R127, P1, PT, R127, -0x2, RZ, P1, !PT ;  /* 0xfffffffe7f7f7810 */ /* 0x000fc80000f3e4ff */
[----:B------:R-:W-:-:S04]  /*3e40*/  IADD3.X R131, P1, PT, R131, -0x1, RZ, P1, !PT ;  /* 0xffffffff83837810 */ /* 0x000fc80000f3e4ff */
[----:B------:R-:W-:-:S04]  /*3e50*/  IADD3.X R125, P1, PT, R125, -0x1, RZ, P1, !PT ;  /* 0xffffffff7d7d7810 */ /* 0x000fc80000f3e4ff */
[----:B------:R-:W-:-:S04]  /*3e60*/  IADD3.X R119, P1, PT, R119, -0x1, RZ, P1, !PT ;  /* 0xffffffff77777810 */ /* 0x000fc80000f3e4ff */
[----:B------:R-:W-:-:S04]  /*3e70*/  IADD3.X R39, P1, PT, R39, -0x1, RZ, P1, !PT ;  /* 0xffffffff27277810 */ /* 0x000fc80000f3e4ff */
[----:B------:R-:W-:-:S04]  /*3e80*/  IADD3.X R115, P1, PT, R115, -0x1, RZ, P1, !PT ;  /* 0xffffffff73737810 */ /* 0x000fc80000f3e4ff */
[----:B------:R-:W-:-:S04]  /*3e90*/  IADD3.X R59, P1, PT, R59, -0x1, RZ, P1, !PT ;  /* 0xffffffff3b3b7810 */ /* 0x000fc80000f3e4ff */
[----:B------:R-:W-:-:S05]  /*3ea0*/  IADD3.X R34, PT, PT, RZ, R34, RZ, P1, !PT ;  /* 0x00000022ff227210 */ /* 0x000fca0000ffe4ff */
[----:B------:R-:W-:-:S13]  /*3eb0*/  ISETP.GE.AND P1, PT, R34, RZ, PT ;  /* 0x000000ff2200720c */ /* 0x000fda0003f26270 */
[----:B------:R-:W-:Y:S05]  /*3ec0*/  @!P1 BRA `(.L_x_47) ;  /* 0xfffffffc00d49947 */ /* 0x000fea000383ffff */
.L_x_46:
[----:B------:R-:W-:Y:S05]  /*3ed0*/  BSYNC.RECONVERGENT B4 ;  /* 0x0000000000047941 */ /* 0x000fea0003800200 */
.L_x_45:
[----:B------:R-:W-:Y:S01]  /*3ee0*/  ISETP.NE.AND P1, PT, R34, RZ, PT ;  /* 0x000000ff2200720c */ /* 0x000fe20003f25270 */
[----:B------:R-:W-:Y:S01]  /*3ef0*/  BSSY.RECONVERGENT B4, `(.L_x_48) ;  /* 0x000000e000047945 */ /* 0x000fe20003800200 */
[----:B------:R-:W-:-:S11]  /*3f00*/  IADD.64 R68, -R68, R32 ;  /* 0x0000002044447235 */ /* 0x000fd600078e0300 */
[----:B------:R-:W-:Y:S05]  /*3f10*/  @!P1 BRA `(.L_x_49) ;  /* 0x00000000002c9947 */ /* 0x000fea0003800000 */
.L_x_50:
[----:B------:R-:W-:-:S04]  /*3f20*/  IADD3 R129, P1, PT, R129, 0x3d1, RZ ;  /* 0x000003d181817810 */ /* 0x000fc80007f3e0ff */
[----:B------:R-:W-:-:S04]  /*3f30*/  IADD3.X R127, P1, PT, R127, 0x1, RZ, P1, !PT ;  /* 0x000000017f7f7810 */ /* 0x000fc80000f3e4ff */
[----:B------:R-:W-:-:S04]  /*3f40*/  IADD3.X R131, P1, PT, RZ, R131, RZ, P1, !PT ;  /* 0x00000083ff837210 */ /* 0x000fc80000f3e4ff */
[----:B------:R-:W-:-:S04]  /*3f50*/  IADD3.X R125, P1, PT, RZ, R125, RZ, P1, !PT ;  /* 0x0000007dff7d7210 */ /* 0x000fc80000f3e4ff */
[----:B------:R-:W-:-:S04]  /*3f60*/  IADD3.X R119, P1, PT, RZ, R119, RZ, P1, !PT ;  /* 0x00000077ff777210 */ /* 0x000fc80000f3e4ff */
[----:B------:R-:W-:-:S04]  /*3f70*/  IADD3.X R39, P1, PT, RZ, R39, RZ, P1, !PT ;  /* 0x00000027ff277210 */ /* 0x000fc80000f3e4ff */
[----:B------:R-:W-:-:S04]  /*3f80*/  IADD3.X R115, P1, PT, RZ, R115, RZ, P1, !PT ;  /* 0x00000073ff737210 */ /* 0x000fc80000f3e4ff */
[----:B------:R-:W-:-:S04]  /*3f90*/  IADD3.X R59, P1, PT, RZ, R59, RZ, P1, !PT ;  /* 0x0000003bff3b7210 */ /* 0x000fc80000f3e4ff */
[----:B------:R-:W-:-:S05]  /*3fa0*/  IADD3.X R34, PT, PT, R34, -0x1, RZ, P1, !PT ;  /* 0xffffffff22227810 */ /* 0x000fca0000ffe4ff */
[----:B------:R-:W-:-:S13]  /*3fb0*/  ISETP.GT.AND P1, PT, R34, RZ, PT ;  /* 0x000000ff2200720c */ /* 0x000fda0003f24270 */
[----:B------:R-:W-:Y:S05]  /*3fc0*/  @P1 BRA `(.L_x_50) ;  /* 0xfffffffc00d41947 */ /* 0x000fea000383ffff */
.L_x_49:
[----:B------:R-:W-:Y:S05]  /*3fd0*/  BSYNC.RECONVERGENT B4 ;  /* 0x0000000000047941 */ /* 0x000fea0003800200 */
.L_x_48:
[----:B------:R-:W-:Y:S04]  /*3fe0*/  BSSY.RECONVERGENT B4, `(.L_x_51) ;  /* 0x0000008000047945 */ /* 0x000fe80003800200 */
[----:B------:R-:W-:Y:S05]  /*3ff0*/  @P0 BRA `(.L_x_52) ;  /* 0x0000000000180947 */ /* 0x000fea0003800000 */
[----:B------:R-:W-:Y:S02]  /*4000*/  UMOV.64 UR4, 0xfffffffefffffc2f ;  /* 0xfefffffc2f047482 */ /* 0x000fe40008ffffff */
[C---:B------:R-:W-:Y:S02]  /*4010*/  IADD.64 RZ, P0, R68.reuse, UR4 ;  /* 0x0000000444ff7c35 */ /* 0x040fe4000f800200 */
[----:B------:R-:W-:-:S04]  /*4020*/  IADD.64 R68, R68, UR4 ;  /* 0x0000000444447c35 */ /* 0x000fc8000f8e0200 */
[----:B------:R-:W-:-:S06]  /*4030*/  IADD.64.X R70, P0, R70, -0x1, P0 ;  /* 0xffffffff46467835 */ /* 0x000fcc0000000600 */
[----:B------:R-:W-:-:S06]  /*4040*/  IADD.64.X R36, P0, R36, -0x1, P0 ;  /* 0xffffffff24247835 */ /* 0x000fcc0000000600 */
[----:B------:R-:W-:-:S08]  /*4050*/  IADD.64.X R40, R40, -0x1, P0 ;  /* 0xffffffff28287835 */ /* 0x000fd000000e0600 */
.L_x_52:
[----:B------:R-:W-:Y:S05]  /*4060*/  BSYNC.RECONVERGENT B4 ;  /* 0x0000000000047941 */ /* 0x000fea0003800200 */
.L_x_51:
[-C--:B------:R-:W-:Y:S01]  /*4070*/  IMAD.WIDE.U32 R34, R68, R129.reuse, RZ ;  /* 0x0000008144227225 */ /* 0x080fe200078e00ff */
[----:B------:R-:W-:Y:S03]  /*4080*/  BSSY.RECONVERGENT B4, `(.L_x_53) ;  /* 0x00001cb000047945 */ /* 0x000fe60003800200 */
[----:B------:R-:W-:-:S04]  /*4090*/  IMAD.WIDE.U32 R172, R69, R129, RZ ;  /* 0x0000008145ac7225 */ /* 0x000fc800078e00ff */
[----:B------:R-:W-:Y:S01]  /*40a0*/  IMAD.WIDE.U32 R178, R68, R127, RZ ;  /* 0x0000007f44b27225 */ /* 0x000fe200078e00ff */
[----:B------:R-:W-:-:S03]  /*40b0*/  IADD3 R35, P1, PT, R35, R172, RZ ;  /* 0x000000ac23237210 */ /* 0x000fc60007f3e0ff */
[----:B------:R-:W-:Y:S01]  /*40c0*/  IMAD.WIDE.U32 R180, R69, R127, RZ ;  /* 0x0000007f45b47225 */ /* 0x000fe200078e00ff */
[----:B------:R-:W-:-:S03]  /*40d0*/  IADD3 R35, P2, PT, R35, R178, RZ ;  /* 0x000000b223237210 */ /* 0x000fc60007f5e0ff */
[----:B------:R-:W-:-:S04]  /*40e0*/  IMAD.WIDE.U32 R48, R68, R131, RZ ;  /* 0x0000008344307225 */ /* 0x000fc800078e00ff */
        /* <DEDUP_REMOVED lines=16> */
[----:B------:R-:W-:Y:S01]  /*41f0*/  IMAD.WIDE.U32 R176, R71, R129, RZ ;  /* 0x0000008147b07225 */ /* 0x000fe200078e00ff */
[----:B------:R-:W-:-:S03]  /*4200*/  IADD3.X R172, P1, PT, R173, R174, RZ, P1, !PT ;  /* 0x000000aeadac7210 */ /* 0x000fc60000f3e4ff */
[----:B------:R-:W-:Y:S01]  /*4210*/  IMAD.WIDE.U32 R182, R70, R127, RZ ;  /* 0x0000007f46b67225 */ /* 0x000fe200078e00ff */
[----:B------:R-:W-:-:S03]  /*4220*/  IADD3.X R174, P1, PT, R175, R176, RZ, P1, !PT ;  /* 0x000000b0afae7210 */ /* 0x000fc60000f3e4ff */
        /* <DEDUP_REMOVED lines=41> */
[----:B------:R-:W-:-:S03]  /*44c0*/  MOV R36, R48 ;  /* 0x0000003000247202 */ /* 0x000fc60000000f00 */
[-C--:B------:R-:W-:Y:S01]  /*44d0*/  IMAD.WIDE.U32 R74, R37, R59.reuse, RZ ;  /* 0x0000003b254a7225 */ /* 0x080fe200078e00ff */
[----:B------:R-:W-:Y:S02]  /*44e0*/  IADD3 R37, P4, PT, R49, R158, RZ ;  /* 0x0000009e31257210 */ /* 0x000fe40007f9e0ff */
[----:B------:R-:W-:Y:S01]  /*44f0*/  IADD3 R49, P0, PT, R165, R166, RZ ;  /* 0x000000a6a5317210 */ /* 0x000fe20007f1e0ff */
[----:B------:R-:W-:Y:S01]  /*4500*/  IMAD.WIDE.U32 R40, R41, R59, RZ ;  /* 0x0000003b29287225 */ /* 0x000fe200078e00ff */
[----:B------:R-:W-:Y:S02]  /*4510*/  IADD3 R59, P3, PT, R179, R180, RZ ;  /* 0x000000b4b33b7210 */ /* 0x000fe40007f7e0ff */
[----:B------:R-:W-:Y:S02]  /*4520*/  IADD3.X R158, P4, PT, R159, R160, RZ, P4, !PT ;  /* 0x000000a09f9e7210 */ /* 0x000fe4000279e4ff */
[----:B------:R-:W-:Y:S02]  /*4530*/  IADD3.X R181, P3, PT, R181, R182, RZ, P3, !PT ;  /* 0x000000b6b5b57210 */ /* 0x000fe40001f7e4ff */
[----:B------:R-:W-:-:S02]  /*4540*/  IADD3 R37, P5, PT, R37, R164, RZ ;  /* 0x000000a425257210 */ /* 0x000fc40007fbe0ff */
[----:B------:R-:W-:Y:S02]  /*4550*/  IADD3.X R183, P3, PT, R183, R154, RZ, P3, !PT ;  /* 0x0000009ab7b77210 */ /* 0x000fe40001f7e4ff */
[----:B------:R-:W-:Y:S02]  /*4560*/  IADD3.X R167, P0, PT, R167, R168, RZ, P0, !PT ;  /* 0x000000a8a7a77210 */ /* 0x000fe4000071e4ff */
[----:B------:R-:W-:Y:S02]  /*4570*/  IADD3.X R48, P2, PT, R172, R59, RZ, P2, !PT ;  /* 0x0000003bac307210 */ /* 0x000fe4000175e4ff */
[----:B------:R-:W-:Y:S02]  /*4580*/  IADD3.X R160, P4, PT, R161, R162, RZ, P4, !PT ;  /* 0x000000a2a1a07210 */ /* 0x000fe4000279e4ff */
[----:B------:R-:W-:Y:S02]  /*4590*/  IADD3.X R155, P3, PT, R155, R146, RZ, P3, !PT ;  /* 0x000000929b9b7210 */ /* 0x000fe40001f7e4ff */
[----:B------:R-:W-:-:S02]  /*45a0*/  IADD3.X R158, P5, PT, R158, R49, RZ, P5, !PT ;  /* 0x000000319e9e7210 */ /* 0x000fc40002fbe4ff */
        /* <DEDUP_REMOVED lines=17> */
[----:B------:R-:W-:Y:S01]  /*46c0*/  IADD3.X R126, PT, PT, RZ, R129, RZ, P1, !PT ;  /* 0x00000081ff7e7210 */ /* 0x000fe20000ffe4ff */
[----:B------:R-:W-:-:S02]  /*46d0*/  IADD.64 RZ, P1, R36, R48 ;  /* 0x0000003024ff7235 */ /* 0x000fc40007820200 */
[----:B------:R-:W-:-:S03]  /*46e0*/  IADD.64 R36, R36, R48 ;  /* 0x0000003024247235 */ /* 0x000fc600078e0200 */
[----:B------:R-:W-:Y:S01]  /*46f0*/  IADD3.X R145, P0, PT, R145, R136, RZ, P0, !PT ;  /* 0x0000008891917210 */ /* 0x000fe2000071e4ff */
[----:B------:R-:W-:-:S03]  /*4700*/  IADD.64.X R128, P1, R158, R140, P1 ;  /* 0x0000008c9e807235 */ /* 0x000fc60000820600 */
[----:B------:R-:W-:Y:S02]  /*4710*/  IADD3.X R132, P2, PT, R132, R59, RZ, P2, !PT ;  /* 0x0000003b84847210 */ /* 0x000fe4000175e4ff */
[----:B------:R-:W-:Y:S02]  /*4720*/  IADD3.X R138, P4, PT, R139, R130, RZ, P4, !PT ;  /* 0x000000828b8a7210 */ /* 0x000fe4000279e4ff */
[----:B------:R-:W-:Y:S02]  /*4730*/  IADD3.X R130, P5, PT, R148, R153, RZ, P5, !PT ;  /* 0x0000009994827210 */ /* 0x000fe40002fbe4ff */
[----:B------:R-:W-:Y:S02]  /*4740*/  IADD3.X R137, P0, PT, R137, R124, RZ, P0, !PT ;  /* 0x0000007c89897210 */ /* 0x000fe4000071e4ff */
[----:B------:R-:W-:Y:S02]  /*4750*/  IADD3.X R133, P2, PT, R134, R133, RZ, P2, !PT ;  /* 0x0000008586857210 */ /* 0x000fe4000175e4ff */
[----:B------:R-:W-:-:S02]  /*4760*/  IADD3.X R124, PT, PT, RZ, R131, RZ, P4, !PT ;  /* 0x00000083ff7c7210 */ /* 0x000fc400027fe4ff */
[----:B------:R-:W-:Y:S01]  /*4770*/  IADD3.X R131, P5, PT, R138, R145, RZ, P5, !PT ;  /* 0x000000918a837210 */ /* 0x000fe20002fbe4ff */
[----:B------:R-:W-:-:S03]  /*4780*/  IADD.64.X R132, P1, R146, R132, P1 ;  /* 0x0000008492847235 */ /* 0x000fc60000820600 */
[----:B------:R-:W-:Y:S02]  /*4790*/  IADD3.X R126, P2, PT, R126, R143, RZ, P2, !PT ;  /* 0x0000008f7e7e7210 */ /* 0x000fe4000175e4ff */
[----:B------:R-:W-:Y:S02]  /*47a0*/  IADD3.X R124, P5, PT, R124, R137, RZ, P5, !PT ;  /* 0x000000897c7c7210 */ /* 0x000fe40002fbe4ff */
[----:B------:R-:W-:Y:S02]  /*47b0*/  IADD3.X R127, PT, PT, RZ, RZ, R127, P2, P3 ;  /* 0x000000ffff7f7210 */ /* 0x000fe400017e647f */
[----:B------:R-:W-:Y:S02]  /*47c0*/  IADD3.X R125, PT, PT, RZ, RZ, R125, P5, P0 ;  /* 0x000000ffff7d7210 */ /* 0x000fe40002fe047d */
[----:B------:R-:W-:Y:S01]  /*47d0*/  IADD3 R107, P5, PT, R107, R54, RZ ;  /* 0x000000366b6b7210 */ /* 0x000fe20007fbe0ff */
[----:B------:R-:W-:-:S03]  /*47e0*/  IADD.64.X R126, P4, R130, R126, P1 ;  /* 0x0000007e827e7235 */ /* 0x000fc60000880600 */
[----:B------:R-:W-:Y:S02]  /*47f0*/  IADD3 R59, P1, PT, R109, R88, RZ ;  /* 0x000000586d3b7210 */ /* 0x000fe40007f3e0ff */
[----:B------:R-:W-:Y:S01]  /*4800*/  IADD3 R87, P2, PT, R87, R80, RZ ;  /* 0x0000005057577210 */ /* 0x000fe20007f5e0ff */
[----:B------:R-:W-:-:S03]  /*4810*/  IADD.64.X R124, RZ, R124, P4 ;  /* 0x0000007cff7c7235 */ /* 0x000fc600020e0600 */
[----:B------:R-:W-:Y:S02]  /*4820*/  IADD3.X R54, P5, PT, R55, R92, RZ, P5, !PT ;  /* 0x0000005c37367210 */ /* 0x000fe40002fbe4ff */
[----:B------:R-:W-:Y:S02]  /*4830*/  IADD3.X R89, P1, PT, R89, R96, RZ, P1, !PT ;  /* 0x0000006059597210 */ /* 0x000fe40000f3e4ff */
[----:B------:R-:W-:Y:S02]  /*4840*/  IADD3.X R80, P2, PT, R81, R98, RZ, P2, !PT ;  /* 0x0000006251507210 */ /* 0x000fe4000175e4ff */
[----:B------:R-:W-:Y:S02]  /*4850*/  IADD3.X R92, P5, PT, R93, R94, RZ, P5, !PT ;  /* 0x0000005e5d5c7210 */ /* 0x000fe40002fbe4ff */
[----:B------:R-:W-:Y:S02]  /*4860*/  IADD3 R107, P0, PT, R107, R108, RZ ;  /* 0x0000006c6b6b7210 */ /* 0x000fe40007f1e0ff */
[----:B------:R-:W-:-:S02]  /*4870*/  IADD3 R91, P3, PT, R91, R104, RZ ;  /* 0x000000685b5b7210 */ /* 0x000fc40007f7e0ff */
[----:B------:R-:W-:Y:S02]  /*4880*/  IADD3 R87, P4, PT, R87, R90, RZ ;  /* 0x0000005a57577210 */ /* 0x000fe40007f9e0ff */
        /* <DEDUP_REMOVED lines=20> */
[----:B------:R-:W-:Y:S01]  /*49d0*/  IADD3.X R38, PT, PT, RZ, R119, RZ, P5, !PT ;  /* 0x00000077ff267210 */ /* 0x000fe20002ffe4ff */
[CC--:B------:R-:W-:Y:S02]  /*49e0*/  IADD.64 RZ, P5, R128.reuse, R106.reuse ;  /* 0x0000006a80ff7235 */ /* 0x0c0fe400078a0200 */
        /* <DEDUP_REMOVED lines=8> */
[----:B------:R-:W-:Y:S01]  /*4a70*/  IADD3.X R53, P4, PT, R72, R101, RZ, P4, !PT ;  /* 0x0000006548357210 */ /* 0x000fe2000279e4ff */
[----:B------:R-:W-:-:S03]  /*4a80*/  IADD.64.X R68, P5, R126, R68, P5 ;  /* 0x000000447e447235 */ /* 0x000fc600028a0600 */
        /* <DEDUP_REMOVED lines=8> */
[----:B------:R-:W-:Y:S01]  /*4b10*/  IADD3.X R71, P4, PT, R120, R75, RZ, P4, !PT ;  /* 0x0000004b78477210 */ /* 0x000fe2000279e4ff */
[----:B------:R-:W-:Y:S01]  /*4b20*/  IMAD.WIDE.U32 R72, R69, 0x3d1, RZ ;  /* 0x000003d145487825 */ /* 0x000fe200078e00ff */
[----:B------:R-:W-:Y:S01]  /*4b30*/  IADD3.X R38, P0, PT, R38, R113, RZ, P0, !PT ;  /* 0x0000007126267210 */ /* 0x000fe2000071e4ff */
[----:B------:R-:W-:-:S03]  /*4b40*/  IADD.64.X R50, P5, R124, R50, P5 ;  /* 0x000000327c327235 */ /* 0x000fc600028a0600 */
[----:B------:R-:W-:Y:S01]  /*4b50*/  IADD3.X R39, PT, PT, RZ, RZ, R39, P0, P1 ;  /* 0x000000ffff277210 */ /* 0x000fe200007e2427 */
[----:B------:R-:W-:Y:S02]  /*4b60*/  IADD.64.X R50, P2, R50, R52, P2 ;  /* 0x0000003432327235 */ /* 0x000fe40001040600 */
[----:B------:R-:W-:Y:S01]  /*4b70*/  IMAD.WIDE.U32 R52, R68, 0x3d1, RZ ;  /* 0x000003d144347825 */ /* 0x000fe200078e00ff */
[----:B------:R-:W-:Y:S01]  /*4b80*/  IADD3.X R40, P4, PT, R40, R123, RZ, P4, !PT ;  /* 0x0000007b28287210 */ /* 0x000fe2000279e4ff */
[----:B------:R-:W-:Y:S02]  /*4b90*/  IADD.64.X R38, RZ, R38, P5 ;  /* 0x00000026ff267235 */ /* 0x000fe400028e0600 */
[----:B------:R-:W-:Y:S01]  /*4ba0*/  IMAD.WIDE.U32 R74, R50, 0x3d1, RZ ;  /* 0x000003d1324a7825 */ /* 0x000fe200078e00ff */
[----:B------:R-:W-:Y:S01]  /*4bb0*/  IADD3 R53, P0, PT, R53, R72, RZ ;  /* 0x0000004835357210 */ /* 0x000fe20007f1e0ff */
[----:B------:R-:W-:-:S03]  /*4bc0*/  IADD.64.X R38, P2, R38, R70, P2 ;  /* 0x0000004626267235 */ /* 0x000fc60001040600 */
[----:B------:R-:W-:Y:S01]  /*4bd0*/  IADD3.X R59, P0, PT, R73, R74, RZ, P0, !PT ;  /* 0x0000004a493b7210 */ /* 0x000fe2000071e4ff */
[----:B------:R-:W-:Y:S01]  /*4be0*/  IMAD.WIDE.U32 R72, R51, 0x3d1, RZ ;  /* 0x000003d133487825 */ /* 0x000fe200078e00ff */
[----:B------:R-:W-:Y:S02]  /*4bf0*/  IADD3 R53, P1, PT, R68, R53, RZ ;  /* 0x0000003544357210 */ /* 0x000fe40007f3e0ff */
[----:B------:R-:W-:Y:S01]  /*4c00*/  IADD3.X R41, PT, PT, RZ, RZ, R41, P4, P3 ;  /* 0x000000ffff297210 */ /* 0x000fe200027e6429 */
[----:B------:R-:W-:Y:S01]  /*4c10*/  IMAD.WIDE.U32 R70, R39, 0x3d1, RZ ;  /* 0x000003d127467825 */ /* 0x000fe200078e00ff */
[----:B------:R-:W-:Y:S02]  /*4c20*/  IADD3.X R74, P1, PT, R69, R59, RZ, P1, !PT ;  /* 0x0000003b454a7210 */ /* 0x000fe40000f3e4ff */
[----:B------:R-:W-:Y:S01]  /*4c30*/  IADD3.X R75, P0, PT, R75, R72, RZ, P0, !PT ;  /* 0x000000484b4b7210 */ /* 0x000fe2000071e4ff */
[----:B------:R-:W-:Y:S01]  /*4c40*/  IMAD.WIDE.U32 R68, R38, 0x3d1, RZ ;  /* 0x000003d126447825 */ /* 0x000fe200078e00ff */
[----:B------:R-:W-:-:S02]  /*4c50*/  IADD.64.X R40, RZ, R40, P2 ;  /* 0x00000028ff287235 */ /* 0x000fc400010e0600 */
[CC--:B------:R-:W-:Y:S02]  /*4c60*/  IADD.64 RZ, P2, R34.reuse, R52.reuse ;  /* 0x0000003422ff7235 */ /* 0x0c0fe40007840200 */
[----:B------:R-:W-:-:S03]  /*4c70*/  IADD.64 R34, R34, R52 ;  /* 0x0000003422227235 */ /* 0x000fc600078e0200 */
[----:B------:R-:W-:Y:S01]  /*4c80*/  IADD3.X R59, P0, PT, R73, R68, RZ, P0, !PT ;  /* 0x00000044493b7210 */ /* 0x000fe2000071e4ff */
[----:B------:R-:W-:Y:S01]  /*4c90*/  IMAD.WIDE.U32 R72, R40, 0x3d1, RZ ;  /* 0x000003d128487825 */ /* 0x000fe200078e00ff */
[----:B------:R-:W-:Y:S02]  /*4ca0*/  IADD3.X R75, P1, PT, R50, R75, RZ, P1, !PT ;  /* 0x0000004b324b7210 */ /* 0x000fe40000f3e4ff */
[----:B------:R-:W-:Y:S02]  /*4cb0*/  IADD3.X R69, P0, PT, R69, R70, RZ, P0, !PT ;  /* 0x0000004645457210 */ /* 0x000fe4000071e4ff */
[----:B------:R-:W-:Y:S01]  /*4cc0*/  IADD3.X R68, P1, PT, R51, R59, RZ, P1, !PT ;  /* 0x0000003b33447210 */ /* 0x000fe20000f3e4ff */
[----:B------:R-:W-:Y:S01]  /*4cd0*/  IMAD.WIDE.U32 R50, R41, 0x3d1, RZ ;  /* 0x000003d129327825 */ /* 0x000fe200078e00ff */
[----:B------:R-:W-:Y:S01]  /*4ce0*/  IADD3.X R71, P0, PT, R71, R72, RZ, P0, !PT ;  /* 0x0000004847477210 */ /* 0x000fe2000071e4ff */
[----:B------:R-:W-:-:S03]  /*4cf0*/  IADD.64.X R36, P2, R36, R74, P2 ;  /* 0x0000004a24247235 */ /* 0x000fc60001040600 */
[----:B------:R-:W-:Y:S02]  /*4d00*/  IADD3.X R69, P1, PT, R38, R69, RZ, P1, !PT ;  /* 0x0000004526457210 */ /* 0x000fe40000f3e4ff */
[----:B------:R-:W-:Y:S02]  /*4d10*/  IADD3.X R73, P0, PT, R73, R50, RZ, P0, !PT ;  /* 0x0000003249497210 */ /* 0x000fe4000071e4ff */
[----:B------:R-:W-:Y:S02]  /*4d20*/  IADD3.X R38, P1, PT, R39, R71, RZ, P1, !PT ;  /* 0x0000004727267210 */ /* 0x000fe40000f3e4ff */
[----:B------:R-:W-:Y:S02]  /*4d30*/  IADD3.X R51, PT, PT, RZ, R51, RZ, P0, !PT ;  /* 0x00000033ff337210 */ /* 0x000fe400007fe4ff */
[----:B------:R-:W-:-:S04]  /*4d40*/  IADD3.X R39, P1, PT, R40, R73, RZ, P1, !PT ;  /* 0x0000004928277210 */ /* 0x000fc80000f3e4ff */
[----:B------:R-:W-:Y:S01]  /*4d50*/  IADD3.X R40, P1, PT, R41, R51, RZ, P1, !PT ;  /* 0x0000003329287210 */ /* 0x000fe20000f3e4ff */
[----:B------:R-:W-:-:S04]  /*4d60*/  IADD.64.X R50, P2, R106, R68, P2 ;  /* 0x000000446a327235 */ /* 0x000fc80001040600 */
[----:B------:R-:W-:Y:S02]  /*4d70*/  SEL R41, RZ, 0x1, !P1 ;  /* 0x00000001ff297807 */ /* 0x000fe40004800000 */
[----:B------:R-:W-:-:S06]  /*4d80*/  IADD.64.X R38, P2, R54, R38, P2 ;  /* 0x0000002636267235 */ /* 0x000fcc0001040600 */
[----:B------:R-:W-:-:S06]  /*4d90*/  IADD.64.X R40, RZ, R40, P2 ;  /* 0x00000028ff287235 */ /* 0x000fcc00010e0600 */
[----:B------:R-:W-:-:S04]  /*4da0*/  IMAD.WIDE.U32 R48, R40, 0x3d1, RZ ;  /* 0x000003d128307825 */ /* 0x000fc800078e00ff */
[----:B------:R-:W-:-:S03]  /*4db0*/  IMAD.WIDE.U32 R54, R41, 0x3d1, RZ ;  /* 0x000003d129367825 */ /* 0x000fc600078e00ff */
[----:B------:R-:W-:-:S04]  /*4dc0*/  IADD3 R49, P0, PT, R49, R54, RZ ;  /* 0x0000003631317210 */ /* 0x000fc80007f1e0ff */
[----:B------:R-:W-:Y:S02]  /*4dd0*/  IADD3.X R55, PT, PT, RZ, R55, RZ, P0, !PT ;  /* 0x00000037ff377210 */ /* 0x000fe400007fe4ff */
[----:B------:R-:W-:-:S04]  /*4de0*/  IADD3 R49, P0, PT, R40, R49, RZ ;  /* 0x0000003128317210 */ /* 0x000fc80007f1e0ff */
[----:B------:R-:W-:Y:S01]  /*4df0*/  IADD3.X R54, P0, PT, R41, R55, RZ, P0, !PT ;  /* 0x0000003729367210 */ /* 0x000fe2000071e4ff */
[----:B------:R-:W-:-:S04]  /*4e00*/  IADD.64 R52, R34, R48 ;  /* 0x0000003022347235 */ /* 0x000fc800078e0200 */
[----:B------:R-:W-:Y:S01]  /*4e10*/  SEL R55, RZ, 0x1, !P0 ;  /* 0x00000001ff377807 */ /* 0x000fe20004000000 */
[----:B------:R-:W-:Y:S02]  /*4e20*/  IADD.64 RZ, P0, R34, R48 ;  /* 0x0000003022ff7235 */ /* 0x000fe40007800200 */
[----:B------:R-:W-:-:S04]  /*4e30*/  IMAD.WIDE.U32 R34, R52, R52, RZ ;  /* 0x0000003434227225 */ /* 0x000fc800078e00ff */
[----:B------:R-:W-:Y:S02]  /*4e40*/  IADD.64.X R54, P0, R36, R54, P0 ;  /* 0x0000003624367235 */ /* 0x000fe40000000600 */
[----:B------:R-:W-:-:S04]  /*4e50*/  IMAD.WIDE.U32 R40, R53, R52, RZ ;  /* 0x0000003435287225 */ /* 0x000fc800078e00ff */
[----:B------:R-:W-:Y:S01]  /*4e60*/  IMAD.WIDE.U32 R68, R52, R53, RZ ;  /* 0x0000003534447225 */ /* 0x000fe200078e00ff */
[----:B------:R-:W-:Y:S01]  /*4e70*/  IADD3 R35, P1, PT, R35, R40, RZ ;  /* 0x0000002823237210 */ /* 0x000fe20007f3e0ff */
[----:B------:R-:W-:Y:S02]  /*4e80*/  IADD.64.X R50, P0, RZ, R50, P0 ;  /* 0x00000032ff327235 */ /* 0x000fe40000000600 */
[----:B------:R-:W-:Y:S01]  /*4e90*/  IMAD.WIDE.U32 R70, R53, R53, RZ ;  /* 0x0000003535467225 */ /* 0x000fe200078e00ff */
[----:B------:R-:W-:-:S03]  /*4ea0*/  IADD3 R35, P3, PT, R35, R68, RZ ;  /* 0x0000004423237210 */ /* 0x000fc60007f7e0ff */
[----:B------:R-:W-:Y:S01]  /*4eb0*/  IMAD.WIDE.U32 R36, R54, R52, RZ ;  /* 0x0000003436247225 */ /* 0x000fe200078e00ff */
[----:B------:R-:W-:-:S03]  /*4ec0*/  IADD3 R59, P2, PT, R69, R70, RZ ;  /* 0x00000046453b7210 */ /* 0x000fc60007f5e0ff */
[----:B------:R-:W-:Y:S01]  /*4ed0*/  IMAD.WIDE.U32 R72, R54, R53, RZ ;  /* 0x0000003536487225 */ /* 0x000fe200078e00ff */
[----:B------:R-:W-:-:S03]  /*4ee0*/  IADD3.X R36, P1, PT, R41, R36, RZ, P1, !PT ;  /* 0x0000002429247210 */ /* 0x000fc60000f3e4ff */
[----:B------:R-:W-:Y:S01]  /*4ef0*/  IMAD.WIDE.U32 R48, R55, R52, RZ ;  /* 0x0000003437307225 */ /* 0x000fe200078e00ff */
[----:B------:R-:W-:Y:S02]  /*4f00*/  IADD3.X R68, P2, PT, R71, R72, RZ, P2, !PT ;  /* 0x0000004847447210 */ /* 0x000fe4000175e4ff */
[----:B------:R-:W-:Y:S01]  /*4f10*/  IADD3.X R36, P3, PT, R36, R59, RZ, P3, !PT ;  /* 0x0000003b24247210 */ /* 0x000fe20001f7e4ff */
[----:B------:R-:W-:Y:S01]  /*4f20*/  IMAD.WIDE.U32 R70, R50, R52, RZ ;  /* 0x0000003432467225 */ /* 0x000fe200078e00ff */
[----:B------:R-:W-:-:S03]  /*4f30*/  IADD3.X R37, P1, PT, R37, R48, RZ, P1, !PT ;  /* 0x0000003025257210 */ /* 0x000fc60000f3e4ff */
[----:B------:R-:W-:Y:S01]  /*4f40*/  IMAD.WIDE.U32 R40, R55, R53, RZ ;  /* 0x0000003537287225 */ /* 0x000fe200078e00ff */
[----:B------:R-:W-:Y:S01]  /*4f50*/  IADD3.X R84, P1, PT, R49, R70, RZ, P1, !PT ;  /* 0x0000004631547210 */ /* 0x000fe20000f3e4ff */
[----:B------:R-:W-:Y:S02]  /*4f60*/  IADD.64.X R48, RZ, R38, P0 ;  /* 0x00000026ff307235 */ /* 0x000fe400000e0600 */
[----:B------:R-:W-:Y:S01]  /*4f70*/  IMAD.WIDE.U32 R78, R50, R53, RZ ;  /* 0x00000035324e7225 */ /* 0x000fe200078e00ff */
[----:B------:R-:W-:Y:S02]  /*4f80*/  IADD3.X R85, P2, PT, R73, R40, RZ, P2, !PT ;  /* 0x0000002849557210 */ /* 0x000fe4000175e4ff */
[----:B------:R-:W-:Y:S01]  /*4f90*/  IADD3.X R37, P3, PT, R37, R68, RZ, P3, !PT ;  /* 0x0000004425257210 */ /* 0x000fe20001f7e4ff */
[----:B------:R-:W-:Y:S01]  /*4fa0*/  IMAD.WIDE.U32 R74, R51, R52, RZ ;  /* 0x00000034334a7225 */ /* 0x000fe200078e00ff */
[----:B------:R-:W-:Y:S02]  /*4fb0*/  IADD3.X R83, P2, PT, R41, R78, RZ, P2, !PT ;  /* 0x0000004e29537210 */ /* 0x000fe4000175e4ff */
[----:B------:R-:W-:Y:S01]  /*4fc0*/  IADD3.X R84, P3, PT, R84, R85, RZ, P3, !PT ;  /* 0x0000005554547210 */ /* 0x000fe20001f7e4ff */
        /* <DEDUP_REMOVED lines=10> */
[----:B------:R-:W-:-:S04]  /*5070*/  IMAD.WIDE.U32 R68, R53, R54, RZ ;  /* 0x0000003635447225 */ /* 0x000fc800078e00ff */
[----:B------:R-:W-:Y:S01]  /*5080*/  IMAD.WIDE.U32 R74, R49, R52, RZ ;  /* 0x00000034314a7225 */ /* 0x000fe200078e00ff */
[----:B------:R-:W-:-:S03]  /*5090*/  IADD3 R41, P5, PT, R41, R68, RZ ;  /* 0x0000004429297210 */ /* 0x000fc60007fbe0ff */
[----:B------:R-:W-:Y:S01]  /*50a0*/  IMAD.WIDE.U32 R82, R49, R53, RZ ;  /* 0x0000003531527225 */ /* 0x000fe200078e00ff */
[----:B------:R-:W-:-:S03]  /*50b0*/  IADD3.X R76, P1, PT, R77, R74, RZ, P1, !PT ;  /* 0x0000004a4d4c7210 */ /* 0x000fc60000f3e4ff */
[----:B------:R-:W-:Y:S01]  /*50c0*/  IMAD.WIDE.U32 R70, R54, R54, RZ ;  /* 0x0000003636467225 */ /* 0x000fe200078e00ff */
[----:B------:R-:W-:Y:S02]  /*50d0*/  IADD3.X R79, P2, PT, R79, R82, RZ, P2, !PT ;  /* 0x000000524f4f7210 */ /* 0x000fe4000175e4ff */
[----:B------:R-:W-:Y:S01]  /*50e0*/  IADD3.X R82, PT, PT, RZ, R75, RZ, P1, !PT ;  /* 0x0000004bff527210 */ /* 0x000fe20000ffe4ff */
[----:B------:R-:W-:Y:S01]  /*50f0*/  IMAD.WIDE.U32 R38, R52, R55, RZ ;  /* 0x0000003734267225 */ /* 0x000fe200078e00ff */
[----:B------:R-:W-:Y:S02]  /*5100*/  IADD3.X R80, P5, PT, R69, R70, RZ, P5, !PT ;  /* 0x0000004645507210 */ /* 0x000fe40002fbe4ff */
[----:B------:R-:W-:Y:S01]  /*5110*/  IADD3.X R87, P3, PT, R76, R81, RZ, P3, !PT ;  /* 0x000000514c577210 */ /* 0x000fe20001f7e4ff */
[----:B------:R-:W-:-:S03]  /*5120*/  IMAD.WIDE.U32 R72, R53, R55, RZ ;  /* 0x0000003735487225 */ /* 0x000fc600078e00ff */
[----:B------:R-:W-:Y:S01]  /*5130*/  IADD3.X R82, P3, PT, R82, R79, RZ, P3, !PT ;  /* 0x0000004f52527210 */ /* 0x000fe20001f7e4ff */
[----:B------:R-:W-:Y:S01]  /*5140*/  IMAD.WIDE.U32 R88, R52, R50, RZ ;  /* 0x0000003234587225 */ /* 0x000fe200078e00ff */
[----:B------:R-:W-:Y:S02]  /*5150*/  IADD3 R59, P0, PT, R39, R72, RZ ;  /* 0x00000048273b7210 */ /* 0x000fe40007f1e0ff */
[----:B------:R-:W-:Y:S01]  /*5160*/  IADD3 R39, P4, PT, R41, R38, RZ ;  /* 0x0000002629277210 */ /* 0x000fe20007f9e0ff */
[----:B------:R-:W-:Y:S01]  /*5170*/  IMAD.WIDE.U32 R90, R53, R50, RZ ;  /* 0x00000032355a7225 */ /* 0x000fe200078e00ff */
[----:B------:R-:W-:Y:S02]  /*5180*/  IADD3.X R83, PT, PT, RZ, RZ, R83, P3, P2 ;  /* 0x000000ffff537210 */ /* 0x000fe40001fe4453 */
[----:B------:R-:W-:Y:S01]  /*5190*/  IADD3.X R80, P4, PT, R80, R59, RZ, P4, !PT ;  /* 0x0000003b50507210 */ /* 0x000fe2000279e4ff */
[----:B------:R-:W-:Y:S01]  /*51a0*/  IMAD.WIDE.U32 R74, R54, R55, RZ ;  /* 0x00000037364a7225 */ /* 0x000fe200078e00ff */
[----:B------:R-:W-:-:S03]  /*51b0*/  IADD3 R41, P1, PT, R89, R90, RZ ;  /* 0x0000005a59297210 */ /* 0x000fc60007f3e0ff */
[----:B------:R-:W-:Y:S01]  /*51c0*/  IMAD.WIDE.U32 R68, R55, R54, RZ ;  /* 0x0000003637447225 */ /* 0x000fe200078e00ff */
[----:B------:R-:W-:-:S03]  /*51d0*/  IADD3.X R73, P0, PT, R73, R74, RZ, P0, !PT ;  /* 0x0000004a49497210 */ /* 0x000fc6000071e4ff */
[----:B------:R-:W-:Y:S01]  /*51e0*/  IMAD.WIDE.U32 R76, R52, R51, RZ ;  /* 0x00000033344c7225 */ /* 0x000fe200078e00ff */
[----:B------:R-:W-:-:S03]  /*51f0*/  IADD3.X R38, P5, PT, R71, R68, RZ, P5, !PT ;  /* 0x0000004447267210 */ /* 0x000fc60002fbe4ff */
[----:B------:R-:W-:Y:S01]  /*5200*/  IMAD.WIDE.U32 R94, R53, R51, RZ ;  /* 0x00000033355e7225 */ /* 0x000fe200078e00ff */
[----:B------:R-:W-:Y:S02]  /*5210*/  IADD3 R41, P3, PT, R41, R76, RZ ;  /* 0x0000004c29297210 */ /* 0x000fe40007f7e0ff */
[----:B------:R-:W-:Y:S01]  /*5220*/  IADD3.X R81, P4, PT, R38, R73, RZ, P4, !PT ;  /* 0x0000004926517210 */ /* 0x000fe2000279e4ff */
[----:B------:R-:W-:Y:S01]  /*5230*/  IMAD.WIDE.U32 R70, R50, R54, RZ ;  /* 0x0000003632467225 */ /* 0x000fe200078e00ff */
[----:B------:R-:W-:Y:S01]  /*5240*/  IADD3 R98, P2, PT, R77, R94, RZ ;  /* 0x0000005e4d627210 */ /* 0x000fe20007f5e0ff */
[----:B------:R-:W-:Y:S02]  /*5250*/  MOV R38, R40 ;  /* 0x0000002800267202 */ /* 0x000fe40000000f00 */
        /* <DEDUP_REMOVED lines=15> */
[----:B------:R-:W-:Y:S02]  /*5350*/  IADD3.X R68, P5, PT, R69, R70, RZ, P5, !PT ;  /* 0x0000004645447210 */ /* 0x000fe40002fbe4ff */
[----:B------:R-:W-:Y:S01]  /*5360*/  IADD3.X R70, P4, PT, R40, R59, RZ, P4, !PT ;  /* 0x0000003b28467210 */ /* 0x000fe2000279e4ff */
[----:B------:R-:W-:Y:S01]  /*5370*/  IMAD.WIDE.U32 R92, R54, R50, RZ ;  /* 0x00000032365c7225 */ /* 0x000fe200078e00ff */
[----:B------:R-:W-:Y:S02]  /*5380*/  IADD3.X R75, P0, PT, R75, R72, RZ, P0, !PT ;  /* 0x000000484b4b7210 */ /* 0x000fe4000071e4ff */
[----:B------:R-:W-:Y:S01]  /*5390*/  IADD3.X R72, PT, PT, RZ, R71, RZ, P5, !PT ;  /* 0x00000047ff487210 */ /* 0x000fe20002ffe4ff */
[----:B------:R-:W-:-:S02]  /*53a0*/  IADD.64 RZ, P5, R38, R36 ;  /* 0x0000002426ff7235 */ /* 0x000fc400078a0200 */
[----:B------:R-:W-:Y:S01]  /*53b0*/  IMAD.WIDE.U32 R76, R49, R55, RZ ;  /* 0x00000037314c7225 */ /* 0x000fe200078e00ff */
[----:B------:R-:W-:Y:S01]  /*53c0*/  IADD3.X R71, P4, PT, R68, R75, RZ, P4, !PT ;  /* 0x0000004b44477210 */ /* 0x000fe2000279e4ff */
[----:B------:R-:W-:Y:S02]  /*53d0*/  IADD.64 R36, R38, R36 ;  /* 0x0000002426247235 */ /* 0x000fe400078e0200 */
[----:B------:R-:W-:Y:S02]  /*53e0*/  IADD.64.X R68, P5, R80, R84, P5 ;  /* 0x0000005450447235 */ /* 0x000fe400028a0600 */
[----:B------:R-:W-:Y:S01]  /*53f0*/  IMAD.WIDE.U32 R74, R55, R50, RZ ;  /* 0x00000032374a7225 */ /* 0x000fe200078e00ff */
[----:B------:R-:W-:Y:S02]  /*5400*/  IADD3.X R89, P1, PT, R91, R92, RZ, P1, !PT ;  /* 0x0000005c5b597210 */ /* 0x000fe40000f3e4ff */
[----:B------:R-:W-:Y:S01]  /*5410*/  IADD3.X R73, P0, PT, R73, R76, RZ, P0, !PT ;  /* 0x0000004c49497210 */ /* 0x000fe2000071e4ff */
[----:B------:R-:W-:Y:S01]  /*5420*/  IMAD.WIDE.U32 R90, R54, R51, RZ ;  /* 0x00000033365a7225 */ /* 0x000fe200078e00ff */
[----:B------:R-:W-:-:S02]  /*5430*/  IADD.64.X R78, P5, R78, R86, P5 ;  /* 0x000000564e4e7235 */ /* 0x000fc400028a0600 */
[----:B------:R-:W-:Y:S01]  /*5440*/  MOV R40, R88 ;  /* 0x0000005800287202 */ /* 0x000fe20000000f00 */
[----:B------:R-:W-:Y:S01]  /*5450*/  IADD3.X R72, P4, PT, R72, R73, RZ, P4, !PT ;  /* 0x0000004948487210 */ /* 0x000fe2000279e4ff */
[----:B------:R-:W-:Y:S01]  /*5460*/  IMAD.WIDE.U32 R86, R53, R48, RZ ;  /* 0x0000003035567225 */ /* 0x000fe200078e00ff */
[----:B------:R-:W-:Y:S02]  /*5470*/  IADD3.X R90, P2, PT, R95, R90, RZ, P2, !PT ;  /* 0x0000005a5f5a7210 */ /* 0x000fe4000175e4ff */
[----:B------:R-:W-:Y:S01]  /*5480*/  IADD3.X R73, PT, PT, RZ, RZ, R77, P4, P0 ;  /* 0x000000ffff497210 */ /* 0x000fe200027e044d */
[----:B------:R-:W-:Y:S01]  /*5490*/  IMAD.WIDE.U32 R94, R52, R48, RZ ;  /* 0x00000030345e7225 */ /* 0x000fe200078e00ff */
[----:B------:R-:W-:-:S03]  /*54a0*/  IADD.64.X R82, P0, R70, R82, P5 ;  /* 0x0000005246527235 */ /* 0x000fc60002800600 */
[----:B------:R-:W-:Y:S01]  /*54b0*/  IMAD.WIDE.U32 R76, R52, R49, RZ ;  /* 0x00000031344c7225 */ /* 0x000fe200078e00ff */
[----:B------:R-:W-:Y:S02]  /*54c0*/  IADD3 R71, P5, PT, R95, R86, RZ ;  /* 0x000000565f477210 */ /* 0x000fe40007fbe0ff */
[----:B------:R-:W-:Y:S02]  /*54d0*/  IADD.64.X R72, RZ, R72, P0 ;  /* 0x00000048ff487235 */ /* 0x000fe400000e0600 */
[----:B------:R-:W-:Y:S01]  /*54e0*/  IMAD.WIDE.U32 R96, R53, R49, RZ ;  /* 0x0000003135607225 */ /* 0x000fe200078e00ff */
[----:B------:R-:W-:Y:S02]  /*54f0*/  IADD3.X R86, P3, PT, R89, R98, RZ, P3, !PT ;  /* 0x0000006259567210 */ /* 0x000fe40001f7e4ff */
[----:B------:R-:W-:Y:S01]  /*5500*/  IADD3.X R59, P1, PT, R93, R74, RZ, P1, !PT ;  /* 0x0000004a5d3b7210 */ /* 0x000fe20000f3e4ff */
[----:B------:R-:W-:Y:S01]  /*5510*/  IMAD.WIDE.U32 R88, R54, R48, RZ ;  /* 0x0000003036587225 */ /* 0x000fe200078e00ff */
[----:B------:R-:W-:-:S02]  /*5520*/  IADD3 R99, P4, PT, R77, R96, RZ ;  /* 0x000000604d637210 */ /* 0x000fc40007f9e0ff */
        /* <DEDUP_REMOVED lines=8> */
[----:B------:R-:W-:Y:S01]  /*55b0*/  IADD3.X R95, P2, PT, R91, R80, RZ, P2, !PT ;  /* 0x000000505b5f7210 */ /* 0x000fe2000175e4ff */
[----:B------:R-:W-:-:S02]  /*55c0*/  MOV R70, R94 ;  /* 0x0000005e00467202 */ /* 0x000fc40000000f00 */
        /* <DEDUP_REMOVED lines=36> */
[----:B------:R-:W-:Y:S01]  /*5810*/  IADD3.X R76, PT, PT, RZ, R75, RZ, P1, !PT ;  /* 0x0000004bff4c7210 */ /* 0x000fe20000ffe4ff */
[----:B------:R-:W-:Y:S02]  /*5820*/  IADD.64 RZ, P1, R68, R40 ;  /* 0x0000002844ff7235 */ /* 0x000fe40007820200 */
[----:B------:R-:W-:Y:S01]  /*5830*/  IMAD.WIDE.U32 R92, R48, R49, RZ ;  /* 0x00000031305c7225 */ /* 0x000fe200078e00ff */
[----:B------:R-:W-:Y:S01]  /*5840*/  IADD3.X R77, P5, PT, R77, R84, RZ, P5, !PT ;  /* 0x000000544d4d7210 */ /* 0x000fe20002fbe4ff */
[----:B------:R-:W-:-:S02]  /*5850*/  IADD.64 R40, R68, R40 ;  /* 0x0000002844287235 */ /* 0x000fc400078e0200 */
[----:B------:R-:W-:-:S03]  /*5860*/  IADD.64.X R78, P1, R78, R86, P1 ;  /* 0x000000564e4e7235 */ /* 0x000fc60000820600 */
[----:B------:R-:W-:Y:S02]  /*5870*/  IADD3.X R84, P0, PT, R80, R103, RZ, P0, !PT ;  /* 0x0000006750547210 */ /* 0x000fe4000071e4ff */
[----:B------:R-:W-:Y:S01]  /*5880*/  IADD3.X R80, PT, PT, RZ, R85, RZ, P5, !PT ;  /* 0x00000055ff507210 */ /* 0x000fe20002ffe4ff */
[----:B------:R-:W-:Y:S02]  /*5890*/  IADD.64 RZ, P5, R78, R70 ;  /* 0x000000464eff7235 */ /* 0x000fe400078a0200 */
[----:B------:R-:W-:Y:S02]  /*58a0*/  IADD.64.X R82, P1, R82, R88, P1 ;  /* 0x0000005852527235 */ /* 0x000fe40000820600 */
[----:B------:R-:W-:Y:S02]  /*58b0*/  IADD.64 R70, R78, R70 ;  /* 0x000000464e467235 */ /* 0x000fe400078e0200 */
[----:B------:R-:W-:-:S03]  /*58c0*/  IADD.64.X R82, P5, R82, R98, P5 ;  /* 0x0000006252527235 */ /* 0x000fc600028a0600 */
[----:B------:R-:W-:Y:S01]  /*58d0*/  IADD3.X R75, P3, PT, R90, R101, RZ, P3, !PT ;  /* 0x000000655a4b7210 */ /* 0x000fe20001f7e4ff */
[----:B------:R-:W-:Y:S01]  /*58e0*/  IMAD.WIDE.U32 R90, R49, R49, RZ ;  /* 0x00000031315a7225 */ /* 0x000fe200078e00ff */
[----:B------:R-:W-:Y:S02]  /*58f0*/  IADD3.X R96, P4, PT, R97, R92, RZ, P4, !PT ;  /* 0x0000005c61607210 */ /* 0x000fe4000279e4ff */
[----:B------:R-:W-:Y:S01]  /*5900*/  IADD3.X R76, P3, PT, R76, R59, RZ, P3, !PT ;  /* 0x0000003b4c4c7210 */ /* 0x000fe20001f7e4ff */
[----:B------:R-:W-:Y:S02]  /*5910*/  IADD.64.X R72, P1, R72, R74, P1 ;  /* 0x0000004a48487235 */ /* 0x000fe40000820600 */
[----:B------:R-:W-:Y:S01]  /*5920*/  IMAD.WIDE.U32 R74, R82, 0x3d1, RZ ;  /* 0x000003d1524a7825 */ /* 0x000fe200078e00ff */
[----:B------:R-:W-:Y:S01]  /*5930*/  IADD3.X R93, P4, PT, R93, R90, RZ, P4, !PT ;  /* 0x0000005a5d5d7210 */ /* 0x000fe2000279e4ff */
[----:B------:R-:W-:Y:S02]  /*5940*/  IADD.64.X R94, P5, R72, R94, P5 ;  /* 0x0000005e485e7235 */ /* 0x000fe400028a0600 */
[----:B------:R-:W-:Y:S01]  /*5950*/  IMAD.WIDE.U32 R86, R83, 0x3d1, RZ ;  /* 0x000003d153567825 */ /* 0x000fe200078e00ff */
[----:B------:R-:W-:-:S02]  /*5960*/  IADD3.X R85, P0, PT, R77, R96, RZ, P0, !PT ;  /* 0x000000604d557210 */ /* 0x000fc4000071e4ff */
[----:B------:R-:W-:Y:S02]  /*5970*/  IADD3.X R77, PT, PT, RZ, RZ, R81, P3, P2 ;  /* 0x000000ffff4d7210 */ /* 0x000fe40001fe4451 */
[----:B------:R-:W-:Y:S01]  /*5980*/  IADD3.X R72, P0, PT, R80, R93, RZ, P0, !PT ;  /* 0x0000005d50487210 */ /* 0x000fe2000071e4ff */
[----:B------:R-:W-:Y:S01]  /*5990*/  IMAD.WIDE.U32 R80, R94, 0x3d1, RZ ;  /* 0x000003d15e507825 */ /* 0x000fe200078e00ff */
[----:B------:R-:W-:Y:S01]  /*59a0*/  IADD3 R89, P2, PT, R75, R86, RZ ;  /* 0x000000564b597210 */ /* 0x000fe20007f5e0ff */
[----:B------:R-:W-:Y:S02]  /*59b0*/  IADD.64.X R76, RZ, R76, P1 ;  /* 0x0000004cff4c7235 */ /* 0x000fe400008e0600 */
[----:B------:R-:W-:Y:S01]  /*59c0*/  MOV R88, R74 ;  /* 0x0000004a00587202 */ /* 0x000fe20000000f00 */
[----:B------:R-:W-:Y:S01]  /*59d0*/  IADD3.X R73, PT, PT, RZ, RZ, R91, P0, P4 ;  /* 0x000000ffff497210 */ /* 0x000fe200007e845b */
[----:B------:R-:W-:-:S03]  /*59e0*/  IADD.64.X R76, P5, R76, R84, P5 ;  /* 0x000000544c4c7235 */ /* 0x000fc600028a0600 */
[----:B------:R-:W-:Y:S01]  /*59f0*/  IADD3.X R91, P2, PT, R87, R80, RZ, P2, !PT ;  /* 0x00000050575b7210 */ /* 0x000fe2000175e4ff */
[----:B------:R-:W-:Y:S01]  /*5a00*/  IMAD.WIDE.U32 R86, R95, 0x3d1, RZ ;  /* 0x000003d15f567825 */ /* 0x000fe200078e00ff */
[----:B------:R-:W-:Y:S01]  /*5a10*/  IADD3 R89, P0, PT, R82, R89, RZ ;  /* 0x0000005952597210 */ /* 0x000fe20007f1e0ff */
[----:B------:R-:W-:-:S03]  /*5a20*/  IADD.64.X R72, RZ, R72, P5 ;  /* 0x00000048ff487235 */ /* 0x000fc600028e0600 */
[----:B------:R-:W-:Y:S01]  /*5a30*/  IADD3.X R59, P2, PT, R81, R86, RZ, P2, !PT ;  /* 0x00000056513b7210 */ /* 0x000fe2000175e4ff */
[----:B------:R-:W-:Y:S01]  /*5a40*/  IMAD.WIDE.U32 R80, R76, 0x3d1, RZ ;  /* 0x000003d14c507825 */ /* 0x000fe200078e00ff */
[----:B------:R-:W-:Y:S01]  /*5a50*/  IADD3.X R90, P0, PT, R83, R91, RZ, P0, !PT ;  /* 0x0000005b535a7210 */ /* 0x000fe2000071e4ff */
[----:B------:R-:W-:Y:S02]  /*5a60*/  IADD.64 RZ, P1, R34, R88 ;  /* 0x0000005822ff7235 */ /* 0x000fe40007820200 */
[----:B------:R-:W-:Y:S01]  /*5a70*/  IMAD.WIDE.U32 R82, R77, 0x3d1, RZ ;  /* 0x000003d14d527825 */ /* 0x000fe200078e00ff */
[----:B------:R-:W-:Y:S01]  /*5a80*/  IADD3.X R87, P2, PT, R87, R80, RZ, P2, !PT ;  /* 0x0000005057577210 */ /* 0x000fe2000175e4ff */
[----:B------:R-:W-:Y:S02]  /*5a90*/  IADD.64 R34, R34, R88 ;  /* 0x0000005822227235 */ /* 0x000fe400078e0200 */
[----:B------:R-:W-:Y:S01]  /*5aa0*/  IMAD.WIDE.U32 R84, R72, 0x3d1, RZ ;  /* 0x000003d148547825 */ /* 0x000fe200078e00ff */
[----:B------:R-:W-:-:S02]  /*5ab0*/  IADD3.X R91, P0, PT, R94, R59, RZ, P0, !PT ;  /* 0x0000003b5e5b7210 */ /* 0x000fc4000071e4ff */
[----:B------:R-:W-:Y:S01]  /*5ac0*/  IADD3.X R81, P2, PT, R81, R82, RZ, P2, !PT ;  /* 0x0000005251517210 */ /* 0x000fe2000175e4ff */
[----:B------:R-:W-:Y:S01]  /*5ad0*/  IMAD.WIDE.U32 R74, R73, 0x3d1, RZ ;  /* 0x000003d1494a7825 */ /* 0x000fe200078e00ff */
[----:B------:R-:W-:Y:S01]  /*5ae0*/  IADD3.X R94, P0, PT, R95, R87, RZ, P0, !PT ;  /* 0x000000575f5e7210 */ /* 0x000fe2000071e4ff */
[----:B------:R-:W-:-:S03]  /*5af0*/  IADD.64.X R36, P1, R36, R90, P1 ;  /* 0x0000005a24247235 */ /* 0x000fc60000820600 */
[----:B------:R-:W-:Y:S02]  /*5b00*/  IADD3.X R83, P2, PT, R83, R84, RZ, P2, !PT ;  /* 0x0000005453537210 */ /* 0x000fe4000175e4ff */
[----:B------:R-:W-:Y:S02]  /*5b10*/  IADD3.X R95, P0, PT, R76, R81, RZ, P0, !PT ;  /* 0x000000514c5f7210 */ /* 0x000fe4000071e4ff */
[----:B------:R-:W-:Y:S02]  /*5b20*/  IADD3.X R85, P2, PT, R85, R74, RZ, P2, !PT ;  /* 0x0000004a55557210 */ /* 0x000fe4000175e4ff */
[----:B------:R-:W-:Y:S01]  /*5b30*/  IADD3.X R76, P0, PT, R77, R83, RZ, P0, !PT ;  /* 0x000000534d4c7210 */ /* 0x000fe2000071e4ff */
[----:B------:R-:W-:-:S03]  /*5b40*/  IADD.64.X R40, P1, R40, R94, P1 ;  /* 0x0000005e28287235 */ /* 0x000fc60000820600 */
[----:B------:R-:W-:Y:S02]  /*5b50*/  IADD3.X R75, PT, PT, RZ, R75, RZ, P2, !PT ;  /* 0x0000004bff4b7210 */ /* 0x000fe400017fe4ff */
[----:B------:R-:W-:-:S04]  /*5b60*/  IADD3.X R77, P0, PT, R72, R85, RZ, P0, !PT ;  /* 0x00000055484d7210 */ /* 0x000fc8000071e4ff */
[----:B------:R-:W-:Y:S01]  /*5b70*/  IADD3.X R72, P0, PT, R73, R75, RZ, P0, !PT ;  /* 0x0000004b49487210 */ /* 0x000fe2000071e4ff */
[----:B------:R-:W-:-:S04]  /*5b80*/  IADD.64.X R70, P1, R70, R76, P1 ;  /* 0x0000004c46467235 */ /* 0x000fc80000820600 */
[----:B------:R-:W-:-:S05]  /*5b90*/  SEL R73, RZ, 0x1, !P0 ;  /* 0x00000001ff497807 */ /* 0x000fca0004000000 */
[----:B------:R-:W-:-:S06]  /*5ba0*/  IADD.64.X R72, RZ, R72, P1 ;  /* 0x00000048ff487235 */ /* 0x000fcc00008e0600 */
[----:B------:R-:W-:-:S04]  /*5bb0*/  IMAD.WIDE.U32 R38, R72, 0x3d1, RZ ;  /* 0x000003d148267825 */ /* 0x000fc800078e00ff */
[----:B------:R-:W-:-:S03]  /*5bc0*/  IMAD.WIDE.U32 R68, R73, 0x3d1, RZ ;  /* 0x000003d149447825 */ /* 0x000fc600078e00ff */
[----:B------:R-:W-:-:S04]  /*5bd0*/  IADD3 R39, P0, PT, R39, R68, RZ ;  /* 0x0000004427277210 */ /* 0x000fc80007f1e0ff */
[----:B------:R-:W-:Y:S02]  /*5be0*/  IADD3.X R69, PT, PT, RZ, R69, RZ, P0, !PT ;  /* 0x00000045ff457210 */ /* 0x000fe400007fe4ff */
[----:B------:R-:W-:-:S04]  /*5bf0*/  IADD3 R39, P0, PT, R72, R39, RZ ;  /* 0x0000002748277210 */ /* 0x000fc80007f1e0ff */
[----:B------:R-:W-:-:S05]  /*5c00*/  IADD3.X R72, P0, PT, R73, R69, RZ, P0, !PT ;  /* 0x0000004549487210 */ /* 0x000fca000071e4ff */
[----:B------:R-:W-:Y:S01]  /*5c10*/  SEL R73, RZ, 0x1, !P0 ;  /* 0x00000001ff497807 */ /* 0x000fe20004000000 */
[CC--:B------:R-:W-:Y:S02]  /*5c20*/  IADD.64 RZ, P0, R34.reuse, R38.reuse ;  /* 0x0000002622ff7235 */ /* 0x0c0fe40007800200 */
[----:B------:R-:W-:-:S04]  /*5c30*/  IADD.64 R34, R34, R38 ;  /* 0x0000002622227235 */ /* 0x000fc800078e0200 */
[----:B------:R-:W-:Y:S02]  /*5c40*/  IADD.64 RZ, P1, R34, -R64 ;  /* 0x8000004022ff7235 */ /* 0x000fe40007820200 */
[----:B------:R-:W-:-:S04]  /*5c50*/  IADD.64.X R36, P0, R36, R72, P0 ;  /* 0x0000004824247235 */ /* 0x000fc80000000600 */
[----:B------:R-:W-:Y:S02]  /*5c60*/  IADD.64.X R36, P1, R36, ~R62, P1 ;  /* 0x8000003e24247235 */ /* 0x000fe40000820600 */
[----:B------:R-:W-:-:S04]  /*5c70*/  IADD.64.X R40, P0, RZ, R40, P0 ;  /* 0x00000028ff287235 */ /* 0x000fc80000000600 */
[----:B------:R-:W-:Y:S02]  /*5c80*/  IADD.64.X R60, P1, R40, ~R60, P1 ;  /* 0x8000003c283c7235 */ /* 0x000fe40000820600 */
[----:B------:R-:W-:Y:S02]  /*5c90*/  IADD.64.X R70, RZ, R70, P0 ;  /* 0x00000046ff467235 */ /* 0x000fe400000e0600 */
[----:B------:R-:W-:Y:S02]  /*5ca0*/  IADD.64 R40, R34, -R64 ;  /* 0x8000004022287235 */ /* 0x000fe400078e0200 */
[----:B------:R-:W-:-:S14]  /*5cb0*/  IADD.64.X R66, P1, R70, ~R66, P1 ;  /* 0x8000004246427235 */ /* 0x000fdc0000820600 */
[----:B------:R-:W-:Y:S05]  /*5cc0*/  @P1 BRA `(.L_x_54) ;  /* 0x0000000000181947 */ /* 0x000fea0003800000 */
[----:B------:R-:W-:Y:S02]  /*5cd0*/  UMOV.64 UR4, 0xfffffffefffffc2f ;  /* 0xfefffffc2f047482 */ /* 0x000fe40008ffffff */
[C---:B------:R-:W-:Y:S02]  /*5ce0*/  IADD.64 RZ, P0, R40.reuse, UR4 ;  /* 0x0000000428ff7c35 */ /* 0x040fe4000f800200 */
[----:B------:R-:W-:-:S04]  /*5cf0*/  IADD.64 R40, R40, UR4 ;  /* 0x0000000428287c35 */ /* 0x000fc8000f8e0200 */
[----:B------:R-:W-:-:S06]  /*5d00*/  IADD.64.X R36, P0, R36, -0x1, P0 ;  /* 0xffffffff24247835 */ /* 0x000fcc0000000600 */
[----:B------:R-:W-:-:S06]  /*5d10*/  IADD.64.X R60, P0, R60, -0x1, P0 ;  /* 0xffffffff3c3c7835 */ /* 0x000fcc0000000600 */
[----:B------:R-:W-:-:S08]  /*5d20*/  IADD.64.X R66, R66, -0x1, P0 ;  /* 0xffffffff42427835 */ /* 0x000fd000000e0600 */
.L_x_54:
[----:B------:R-:W-:Y:S05]  /*5d30*/  BSYNC.RECONVERGENT B4 ;  /* 0x0000000000047941 */ /* 0x000fea0003800200 */
.L_x_53:
[CC--:B------:R-:W-:Y:S02]  /*5d40*/  IADD.64 RZ, P0, R40.reuse, -R10.reuse ;  /* 0x8000000a28ff7235 */ /* 0x0c0fe40007800200 */
[----:B------:R-:W-:Y:S01]  /*5d50*/  BSSY.RECONVERGENT B4, `(.L_x_55) ;  /* 0x000000c000047945 */ /* 0x000fe20003800200 */
[----:B------:R-:W-:-:S03]  /*5d60*/  IADD.64 R40, R40, -R10 ;  /* 0x8000000a28287235 */ /* 0x000fc600078e0200 */
[----:B------:R-:W-:-:S06]  /*5d70*/  IADD.64.X R38, P0, R36, ~R8, P0 ;  /* 0x8000000824267235 */ /* 0x000fcc0000000600 */
[----:B------:R-:W-:-:S06]  /*5d80*/  IADD.64.X R36, P0, R60, ~R4, P0 ;  /* 0x800000043c247235 */ /* 0x000fcc0000000600 */
        /* <DEDUP_REMOVED lines=8> */
.L_x_56:
[----:B------:R-:W-:Y:S05]  /*5e10*/  BSYNC.RECONVERGENT B4 ;  /* 0x0000000000047941 */ /* 0x000fea0003800200 */
.L_x_55:
        /* <DEDUP_REMOVED lines=13> */
.L_x_58:
[----:B------:R-:W-:Y:S05]  /*5ef0*/  BSYNC.RECONVERGENT B4 ;  /* 0x0000000000047941 */ /* 0x000fea0003800200 */
.L_x_57:
        /* <DEDUP_REMOVED lines=24> */
[----:B------:R-:W-:-:S03]  /*6080*/  IADD3 R55, P1, PT, R55, R170, RZ ;  /* 0x000000aa37377210 */ /* 0x000fc60007f3e0ff */
        /* <DEDUP_REMOVED lines=51> */
[----:B------:R-:W-:-:S03]  /*63c0*/  IADD3.X R126, PT, PT, RZ, R129, RZ, P1, !PT ;  /* 0x00000081ff7e7210 */ /* 0x000fc60000ffe4ff */
        /* <DEDUP_REMOVED lines=8> */
[----:B------:R-:W-:Y:S01]  /*6450*/  IMAD.WIDE.U32 R86, R60, R49, RZ ;  /* 0x000000313c567225 */ /* 0x000fe200078e00ff */
[----:B------:R-:W-:Y:S02]  /*6460*/  IADD3 R60, P0, PT, R161, R162, RZ ;  /* 0x000000a2a13c7210 */ /* 0x000fe40007f1e0ff */
[----:B------:R-:W-:Y:S02]  /*6470*/  IADD3 R49, P5, PT, R59, R160, RZ ;  /* 0x000000a03b317210 */ /* 0x000fe40007fbe0ff */
[----:B------:R-:W-:Y:S02]  /*6480*/  IADD3.X R163, P0, PT, R163, R164, RZ, P0, !PT ;  /* 0x000000a4a3a37210 */ /* 0x000fe4000071e4ff */
[----:B------:R-:W-:Y:S02]  /*6490*/  IADD3.X R150, P5, PT, R151, R60, RZ, P5, !PT ;  /* 0x0000003c97967210 */ /* 0x000fe40002fbe4ff */
[----:B------:R-:W-:Y:S02]  /*64a0*/  IADD3.X R60, P2, PT, R61, R152, RZ, P2, !PT ;  /* 0x000000983d3c7210 */ /* 0x000fe4000175e4ff */
[----:B------:R-:W-:-:S02]  /*64b0*/  IADD3.X R165, P0, PT, R165, R166, RZ, P0, !PT ;  /* 0x000000a6a5a57210 */ /* 0x000fc4000071e4ff */
[----:B------:R-:W-:Y:S02]  /*64c0*/  IADD3.X R61, P2, PT, R172, R181, RZ, P2, !PT ;  /* 0x000000b5ac3d7210 */ /* 0x000fe4000175e4ff */
[----:B------:R-:W-:Y:S02]  /*64d0*/  IADD3.X R151, P5, PT, R154, R163, RZ, P5, !PT ;  /* 0x000000a39a977210 */ /* 0x000fe40002fbe4ff */
[----:B------:R-:W-:Y:S01]  /*64e0*/  IADD3.X R167, P0, PT, R167, R168, RZ, P0, !PT ;  /* 0x000000a8a7a77210 */ /* 0x000fe2000071e4ff */
[CC--:B------:R-:W-:Y:S02]  /*64f0*/  IADD.64 RZ, P1, R48.reuse, R60.reuse ;  /* 0x0000003c30ff7235 */ /* 0x0c0fe40007820200 */
[----:B------:R-:W-:-:S03]  /*6500*/  IADD.64 R48, R48, R60 ;  /* 0x0000003c30307235 */ /* 0x000fc600078e0200 */
        /* <DEDUP_REMOVED lines=9> */
[----:B------:R-:W-:Y:S02]  /*65a0*/  IADD3.X R138, P4, PT, R139, R130, RZ, P4, !PT ;  /* 0x000000828b8a7210 */ /* 0x000fe4000279e4ff */
[----:B------:R-:W-:Y:S02]  /*65b0*/  IADD3.X R130, P5, PT, R59, R168, RZ, P5, !PT ;  /* 0x000000a83b827210 */ /* 0x000fe40002fbe4ff */
[----:B------:R-:W-:Y:S02]  /*65c0*/  IADD3.X R135, P0, PT, R135, R124, RZ, P0, !PT ;  /* 0x0000007c87877210 */ /* 0x000fe4000071e4ff */
[----:B------:R-:W-:-:S02]  /*65d0*/  IADD3.X R133, P2, PT, R133, R140, RZ, P2, !PT ;  /* 0x0000008c85857210 */ /* 0x000fc4000175e4ff */
[----:B------:R-:W-:Y:S02]  /*65e0*/  IADD3.X R124, PT, PT, RZ, R131, RZ, P4, !PT ;  /* 0x00000083ff7c7210 */ /* 0x000fe400027fe4ff */
        /* <DEDUP_REMOVED lines=9> */
[----:B------:R-:W-:Y:S01]  /*6680*/  IADD3.X R82, P5, PT, R83, R88, RZ, P5, !PT ;  /* 0x0000005853527210 */ /* 0x000fe20002fbe4ff */
[----:B------:R-:W-:-:S03]  /*6690*/  IADD.64.X R124, RZ, R124, P4 ;  /* 0x0000007cff7c7235 */ /* 0x000fc600020e0600 */
[----:B------:R-:W-:Y:S02]  /*66a0*/  IADD3 R119, P0, PT, R119, R122, RZ ;  /* 0x0000007a77777210 */ /* 0x000fe40007f1e0ff */
[----:B------:R-:W-:Y:S02]  /*66b0*/  IADD3.X R95, P1, PT, R95, R92, RZ, P1, !PT ;  /* 0x0000005c5f5f7210 */ /* 0x000fe40000f3e4ff */
[----:B------:R-:W-:Y:S02]  /*66c0*/  IADD3.X R88, P5, PT, R89, R90, RZ, P5, !PT ;  /* 0x0000005a59587210 */ /* 0x000fe40002fbe4ff */
[----:B------:R-:W-:Y:S02]  /*66d0*/  IADD3 R107, P2, PT, R107, R104, RZ ;  /* 0x000000686b6b7210 */ /* 0x000fe40007f5e0ff */
[----:B------:R-:W-:Y:S02]  /*66e0*/  IADD3.X R82, P0, PT, R82, R59, RZ, P0, !PT ;  /* 0x0000003b52527210 */ /* 0x000fe4000071e4ff */
[----:B------:R-:W-:-:S02]  /*66f0*/  IADD3.X R93, P1, PT, R93, R78, RZ, P1, !PT ;  /* 0x0000004e5d5d7210 */ /* 0x000fc40000f3e4ff */
[----:B------:R-:W-:Y:S02]  /*6700*/  IADD3.X R90, P5, PT, R91, R76, RZ, P5, !PT ;  /* 0x0000004c5b5a7210 */ /* 0x000fe40002fbe4ff */
[----:B------:R-:W-:Y:S02]  /*6710*/  IADD3 R109, P3, PT, R109, R120, RZ ;  /* 0x000000786d6d7210 */ /* 0x000fe40007f7e0ff */
        /* <DEDUP_REMOVED lines=18> */
[----:B------:R-:W-:Y:S01]  /*6840*/  IADD3.X R50, PT, PT, RZ, R65, RZ, P5, !PT ;  /* 0x00000041ff327210 */ /* 0x000fe20002ffe4ff */
[CC--:B------:R-:W-:Y:S02]  /*6850*/  IADD.64 RZ, P5, R128.reuse, R118.reuse ;  /* 0x0000007680ff7235 */ /* 0x0c0fe400078a0200 */
[----:B------:R-:W-:-:S03]  /*6860*/  IADD.64 R118, R128, R118 ;  /* 0x0000007680767235 */ /* 0x000fc600078e0200 */
[----:B------:R-:W-:Y:S01]  /*6870*/  IADD3.X R103, P3, PT, R103, R98, RZ, P3, !PT ;  /* 0x0000006267677210 */ /* 0x000fe20001f7e4ff */
[----:B------:R-:W-:-:S03]  /*6880*/  IADD.64.X R82, P5, R132, R82, P5 ;  /* 0x0000005284527235 */ /* 0x000fc600028a0600 */
[----:B------:R-:W-:Y:S02]  /*6890*/  IADD3 R107, P4, PT, R107, R108, RZ ;  /* 0x0000006c6b6b7210 */ /* 0x000fe40007f9e0ff */
[----:B------:R-:W-:Y:S01]  /*68a0*/  IADD3.X R80, P2, PT, R81, R84, RZ, P2, !PT ;  /* 0x0000005451507210 */ /* 0x000fe2000175e4ff */
[----:B------:R-:W-:-:S03]  /*68b0*/  IADD.64.X R72, P5, R126, R72, P5 ;  /* 0x000000487e487235 */ /* 0x000fc600028a0600 */
        /* <DEDUP_REMOVED lines=15> */
[----:B------:R-:W-:Y:S01]  /*69b0*/  IADD3.X R64, P4, PT, R80, R103, RZ, P4, !PT ;  /* 0x0000006750407210 */ /* 0x000fe2000279e4ff */
[----:B------:R-:W-:Y:S02]  /*69c0*/  IADD.64.X R62, P2, R62, R68, P2 ;  /* 0x000000443e3e7235 */ /* 0x000fe40001040600 */
[----:B------:R-:W-:Y:S01]  /*69d0*/  IMAD.WIDE.U32 R68, R73, 0x3d1, RZ ;  /* 0x000003d149447825 */ /* 0x000fe200078e00ff */
[----:B------:R-:W-:Y:S02]  /*69e0*/  IADD3.X R51, PT, PT, RZ, RZ, R51, P0, P1 ;  /* 0x000000ffff337210 */ /* 0x000fe400007e2433 */
[----:B------:R-:W-:Y:S01]  /*69f0*/  IADD3.X R65, P4, PT, R84, R99, RZ, P4, !PT ;  /* 0x0000006354417210 */ /* 0x000fe2000279e4ff */
[----:B------:R-:W-:Y:S01]  /*6a00*/  IMAD.WIDE.U32 R70, R62, 0x3d1, RZ ;  /* 0x000003d13e467825 */ /* 0x000fe200078e00ff */
[----:B------:R-:W-:Y:S01]  /*6a10*/  IADD3 R67, P0, PT, R67, R68, RZ ;  /* 0x0000004443437210 */ /* 0x000fe20007f1e0ff */
[----:B------:R-:W-:-:S03]  /*6a20*/  IADD.64.X R50, RZ, R50, P5 ;  /* 0x00000032ff327235 */ /* 0x000fc600028e0600 */
[----:B------:R-:W-:Y:S01]  /*6a30*/  IADD3.X R52, P4, PT, R52, R87, RZ, P4, !PT ;  /* 0x0000005734347210 */ /* 0x000fe2000279e4ff */
        /* <DEDUP_REMOVED lines=8> */
[----:B------:R-:W-:Y:S02]  /*6ac0*/  IADD.64.X R52, RZ, R52, P2 ;  /* 0x00000034ff347235 */ /* 0x000fe400010e0600 */
[----:B------:R-:W-:Y:S01]  /*6ad0*/  IMAD.WIDE.U32 R70, R51, 0x3d1, RZ ;  /* 0x000003d133467825 */ /* 0x000fe200078e00ff */
[----:B------:R-:W-:Y:S01]  /*6ae0*/  IADD3.X R75, P0, PT, R69, R64, RZ, P0, !PT ;  /* 0x00000040454b7210 */ /* 0x000fe2000071e4ff */
[----:B------:R-:W-:-:S02]  /*6af0*/  IADD.64 RZ, P2, R54, R66 ;  /* 0x0000004236ff7235 */ /* 0x000fc40007840200 */
[----:B------:R-:W-:Y:S01]  /*6b00*/  IMAD.WIDE.U32 R68, R52, 0x3d1, RZ ;  /* 0x000003d134447825 */ /* 0x000fe200078e00ff */
[----:B------:R-:W-:Y:S01]  /*6b10*/  IADD3.X R73, P1, PT, R62, R59, RZ, P1, !PT ;  /* 0x0000003b3e497210 */ /* 0x000fe20000f3e4ff */
[----:B------:R-:W-:-:S03]  /*6b20*/  IADD.64 R54, R54, R66 ;  /* 0x0000004236367235 */ /* 0x000fc600078e0200 */
[----:B------:R-:W-:Y:S01]  /*6b30*/  IADD3.X R65, P0, PT, R65, R70, RZ, P0, !PT ;  /* 0x0000004641417210 */ /* 0x000fe2000071e4ff */
[----:B------:R-:W-:-:S03]  /*6b40*/  IADD.64.X R48, P2, R48, R72, P2 ;  /* 0x0000004830307235 */ /* 0x000fc60001040600 */
[----:B------:R-:W-:Y:S01]  /*6b50*/  IADD3.X R64, P1, PT, R63, R75, RZ, P1, !PT ;  /* 0x0000004b3f407210 */ /* 0x000fe20000f3e4ff */
[----:B------:R-:W-:Y:S01]  /*6b60*/  IMAD.WIDE.U32 R62, R53, 0x3d1, RZ ;  /* 0x000003d1353e7825 */ /* 0x000fe200078e00ff */
        /* <DEDUP_REMOVED lines=20> */
[----:B------:R-:W-:-:S04]  /*6cb0*/  IADD.64 RZ, P1, R60, -R32 ;  /* 0x800000203cff7235 */ /* 0x000fc80007820200 */
[----:B------:R-:W-:-:S04]  /*6cc0*/  IADD.64.X R48, P0, R48, R52, P0 ;  /* 0x0000003430307235 */ /* 0x000fc80000000600 */
[----:B------:R-:W-:Y:S02]  /*6cd0*/  IADD.64.X R50, P1, R48, ~R30, P1 ;  /* 0x8000001e30327235 */ /* 0x000fe40000820600 */
[----:B------:R-:W-:Y:S02]  /*6ce0*/  IADD.64.X R64, P0, RZ, R64, P0 ;  /* 0x00000040ff407235 */ /* 0x000fe40000000600 */
[----:B------:R-:W-:Y:S02]  /*6cf0*/  IADD.64 R48, R60, -R32 ;  /* 0x800000203c307235 */ /* 0x000fe400078e0200 */
[----:B------:R-:W-:Y:S02]  /*6d00*/  IADD.64.X R52, P1, R64, ~R28, P1 ;  /* 0x8000001c40347235 */ /* 0x000fe40000820600 */
[----:B------:R-:W-:-:S04]  /*6d10*/  IADD.64.X R82, RZ, R82, P0 ;  /* 0x00000052ff527235 */ /* 0x000fc800000e0600 */
        /* <DEDUP_REMOVED lines=8> */
.L_x_7:
[----:B------:R-:W-:Y:S05]  /*6da0*/  BSYNC.RECONVERGENT B3 ;  /* 0x0000000000037941 */ /* 0x000fea0003800200 */
.L_x_6:
[CC--:B------:R-:W-:Y:S02]  /*6db0*/  IADD.64 RZ, P0, R32.reuse, R32.reuse ;  /* 0x0000002020ff7235 */ /* 0x0c0fe40007800200 */
[----:B------:R-:W-:Y:S02]  /*6dc0*/  IADD.64 R60, R32, R32 ;  /* 0x00000020203c7235 */ /* 0x000fe400078e0200 */
[----:B------:R-:W-:Y:S01]  /*6dd0*/  UMOV.64 UR4, 0x1000003d1 ;  /* 0x01000003d1047482 */ /* 0x000fe20008000000 */
[----:B------:R-:W-:Y:S01]  /*6de0*/  HFMA2 R82, -RZ, RZ, 0, 5.9604644775390625e-08 ;  /* 0x00000001ff527431 */ /* 0x000fe200000001ff */
[----:B------:R-:W-:Y:S02]  /*6df0*/  IADD.64.X R66, P1, R30, R30, P0 ;  /* 0x0000001e1e427235 */ /* 0x000fe40000020600 */
[----:B------:R-:W-:Y:S02]  /*6e00*/  IADD.64 RZ, P0, R60, UR4 ;  /* 0x000000043cff7c35 */ /* 0x000fe4000f800200 */
[----:B------:R-:W-:Y:S01]  /*6e10*/  BSSY.RECONVERGENT B3, `(.L_x_59) ;  /* 0x000003c000037945 */ /* 0x000fe20003800200 */
[----:B------:R-:W-:Y:S01]  /*6e20*/  HFMA2 R62, -RZ, RZ, 0, 5.9604644775390625e-08 ;  /* 0x00000001ff3e7431 */ /* 0x000fe200000001ff */
[----:B------:R-:W-:-:S02]  /*6e30*/  IADD.64.X R68, P1, R28, R28, P1 ;  /* 0x0000001c1c447235 */ /* 0x000fc40000820600 */
[----:B------:R-:W-:Y:S02]  /*6e40*/  IADD.64.X R72, P0, RZ, R66, P0 ;  /* 0x00000042ff487235 */ /* 0x000fe40000000600 */
[----:B------:R-:W-:Y:S01]  /*6e50*/  MOV R63, RZ ;  /* 0x000000ff003f7202 */ /* 0x000fe20000000f00 */
[----:B------:R-:W-:Y:S01]  /*6e60*/  MOV R85, RZ ;  /* 0x000000ff00557202 */ /* 0x000fe20000000f00 */
[----:B------:R-:W-:Y:S02]  /*6e70*/  IADD.64.X R70, P1, R26, R26, P1 ;  /* 0x0000001a1a467235 */ /* 0x000fe40000820600 */
[----:B------:R-:W-:-:S04]  /*6e80*/  IADD.64.X R74, P0, RZ, R68, P0 ;  /* 0x00000044ff4a7235 */ /* 0x000fc80000000600 */
[----:B------:R-:W-:Y:S02]  /*6e90*/  SEL R59, RZ, 0x1, !P1 ;  /* 0x00000001ff3b7807 */ /* 0x000fe40004800000 */
[----:B------:R-:W-:-:S05]  /*6ea0*/  IADD.64.X R76, P0, RZ, R70, P0 ;  /* 0x00000046ff4c7235 */ /* 0x000fca0000000600 */
[----:B------:R-:W-:-:S13]  /*6eb0*/  IADD3.X RZ, P0, PT, R59, -0x1, RZ, P0, !PT ;  /* 0xffffffff3bff7810 */ /* 0x000fda000071e4ff */
[----:B------:R-:W-:-:S05]  /*6ec0*/  @P0 IADD.64 R60, R60, UR4 ;  /* 0x000000043c3c0c35 */ /* 0x000fca000f8e0200 */
[----:B------:R-:W-:-:S06]  /*6ed0*/  LOP3.LUT R64, R60, 0x40000000, RZ, 0xfc, !PT ;  /* 0x400000003c407812 */ /* 0x000fcc00078efcff */
[----:B------:R-:W0:Y:S02]  /*6ee0*/  BREV R64, R64 ;  /* 0x0000004000407301 */ /* 0x000e240000000000 */
[----:B0-----:R-:W0:Y:S02]  /*6ef0*/  FLO.U32.SH R79, R64 ;  /* 0x00000040004f7300 */ /* 0x001e2400000e0400 */
[----:B0-----:R-:W-:Y:S02]  /*6f00*/  IADD3 R65, PT, PT, -R79, 0x1e, RZ ;  /* 0x0000001e4f417810 */ /* 0x001fe40007ffe1ff */
[-C--:B------:R-:W-:Y:S02]  /*6f10*/  SHF.L.U32 R82, R82, R79.reuse, RZ ;  /* 0x0000004f52527219 */ /* 0x080fe400000006ff */
[----:B------:R-:W-:Y:S01]  /*6f20*/  LOP3.LUT R59, RZ, R79, RZ, 0x33, !PT ;  /* 0x0000004fff3b7212 */ /* 0x000fe200078e33ff */
[----:B------:R-:W-:-:S13]  /*6f30*/  ISETP.GE.AND P1, PT, R65, 0x1, PT ;  /* 0x000000014100780c */ /* 0x000fda0003f26270 */
[----:B------:R-:W-:Y:S05]  /*6f40*/  @!P1 BRA `(.L_x_60) ;  /* 0x0000000000a09947 */ /* 0x000fea0003800000 */
[----:B------:R-:W-:Y:S01]  /*6f50*/  SHF.R.S32.HI R64, RZ, R79, R60 ;  /* 0x0000004fff407219 */ /* 0x000fe2000001143c */
[----:B------:R-:W-:Y:S01]  /*6f60*/  MOV R85, RZ ;  /* 0x000000ff00557202 */ /* 0x000fe20000000f00 */
[----:B------:R-:W-:Y:S01]  /*6f70*/  MOV R62, 0x1 ;  /* 0x00000001003e7802 */ /* 0x000fe20000000f00 */
[----:B------:R-:W-:Y:S01]  /*6f80*/  MOV R78, 0xfffffc2f ;  /* 0xfffffc2f004e7802 */ /* 0x000fe20000000f00 */
[----:B------:R-:W-:-:S07]  /*6f90*/  MOV R63, RZ ;  /* 0x000000ff003f7202 */ /* 0x000fce0000000f00 */
.L_x_61:
        /* <DEDUP_REMOVED lines=10> */
[----:B------:R-:W-:Y:S02]  /*7040*/  IMAD R81, R80, R79, RZ ;  /* 0x0000004f50517224 */ /* 0x000fe400078e02ff */
[----:B------:R-:W-:-:S05]  /*7050*/  HFMA2 R80, -RZ, RZ, 0, 5.9604644775390625e-08 ;  /* 0x00000001ff507431 */ /* 0x000fca00000001ff */
[----:B------:R-:W-:Y:S02]  /*7060*/  SHF.L.U32 R80, R80, R65, RZ ;  /* 0x0000004150507219 */ /* 0x000fe400000006ff */
[----:B------:R-:W-:-:S04]  /*7070*/  @P2 IADD3 R64, PT, PT, -R65, 0x20, RZ ;  /* 0x0000002041402810 */ /* 0x000fc80007ffe1ff */
[----:B------:R-:W-:Y:S02]  /*7080*/  SHF.R.U32.HI R64, RZ, R64, R83 ;  /* 0x00000040ff407219 */ /* 0x000fe40000011653 */
[----:B------:R-:W-:Y:S01]  /*7090*/  @!P1 IADD3 R83, PT, PT, -R63, RZ, RZ ;  /* 0x000000ff3f539210 */ /* 0x000fe20007ffe1ff */
[----:B------:R-:W-:Y:S01]  /*70a0*/  @!P1 MOV R63, R62 ;  /* 0x0000003e003f9202 */ /* 0x000fe20000000f00 */
[----:B------:R-:W-:Y:S02]  /*70b0*/  LOP3.LUT R64, R81, 0x7, R64, 0x80, !PT ;  /* 0x0000000751407812 */ /* 0x000fe400078e8040 */
[----:B------:R-:W-:Y:S01]  /*70c0*/  @!P1 IADD3 R81, PT, PT, -R82, RZ, RZ ;  /* 0x000000ff52519210 */ /* 0x000fe20007ffe1ff */
[----:B------:R-:W-:Y:S01]  /*70d0*/  @!P1 MOV R82, R85 ;  /* 0x0000005500529202 */ /* 0x000fe20000000f00 */
[----:B------:R-:W-:Y:S01]  /*70e0*/  @!P1 MOV R62, R83 ;  /* 0x00000053003e9202 */ /* 0x000fe20000000f00 */
[----:B------:R-:W-:Y:S02]  /*70f0*/  IMAD R79, R78, R64, R79 ;  /* 0x000000404e4f7224 */ /* 0x000fe400078e024f */
[----:B------:R-:W-:-:S02]  /*7100*/  @!P1 MOV R85, R81 ;  /* 0x0000005100559202 */ /* 0x000fc40000000f00 */
[C---:B------:R-:W-:Y:S01]  /*7110*/  IMAD R62, R64.reuse, R63, R62 ;  /* 0x0000003f403e7224 */ /* 0x040fe200078e023e */
[----:B------:R-:W-:Y:S02]  /*7120*/  LOP3.LUT R80, R79, R80, RZ, 0xfc, !PT ;  /* 0x000000504f507212 */ /* 0x000fe400078efcff */
[----:B------:R-:W-:-:S04]  /*7130*/  IMAD R85, R64, R82, R85 ;  /* 0x0000005240557224 */ /* 0x000fc800078e0255 */
[----:B------:R-:W0:Y:S02]  /*7140*/  BREV R80, R80 ;  /* 0x0000005000507301 */ /* 0x000e240000000000 */
[----:B0-----:R-:W0:Y:S02]  /*7150*/  FLO.U32.SH R84, R80 ;  /* 0x0000005000547300 */ /* 0x001e2400000e0400 */
[----:B0-----:R-:W-:Y:S02]  /*7160*/  IADD3 R65, PT, PT, -R84, R65, RZ ;  /* 0x0000004154417210 */ /* 0x001fe40007ffe1ff */
[-C--:B------:R-:W-:Y:S02]  /*7170*/  SHF.L.U32 R82, R82, R84.reuse, RZ ;  /* 0x0000005452527219 */ /* 0x080fe400000006ff */
[----:B------:R-:W-:Y:S01]  /*7180*/  SHF.L.U32 R63, R63, R84, RZ ;  /* 0x000000543f3f7219 */ /* 0x000fe200000006ff */
[----:B------:R-:W-:Y:S01]  /*7190*/  ISETP.GT.AND P1, PT, R65, RZ, PT ;  /* 0x000000ff4100720c */ /* 0x000fe20003f24270 */
[----:B------:R-:W-:-:S02]  /*71a0*/  IADD3 R59, PT, PT, -R84, R59, RZ ;  /* 0x0000003b543b7210 */ /* 0x000fc40007ffe1ff */
[----:B------:R-:W-:-:S10]  /*71b0*/  SHF.R.S32.HI R64, RZ, R84, R79 ;  /* 0x00000054ff407219 */ /* 0x000fd4000001144f */
[----:B------:R-:W-:Y:S05]  /*71c0*/  @P1 BRA `(.L_x_61) ;  /* 0xfffffffc00741947 */ /* 0x000fea000383ffff */
.L_x_60:
[----:B------:R-:W-:Y:S05]  /*71d0*/  BSYNC.RECONVERGENT B3 ;  /* 0x0000000000037941 */ /* 0x000fea0003800200 */
.L_x_59:
        /* <DEDUP_REMOVED lines=34> */
.L_x_63:
[----:B------:R-:W-:Y:S05]  /*7400*/  BSYNC.RECONVERGENT B3 ;  /* 0x0000000000037941 */ /* 0x000fea0003800200 */
.L_x_62:
[----:B------:R-:W-:Y:S01]  /*7410*/  IABS R97, R63 ;  /* 0x0000003f00617213 */ /* 0x000fe20000000000 */
[----:B------:R-:W-:Y:S02]  /*7420*/  SEL.64 R80, R72, R66, P0 ;  /* 0x0000004248507607 */ /* 0x000fe40000000000 */
[----:B------:R-:W-:Y:S02]  /*7430*/  SEL.64 R82, R74, R68, P0 ;  /* 0x000000444a527607 */ /* 0x000fe40000000000 */
[----:B------:R-:W-:Y:S01]  /*7440*/  IMAD.WIDE.U32 R66, R60, R97, RZ ;  /* 0x000000613c427225 */ /* 0x000fe200078e00ff */
[----:B------:R-:W-:Y:S02]  /*7450*/  SEL.64 R76, R76, R70, P0 ;  /* 0x000000464c4c7607 */ /* 0x000fe40000000000 */
[----:B------:R-:W-:Y:S01]  /*7460*/  ISETP.GT.AND P0, PT, R63, -0x1, PT ;  /* 0xffffffff3f00780c */ /* 0x000fe20003f04270 */
[-C--:B------:R-:W-:Y:S01]  /*7470*/  IMAD.WIDE.U32 R78, R61, R97.reuse, RZ ;  /* 0x000000613d4e7225 */ /* 0x080fe200078e00ff */
[----:B------:R-:W-:Y:S03]  /*7480*/  BSSY.RECONVERGENT B3, `(.L_x_64) ;  /* 0x0000023000037945 */ /* 0x000fe60003800200 */
[----:B------:R-:W-:Y:S01]  /*7490*/  IMAD.WIDE.U32 R72, R80, R97, RZ ;  /* 0x0000006150487225 */ /* 0x000fe200078e00ff */
[----:B------:R-:W-:-:S03]  /*74a0*/  IADD3 R78, P1, PT, R67, R78, RZ ;  /* 0x0000004e434e7210 */ /* 0x000fc60007f3e0ff */
        /* <DEDUP_REMOVED lines=32> */
.L_x_65:
[----:B------:R-:W-:Y:S05]  /*76b0*/  BSYNC.RECONVERGENT B3 ;  /* 0x0000000000037941 */ /* 0x000fea0003800200 */
.L_x_64:
        /* <DEDUP_REMOVED lines=34> */
.L_x_67:
[----:B------:R-:W-:Y:S05]  /*78e0*/  BSYNC.RECONVERGENT B3 ;  /* 0x0000000000037941 */ /* 0x000fea0003800200 */
.L_x_66:
        /* <DEDUP_REMOVED lines=38> */
.L_x_69:
[----:B------:R-:W-:Y:S05]  /*7b50*/  BSYNC.RECONVERGENT B3 ;  /* 0x0000000000037941 */ /* 0x000fea0003800200 */
.L_x_68:
        /* <DEDUP_REMOVED lines=15> */
[----:B------:R-:W-:Y:S02]  /*7c50*/  IADD3.X R100, P1, PT, R71, R100, RZ, P1, !PT ;  /* 0x0000006447647210 */ /* 0x000fe40000f3e4ff */
[----:B------:R-:W-:-:S02]  /*7c60*/  IADD3 R61, P3, PT, R77, R61, RZ ;  /* 0x0000003d4d3d7210 */ /* 0x000fc40007f7e0ff */
[----:B------:R-:W-:Y:S02]  /*7c70*/  IADD3.X R101, P1, PT, R72, R101, RZ, P1, !PT ;  /* 0x0000006548657210 */ /* 0x000fe40000f3e4ff */
[----:B------:R-:W-:Y:S02]  /*7c80*/  IADD3 R70, P4, PT, R79, R67, RZ ;  /* 0x000000434f467210 */ /* 0x000fe40007f9e0ff */
[----:B------:R-:W-:Y:S02]  /*7c90*/  IADD3 RZ, P2, PT, RZ, -R60, RZ ;  /* 0x8000003cffff7210 */ /* 0x000fe40007f5e0ff */
[----:B------:R-:W-:Y:S01]  /*7ca0*/  IADD3 R72, PT, PT, -R60, RZ, RZ ;  /* 0x000000ff3c487210 */ /* 0x000fe20007ffe1ff */
[----:B------:R-:W-:Y:S01]  /*7cb0*/  SEL R60, RZ, 0x1, !P3 ;  /* 0x00000001ff3c7807 */ /* 0x000fe20005800000 */
[----:B------:R-:W-:Y:S02]  /*7cc0*/  IADD3.X R102, P1, PT, R73, R102, RZ, P1, !PT ;  /* 0x0000006649667210 */ /* 0x000fe40000f3e4ff */
[----:B------:R-:W-:-:S02]  /*7cd0*/  IADD3 R73, PT, PT, -R66, RZ, RZ ;  /* 0x000000ff42497210 */ /* 0x000fc40007ffe1ff */
[----:B------:R-:W-:Y:S01]  /*7ce0*/  LOP3.LUT R61, RZ, R61, RZ, 0x33, !PT ;  /* 0x0000003dff3d7212 */ /* 0x000fe200078e33ff */
[----:B------:R-:W-:Y:S01]  /*7cf0*/  SEL R71, RZ, 0x1, !P4 ;  /* 0x00000001ff477807 */ /* 0x000fe20006000000 */
[----:B------:R-:W-:Y:S02]  /*7d00*/  IADD3 RZ, P5, PT, RZ, -R66, RZ ;  /* 0x80000042ffff7210 */ /* 0x000fe40007fbe0ff */
[----:B------:R-:W-:Y:S02]  /*7d10*/  LOP3.LUT R70, RZ, R70, RZ, 0x33, !PT ;  /* 0x00000046ff467212 */ /* 0x000fe400078e33ff */
[----:B------:R-:W-:Y:S02]  /*7d20*/  LOP3.LUT R66, RZ, R60, RZ, 0x33, !PT ;  /* 0x0000003cff427212 */ /* 0x000fe400078e33ff */
[----:B------:R-:W-:Y:S02]  /*7d30*/  IADD3.X R93, P0, PT, R93, R88, RZ, P0, !PT ;  /* 0x000000585d5d7210 */ /* 0x000fe4000071e4ff */
[----:B------:R-:W-:-:S02]  /*7d40*/  IADD3 R67, P3, PT, R72, R63, RZ ;  /* 0x0000003f48437210 */ /* 0x000fc40007f7e0ff */
[----:B------:R-:W-:Y:S02]  /*7d50*/  IADD3.X R60, P2, PT, RZ, R61, RZ, P2, !PT ;  /* 0x0000003dff3c7210 */ /* 0x000fe4000175e4ff */
[----:B------:R-:W-:Y:S02]  /*7d60*/  LOP3.LUT R71, RZ, R71, RZ, 0x33, !PT ;  /* 0x00000047ff477212 */ /* 0x000fe400078e33ff */
[----:B------:R-:W-:Y:S02]  /*7d70*/  IADD3.X R61, P5, PT, RZ, R70, RZ, P5, !PT ;  /* 0x00000046ff3d7210 */ /* 0x000fe40002fbe4ff */
[----:B------:R-:W-:Y:S02]  /*7d80*/  IADD3 R72, P4, PT, R73, R62, RZ ;  /* 0x0000003e49487210 */ /* 0x000fe40007f9e0ff */
[----:B------:R-:W-:Y:S02]  /*7d90*/  IADD3.X R92, P0, PT, R92, R89, RZ, P0, !PT ;  /* 0x000000595c5c7210 */ /* 0x000fe4000071e4ff */
[----:B------:R-:W-:-:S02]  /*7da0*/  IADD3.X R68, P1, PT, R68, R103, RZ, P1, !PT ;  /* 0x0000006744447210 */ /* 0x000fc40000f3e4ff */
[----:B------:R-:W-:Y:S02]  /*7db0*/  IADD3.X R66, P2, PT, RZ, R66, RZ, P2, !PT ;  /* 0x00000042ff427210 */ /* 0x000fe4000175e4ff */
[----:B------:R-:W-:Y:S02]  /*7dc0*/  LEA.HI.X.SX32 R70, P3, R63, R60, 0x1, P3 ;  /* 0x0000003c3f467211 */ /* 0x000fe40001870eff */
[----:B------:R-:W-:Y:S02]  /*7dd0*/  IADD3.X R73, P5, PT, RZ, R71, RZ, P5, !PT ;  /* 0x00000047ff497210 */ /* 0x000fe40002fbe4ff */
[----:B------:R-:W-:Y:S02]  /*7de0*/  LEA.HI.X.SX32 R103, P4, R62, R61, 0x1, P4 ;  /* 0x0000003d3e677211 */ /* 0x000fe40002090eff */
[----:B------:R-:W-:Y:S02]  /*7df0*/  IADD3.X R95, P0, PT, R95, R90, RZ, P0, !PT ;  /* 0x0000005a5f5f7210 */ /* 0x000fe4000071e4ff */
[----:B------:R-:W-:-:S02]  /*7e00*/  IADD3.X R60, P2, PT, RZ, -0x1, RZ, P2, !PT ;  /* 0xffffffffff3c7810 */ /* 0x000fc4000175e4ff */
[C---:B------:R-:W-:Y:S02]  /*7e10*/  LEA.HI.X.SX32 R71, P3, R63.reuse, R66, 0x1, P3 ;  /* 0x000000423f477211 */ /* 0x040fe40001870eff */
[----:B------:R-:W-:Y:S02]  /*7e20*/  IADD3.X R61, P5, PT, RZ, -0x1, RZ, P5, !PT ;  /* 0xffffffffff3d7810 */ /* 0x000fe40002fbe4ff */
[----:B------:R-:W-:Y:S02]  /*7e30*/  LEA.HI.X.SX32 R88, P4, R62, R73, 0x1, P4 ;  /* 0x000000493e587211 */ /* 0x000fe40002090eff */
[----:B------:R-:W-:Y:S02]  /*7e40*/  IADD3.X R94, P0, PT, R94, R91, RZ, P0, !PT ;  /* 0x0000005b5e5e7210 */ /* 0x000fe4000071e4ff */
        /* <DEDUP_REMOVED lines=21> */
[----:B------:R-:W-:Y:S02]  /*7fa0*/  IADD3.X R79, PT, PT, R69, R104, RZ, P1, !PT ;  /* 0x00000068454f7210 */ /* 0x000fe40000ffe4ff */
[----:B------:R-:W-:Y:S02]  /*7fb0*/  LEA.HI.X.SX32 R76, R63, R76, 0x1, P3 ;  /* 0x0000004c3f4c7211 */ /* 0x000fe400018f0eff */
        /* <DEDUP_REMOVED lines=25> */
[----:B------:R-:W-:Y:S02]  /*8150*/  SHF.R.S32.HI R60, RZ, 0x1e, R61 ;  /* 0x0000001eff3c7819 */ /* 0x000fe4000001143d */
        /* <DEDUP_REMOVED lines=8> */
.L_x_91:
        /* <DEDUP_REMOVED lines=14> */
[----:B------:R-:W-:Y:S01]  /*82c0*/  MOV R73, RZ ;  /* 0x000000ff00497202 */ /* 0x000fe20000000f00 */
[----:B------:R-:W-:Y:S01]  /*82d0*/  MOV R61, 0x1 ;  /* 0x00000001003d7802 */ /* 0x000fe20000000f00 */
[----:B------:R-:W-:Y:S01]  /*82e0*/  MOV R64, R104 ;  /* 0x0000006800407202 */ /* 0x000fe20000000f00 */
[----:B------:R-:W-:-:S07]  /*82f0*/  MOV R78, RZ ;  /* 0x000000ff004e7202 */ /* 0x000fce0000000f00 */
.L_x_73:
        /* <DEDUP_REMOVED lines=35> */
.L_x_72:
[----:B------:R-:W-:Y:S05]  /*8530*/  BSYNC.RECONVERGENT B4 ;  /* 0x0000000000047941 */ /* 0x000fea0003800200 */
.L_x_71:
        /* <DEDUP_REMOVED lines=39> */
.L_x_75:
[----:B------:R-:W-:Y:S05]  /*87b0*/  BSYNC.RECONVERGENT B4 ;  /* 0x0000000000047941 */ /* 0x000fea0003800200 */
.L_x_74:
[----:B------:R-:W-:Y:S01]  /*87c0*/  IABS R113, R78 ;  /* 0x0000004e00717213 */ /* 0x000fe20000000000 */
[----:B------:R-:W-:Y:S01]  /*87d0*/  BSSY.RECONVERGENT B4, `(.L_x_76) ;  /* 0x0000027000047945 */ /* 0x000fe20003800200 */
[----:B------:R-:W-:Y:S01]  /*87e0*/  ISETP.GT.AND P2, PT, R78, -0x1, PT ;  /* 0xffffffff4e00780c */ /* 0x000fe20003f44270 */
[----:B------:R-:W-:Y:S02]  /*87f0*/  SHF.R.S32.HI R130, RZ, 0x1e, R79 ;  /* 0x0000001eff827819 */ /* 0x000fe4000001144f */
        /* <DEDUP_REMOVED lines=36> */
.L_x_77:
[----:B------:R-:W-:Y:S05]  /*8a40*/  BSYNC.RECONVERGENT B4 ;  /* 0x0000000000047941 */ /* 0x000fea0003800200 */
.L_x_76:
        /* <DEDUP_REMOVED lines=39> */
.L_x_79:
[----:B------:R-:W-:Y:S05]  /*8cc0*/  BSYNC.RECONVERGENT B4 ;  /* 0x0000000000047941 */ /* 0x000fea0003800200 */
.L_x_78:
        /* <DEDUP_REMOVED lines=38> */
.L_x_81:
[----:B------:R-:W-:Y:S05]  /*8f30*/  BSYNC.RECONVERGENT B4 ;  /* 0x0000000000047941 */ /* 0x000fea0003800200 */
.L_x_80:
[----:B------:R-:W-:Y:S01]  /*8f40*/  IADD3 R130, P0, PT, R79, R72, RZ ;  /* 0x000000484f827210 */ /* 0x000fe20007f1e0ff */
[----:B------:R-:W-:Y:S01]  /*8f50*/  IMAD.WIDE.U32 R64, R97, R74, RZ ;  /* 0x0000004a61407225 */ /* 0x000fe200078e00ff */
[----:B------:R-:W-:Y:S01]  /*8f60*/  SHF.R.S32.HI R133, RZ, 0x1e, R76 ;  /* 0x0000001eff857819 */ /* 0x000fe2000001144c */
[----:B------:R-:W-:Y:S01]  /*8f70*/  BSSY.RECONVERGENT B4, `(.L_x_82) ;  /* 0x0000055000047945 */ /* 0x000fe20003800200 */
[----:B------:R-:W-:Y:S02]  /*8f80*/  IADD3.X R131, P0, PT, R124, R75, RZ, P0, !PT ;  /* 0x0000004b7c837210 */ /* 0x000fe4000071e4ff */
[----:B------:R-:W-:Y:S02]  /*8f90*/  SHF.R.S32.HI R132, RZ, 0x1e, R77 ;  /* 0x0000001eff847819 */ /* 0x000fe4000001144d */
[----:B------:R-:W-:-:S04]  /*8fa0*/  IADD3.X R114, P0, PT, R123, R114, RZ, P0, !PT ;  /* 0x000000727b727210 */ /* 0x000fc8000071e4ff */
[----:B------:R-:W-:Y:S02]  /*8fb0*/  IADD3.X R117, P1, PT, R126, R117, RZ, P0, !PT ;  /* 0x000000757e757210 */ /* 0x000fe4000073e4ff */
[----:B------:R-:W-:Y:S02]  /*8fc0*/  IADD3 R75, P0, PT, R62, R70, RZ ;  /* 0x000000463e4b7210 */ /* 0x000fe40007f1e0ff */
[----:B------:R-:W-:Y:S02]  /*8fd0*/  IADD3.X R118, P1, PT, R125, R118, RZ, P1, !PT ;  /* 0x000000767d767210 */ /* 0x000fe40000f3e4ff */
[----:B------:R-:W-:Y:S01]  /*8fe0*/  IADD3.X R82, P0, PT, R63, R104, RZ, P0, !PT ;  /* 0x000000683f527210 */ /* 0x000fe2000071e4ff */
[-C--:B------:R-:W-:Y:S01]  /*8ff0*/  IMAD.WIDE.U32 R62, R99, R74.reuse, RZ ;  /* 0x0000004a633e7225 */ /* 0x080fe200078e00ff */
[----:B------:R-:W-:Y:S02]  /*9000*/  IADD3.X R119, P1, PT, R128, R119, RZ, P1, !PT ;  /* 0x0000007780777210 */ /* 0x000fe40000f3e4ff */
[----:B------:R-:W-:Y:S01]  /*9010*/  IADD3.X R89, P0, PT, R60, R105, RZ, P0, !PT ;  /* 0x000000693c597210 */ /* 0x000fe2000071e4ff */
[----:B------:R-:W-:Y:S01]  /*9020*/  IMAD.WIDE.U32 R60, R93, R74, RZ ;  /* 0x0000004a5d3c7225 */ /* 0x000fe200078e00ff */
[----:B------:R-:W-:-:S02]  /*9030*/  IADD3.X R120, P1, PT, R127, R120, RZ, P1, !PT ;  /* 0x000000787f787210 */ /* 0x000fc40000f3e4ff */
[----:B------:R-:W-:Y:S01]  /*9040*/  IADD3.X R86, P0, PT, R81, R106, RZ, P0, !PT ;  /* 0x0000006a51567210 */ /* 0x000fe2000071e4ff */
[----:B------:R-:W-:Y:S01]  /*9050*/  IMAD.WIDE.U32 R104, R100, R113, RZ ;  /* 0x0000007164687225 */ /* 0x000fe200078e00ff */
[----:B------:R-:W-:Y:S02]  /*9060*/  IADD3.X R121, P1, PT, R78, R121, RZ, P1, !PT ;  /* 0x000000794e797210 */ /* 0x000fe40000f3e4ff */
[----:B------:R-:W-:Y:S01]  /*9070*/  IADD3.X R111, P0, PT, R68, R107, RZ, P0, !PT ;  /* 0x0000006b446f7210 */ /* 0x000fe2000071e4ff */
[----:B------:R-:W-:Y:S01]  /*9080*/  IMAD.WIDE.U32 R106, R101, R113, RZ ;  /* 0x00000071656a7225 */ /* 0x000fe200078e00ff */
[----:B------:R-:W-:Y:S02]  /*9090*/  IADD3.X R122, PT, PT, R129, R122, RZ, P1, !PT ;  /* 0x0000007a817a7210 */ /* 0x000fe40000ffe4ff */
[----:B------:R-:W-:Y:S01]  /*90a0*/  IADD3.X R78, P0, PT, R69, R108, RZ, P0, !PT ;  /* 0x0000006c454e7210 */ /* 0x000fe2000071e4ff */
[----:B------:R-:W-:Y:S01]  /*90b0*/  IMAD.WIDE.U32 R68, R96, R74, RZ ;  /* 0x0000004a60447225 */ /* 0x000fe200078e00ff */
[----:B------:R-:W-:-:S02]  /*90c0*/  IADD3 R61, P1, PT, R61, R64, RZ ;  /* 0x000000403d3d7210 */ /* 0x000fc40007f3e0ff */
        /* <DEDUP_REMOVED lines=8> */
[----:B------:R-:W-:-:S02]  /*9150*/  IADD3 R65, P0, PT, R107, R70, RZ ;  /* 0x000000466b417210 */ /* 0x000fc40007f1e0ff */
[----:B------:R-:W-:Y:S01]  /*9160*/  IADD3.X R64, P1, PT, R66, R69, RZ, P1, !PT ;  /* 0x0000004542407210 */ /* 0x000fe20000f3e4ff */
[-C--:B------:R-:W-:Y:S01]  /*9170*/  IMAD.WIDE.U32 R72, R90, R74.reuse, RZ ;  /* 0x0000004a5a487225 */ /* 0x080fe200078e00ff */
[----:B------:R-:W-:Y:S02]  /*9180*/  IADD3.X R66, P0, PT, R80, R71, RZ, P0, !PT ;  /* 0x0000004750427210 */ /* 0x000fe4000071e4ff */
[----:B------:R-:W-:Y:S01]  /*9190*/  SHF.R.W.U32 R80, R75, 0x1e, R82 ;  /* 0x0000001e4b507819 */ /* 0x000fe20000001e52 */
[----:B------:R-:W-:Y:S01]  /*91a0*/  IMAD.WIDE.U32 R70, R87, R74, RZ ;  /* 0x0000004a57467225 */ /* 0x000fe200078e00ff */
[----:B------:R-:W-:Y:S02]  /*91b0*/  IADD3.X R67, P1, PT, R67, R72, RZ, P1, !PT ;  /* 0x0000004843437210 */ /* 0x000fe40000f3e4ff */
[----:B------:R-:W-:Y:S01]  /*91c0*/  IADD3.X R68, P0, PT, R81, R104, RZ, P0, !PT ;  /* 0x0000006851447210 */ /* 0x000fe2000071e4ff */
[----:B------:R-:W-:Y:S01]  /*91d0*/  IMAD.WIDE.U32 R84, R98, R113, RZ ;  /* 0x0000007162547225 */ /* 0x000fe200078e00ff */
[----:B------:R-:W-:-:S02]  /*91e0*/  IADD3.X R69, P1, PT, R70, R73, RZ, P1, !PT ;  /* 0x0000004946457210 */ /* 0x000fc40000f3e4ff */
[----:B------:R-:W-:Y:S01]  /*91f0*/  SHF.R.W.U32 R81, R82, 0x1e, R89 ;  /* 0x0000001e52517819 */ /* 0x000fe20000001e59 */
[----:B------:R-:W-:Y:S01]  /*9200*/  IMAD.WIDE.U32 R72, R95, R113, RZ ;  /* 0x000000715f487225 */ /* 0x000fe200078e00ff */
[----:B------:R-:W-:Y:S02]  /*9210*/  IADD3.X R70, P0, PT, R84, R105, RZ, P0, !PT ;  /* 0x0000006954467210 */ /* 0x000fe4000071e4ff */
[----:B------:R-:W-:Y:S01]  /*9220*/  SHF.R.W.U32 R82, R89, 0x1e, R86 ;  /* 0x0000001e59527819 */ /* 0x000fe20000001e56 */
[----:B------:R-:W-:Y:S01]  /*9230*/  IMAD.WIDE.U32 R108, R91, R113, RZ ;  /* 0x000000715b6c7225 */ /* 0x000fe200078e00ff */
[----:B------:R-:W-:Y:S02]  /*9240*/  IADD3.X R72, P0, PT, R85, R72, RZ, P0, !PT ;  /* 0x0000004855487210 */ /* 0x000fe4000071e4ff */
[----:B------:R-:W-:Y:S01]  /*9250*/  SHF.R.W.U32 R86, R86, 0x1e, R111 ;  /* 0x0000001e56567819 */ /* 0x000fe20000001e6f */
[----:B------:R-:W-:Y:S01]  /*9260*/  IMAD.WIDE.U32 R104, R83, R74, RZ ;  /* 0x0000004a53687225 */ /* 0x000fe200078e00ff */
[----:B------:R-:W-:-:S02]  /*9270*/  LOP3.LUT R75, R82, R81, R80, 0xfe, !PT ;  /* 0x00000051524b7212 */ /* 0x000fc400078efe50 */
[----:B------:R-:W-:Y:S01]  /*9280*/  SHF.R.W.U32 R85, R111, 0x1e, R78 ;  /* 0x0000001e6f557819 */ /* 0x000fe20000001e4e */
[----:B------:R-:W-:Y:S01]  /*9290*/  IMAD.WIDE.U32 R110, R88, R113, RZ ;  /* 0x00000071586e7225 */ /* 0x000fe200078e00ff */
[----:B------:R-:W-:Y:S02]  /*92a0*/  SHF.R.W.U32 R84, R78, 0x1e, R123 ;  /* 0x0000001e4e547819 */ /* 0x000fe40000001e7b */
[----:B------:R-:W-:Y:S02]  /*92b0*/  LOP3.LUT R75, R85, R75, R86, 0xfe, !PT ;  /* 0x0000004b554b7212 */ /* 0x000fe400078efe56 */
[----:B------:R-:W-:Y:S02]  /*92c0*/  SHF.R.W.U32 R89, R123, 0x1e, R94 ;  /* 0x0000001e7b597819 */ /* 0x000fe40000001e5e */
[----:B------:R-:W-:Y:S02]  /*92d0*/  IADD3.X R73, P0, PT, R108, R73, RZ, P0, !PT ;  /* 0x000000496c497210 */ /* 0x000fe4000071e4ff */
[----:B------:R-:W-:-:S02]  /*92e0*/  IADD3.X R71, P1, PT, R71, R104, RZ, P1, !PT ;  /* 0x0000006847477210 */ /* 0x000fc40000f3e4ff */
[----:B------:R-:W-:Y:S02]  /*92f0*/  LOP3.LUT R107, R89, R75, R84, 0xfe, !PT ;  /* 0x0000004b596b7212 */ /* 0x000fe400078efe54 */
[----:B------:R-:W-:Y:S01]  /*9300*/  IADD3.X R75, P0, PT, R109, R110, RZ, P0, !PT ;  /* 0x0000006e6d4b7210 */ /* 0x000fe2000071e4ff */
[----:B------:R-:W-:Y:S01]  /*9310*/  IMAD.X R74, R133, R74, R105, P1 ;  /* 0x0000004a854a7224 */ /* 0x000fe200008e0669 */
[----:B------:R-:W-:Y:S01]  /*9320*/  SHF.R.W.U32 R94, R94, 0x1e, R79 ;  /* 0x0000001e5e5e7819 */ /* 0x000fe20000001e4f */
[----:B------:R-:W-:Y:S02]  /*9330*/  MOV R78, R106 ;  /* 0x0000006a004e7202 */ /* 0x000fe40000000f00 */
[----:B------:R-:W-:Y:S01]  /*9340*/  IMAD.X R76, R132, R113, R111, P0 ;  /* 0x00000071844c7224 */ /* 0x000fe200000e066f */
[----:B------:R-:W-:Y:S02]  /*9350*/  LOP3.LUT P1, RZ, R107, R94, RZ, 0xfc, !PT ;  /* 0x0000005e6bff7212 */ /* 0x000fe4000782fcff */
[----:B------:R-:W-:-:S02]  /*9360*/  SHF.R.W.U32 R104, R130, 0x1e, R131 ;  /* 0x0000001e82687819 */ /* 0x000fc40000001e83 */
[----:B------:R-:W-:Y:S01]  /*9370*/  SHF.R.W.U32 R105, R131, 0x1e, R114 ;  /* 0x0000001e83697819 */ /* 0x000fe20000001e72 */
[----:B------:R-:W-:Y:S01]  /*9380*/  MOV R77, R60 ;  /* 0x0000003c004d7202 */ /* 0x000fe20000000f00 */
        /* <DEDUP_REMOVED lines=19> */
.L_x_83:
[----:B------:R-:W-:Y:S05]  /*94c0*/  BSYNC.RECONVERGENT B4 ;  /* 0x0000000000047941 */ /* 0x000fea0003800200 */
.L_x_82:
        /* <DEDUP_REMOVED lines=20> */
.L_x_85:
[----:B------:R-:W-:Y:S05]  /*9610*/  BSYNC.RECONVERGENT B4 ;  /* 0x0000000000047941 */ /* 0x000fea0003800200 */
.L_x_84:
        /* <DEDUP_REMOVED lines=34> */
[----:B------:R-:W-:Y:S01]  /*9840*/  IMAD.WIDE.U32 R92, R83, R112, RZ ;  /* 0x00000070535c7225 */ /* 0x000fe200078e00ff */
[----:B------:R-:W-:-:S03]  /*9850*/  IADD3.X R98, P1, PT, R90, R99, RZ, P0, !PT ;  /* 0x000000635a627210 */ /* 0x000fc6000073e4ff */
[----:B------:R-:W-:Y:S01]  /*9860*/  IMAD.WIDE.U32 R100, R88, R115, RZ ;  /* 0x0000007358647225 */ /* 0x000fe200078e00ff */
[----:B------:R-:W-:Y:S02]  /*9870*/  IADD3.X R83, P1, PT, R91, R92, RZ, P1, !PT ;  /* 0x0000005c5b537210 */ /* 0x000fe40000f3e4ff */
[----:B------:R-:W-:-:S03]  /*9880*/  IADD3.X R96, P0, PT, R97, R100, RZ, P2, !PT ;  /* 0x0000006461607210 */ /* 0x000fc6000171e4ff */
[----:B------:R-:W-:Y:S01]  /*9890*/  IMAD.X R112, R133, R112, R93, P1 ;  /* 0x0000007085707224 */ /* 0x000fe200008e065d */
[----:B------:R-:W-:Y:S09]  /*98a0*/  @P3 BRA `(.L_x_88) ;  /* 0x0000000000483947 */ /* 0x000ff20003800000 */
        /* <DEDUP_REMOVED lines=18> */
.L_x_88:
[----:B------:R-:W-:Y:S05]  /*99d0*/  BSYNC.RECONVERGENT B4 ;  /* 0x0000000000047941 */ /* 0x000fea0003800200 */
.L_x_87:
        /* <DEDUP_REMOVED lines=21> */
.L_x_90:
[----:B------:R-:W-:Y:S05]  /*9b30*/  BSYNC.RECONVERGENT B4 ;  /* 0x0000000000047941 */ /* 0x000fea0003800200 */
.L_x_89:
        /* <DEDUP_REMOVED lines=12> */
[----:B------:R-:W-:Y:S02]  /*9c00*/  IADD3 RZ, P3, PT, RZ, -R92, RZ ;  /* 0x8000005cffff7210 */ /* 0x000fe40007f7e0ff */
[----:B------:R-:W-:-:S02]  /*9c10*/  IADD3 R93, PT, PT, -R92, RZ, RZ ;  /* 0x000000ff5c5d7210 */ /* 0x000fc40007ffe1ff */
[----:B------:R-:W-:Y:S02]  /*9c20*/  IADD3 R91, P0, PT, R130, R77, RZ ;  /* 0x0000004d825b7210 */ /* 0x000fe40007f1e0ff */
[----:B------:R-:W-:Y:S02]  /*9c30*/  LOP3.LUT R92, RZ, R88, RZ, 0x33, !PT ;  /* 0x00000058ff5c7212 */ /* 0x000fe400078e33ff */
[----:B------:R-:W-:Y:S01]  /*9c40*/  LOP3.LUT R90, RZ, R90, RZ, 0x33, !PT ;  /* 0x0000005aff5a7212 */ /* 0x000fe200078e33ff */
[----:B------:R-:W-:Y:S01]  /*9c50*/  SEL R77, RZ, 0x1, !P1 ;  /* 0x00000001ff4d7807 */ /* 0x000fe20004800000 */
[----:B------:R-:W-:Y:S02]  /*9c60*/  SEL R88, RZ, 0x1, !P4 ;  /* 0x00000001ff587807 */ /* 0x000fe40006000000 */
[----:B------:R-:W-:Y:S02]  /*9c70*/  IADD3.X R90, P2, PT, RZ, R90, RZ, P2, !PT ;  /* 0x0000005aff5a7210 */ /* 0x000fe4000175e4ff */
[----:B------:R-:W-:-:S02]  /*9c80*/  IADD3 R93, P1, PT, R93, R120, RZ ;  /* 0x000000785d5d7210 */ /* 0x000fc40007f3e0ff */
[----:B------:R-:W-:Y:S02]  /*9c90*/  IADD3.X R92, P3, PT, RZ, R92, RZ, P3, !PT ;  /* 0x0000005cff5c7210 */ /* 0x000fe40001f7e4ff */
[----:B------:R-:W-:Y:S02]  /*9ca0*/  LOP3.LUT R77, RZ, R77, RZ, 0x33, !PT ;  /* 0x0000004dff4d7212 */ /* 0x000fe400078e33ff */
[----:B------:R-:W-:Y:S02]  /*9cb0*/  LOP3.LUT R88, RZ, R88, RZ, 0x33, !PT ;  /* 0x00000058ff587212 */ /* 0x000fe400078e33ff */
[----:B------:R-:W-:Y:S02]  /*9cc0*/  IADD3.X R90, P0, PT, R90, R61, RZ, P0, !PT ;  /* 0x0000003d5a5a7210 */ /* 0x000fe4000071e4ff */
[----:B------:R-:W-:Y:S02]  /*9cd0*/  IADD3.X R92, P1, PT, R92, R113, RZ, P1, !PT ;  /* 0x000000715c5c7210 */ /* 0x000fe40000f3e4ff */
[----:B------:R-:W-:-:S02]  /*9ce0*/  IADD3.X R77, P2, PT, RZ, R77, RZ, P2, !PT ;  /* 0x0000004dff4d7210 */ /* 0x000fc4000175e4ff */
[----:B------:R-:W-:Y:S02]  /*9cf0*/  IADD3.X R61, P3, PT, RZ, R88, RZ, P3, !PT ;  /* 0x00000058ff3d7210 */ /* 0x000fe40001f7e4ff */
[----:B------:R-:W-:Y:S02]  /*9d00*/  IADD3 R118, P4, PT, R93, R118, RZ ;  /* 0x000000765d767210 */ /* 0x000fe40007f9e0ff */
[----:B------:R-:W-:Y:S02]  /*9d10*/  IADD3 R91, P5, PT, R91, R78, RZ ;  /* 0x0000004e5b5b7210 */ /* 0x000fe40007fbe0ff */
[----:B------:R-:W-:Y:S02]  /*9d20*/  IADD3.X R77, P0, PT, R77, R62, RZ, P0, !PT ;  /* 0x0000003e4d4d7210 */ /* 0x000fe4000071e4ff */
[----:B------:R-:W-:Y:S02]  /*9d30*/  IADD3.X R93, P1, PT, R61, R122, RZ, P1, !PT ;  /* 0x0000007a3d5d7210 */ /* 0x000fe40000f3e4ff */
[----:B------:R-:W-:-:S02]  /*9d40*/  IADD3.X R62, P2, PT, RZ, -0x1, RZ, P2, !PT ;  /* 0xffffffffff3e7810 */ /* 0x000fc4000175e4ff */
[----:B------:R-:W-:Y:S02]  /*9d50*/  IADD3.X R61, P3, PT, RZ, -0x1, RZ, P3, !PT ;  /* 0xffffffffff3d7810 */ /* 0x000fe40001f7e4ff */
[----:B------:R-:W-:Y:S02]  /*9d60*/  IADD3.X R90, P5, PT, R90, R65, RZ, P5, !PT ;  /* 0x000000415a5a7210 */ /* 0x000fe40002fbe4ff */
[----:B------:R-:W-:Y:S02]  /*9d70*/  IADD3.X R117, P4, PT, R92, R117, RZ, P4, !PT ;  /* 0x000000755c757210 */ /* 0x000fe4000279e4ff */
        /* <DEDUP_REMOVED lines=19> */
[----:B------:R-:W-:Y:S02]  /*9eb0*/  IADD3.X R66, P3, PT, RZ, -0x1, RZ, P3, !PT ;  /* 0xffffffffff427810 */ /* 0x000fe40001f7e4ff */
[----:B------:R-:W-:-:S02]  /*9ec0*/  IADD3.X R64, P0, PT, R62, R69, RZ, P0, !PT ;  /* 0x000000453e407210 */ /* 0x000fc4000071e4ff */
[----:B------:R-:W-:Y:S02]  /*9ed0*/  IADD3.X R87, P4, PT, R87, R102, RZ, P4, !PT ;  /* 0x0000006657577210 */ /* 0x000fe4000279e4ff */
[----:B------:R-:W-:Y:S02]  /*9ee0*/  IADD3.X R62, P2, PT, RZ, -0x1, RZ, P2, !PT ;  /* 0xffffffffff3e7810 */ /* 0x000fe4000175e4ff */
[----:B------:R-:W-:Y:S02]  /*9ef0*/  IADD3.X R72, P5, PT, R67, R72, RZ, P5, !PT ;  /* 0x0000004843487210 */ /* 0x000fe40002fbe4ff */
[----:B------:R-:W-:Y:S02]  /*9f00*/  IADD3.X R83, P1, PT, R66, R83, RZ, P1, !PT ;  /* 0x0000005342537210 */ /* 0x000fe40000f3e4ff */
[----:B------:R-:W-:Y:S02]  /*9f10*/  IADD3.X R66, P4, PT, R98, R103, RZ, P4, !PT ;  /* 0x0000006762427210 */ /* 0x000fe4000279e4ff */
[----:B------:R-:W-:-:S02]  /*9f20*/  IADD3.X R62, P0, PT, R62, R71, RZ, P0, !PT ;  /* 0x000000473e3e7210 */ /* 0x000fc4000071e4ff */
[----:B------:R-:W-:Y:S02]  /*9f30*/  IADD3.X R73, P5, PT, R64, R73, RZ, P5, !PT ;  /* 0x0000004940497210 */ /* 0x000fe40002fbe4ff */
[----:B------:R-:W-:Y:S02]  /*9f40*/  IADD3.X R77, PT, PT, R112, -0x1, R101, P1, P3 ;  /* 0xffffffff704d7810 */ /* 0x000fe40000fe6465 */
[----:B------:R-:W-:Y:S02]  /*9f50*/  IADD3.X R83, P4, PT, R83, R96, RZ, P4, !PT ;  /* 0x0000006053537210 */ /* 0x000fe4000279e4ff */
[----:B------:R-:W-:Y:S02]  /*9f60*/  IADD3.X R97, PT, PT, R74, -0x1, R97, P0, P2 ;  /* 0xffffffff4a617810 */ /* 0x000fe400007e4461 */
[----:B------:R-:W-:Y:S02]  /*9f70*/  IADD3.X R62, P5, PT, R62, R75, RZ, P5, !PT ;  /* 0x0000004b3e3e7210 */ /* 0x000fe40002fbe4ff */
[----:B------:R-:W-:-:S02]  /*9f80*/  IADD3.X R77, PT, PT, R77, R100, RZ, P4, !PT ;  /* 0x000000644d4d7210 */ /* 0x000fc400027fe4ff */
[----:B------:R-:W-:Y:S02]  /*9f90*/  IADD3.X R76, PT, PT, R97, R76, RZ, P5, !PT ;  /* 0x0000004c614c7210 */ /* 0x000fe40002ffe4ff */
        /* <DEDUP_REMOVED lines=15> */
[----:B------:R-:W-:Y:S01]  /*a090*/  SHF.R.W.U32 R83, R62, 0x1e, R76 ;  /* 0x0000001e3e537819 */ /* 0x000fe20000001e4c */
[----:B------:R-:W-:Y:S06]  /*a0a0*/  BRA `(.L_x_91) ;  /* 0xffffffe0004c7947 */ /* 0x000fec000383ffff */
.L_x_86:
[----:B------:R-:W-:Y:S05]  /*a0b0*/  BSYNC.RECONVERGENT B3 ;  /* 0x0000000000037941 */ /* 0x000fea0003800200 */
.L_x_70:
[-C--:B------:R-:W-:Y:S01]  /*a0c0*/  IMAD.WIDE.U32 R82, R10, R8.reuse, RZ ;  /* 0x000000080a527225 */ /* 0x080fe200078e00ff */
[----:B------:R-:W-:Y:S03]  /*a0d0*/  BSSY.RECONVERGENT B3, `(.L_x_92) ;  /* 0x0000115000037945 */ /* 0x000fe60003800200 */
        /* <DEDUP_REMOVED lines=8> */
[----:B------:R-:W-:Y:S01]  /*a160*/  IMAD.WIDE.U32 R94, R10, R11, RZ ;  /* 0x0000000b0a5e7225 */ /* 0x000fe200078e00ff */
[----:B------:R-:W-:-:S03]  /*a170*/  IADD3 R81, P4, PT, R81, R92, RZ ;  /* 0x0000005c51517210 */ /* 0x000fc60007f9e0ff */
[----:B------:R-:W-:Y:S01]  /*a180*/  IMAD.WIDE.U32 R96, R11, R11, RZ ;  /* 0x0000000b0b607225 */ /* 0x000fe200078e00ff */
[----:B------:R-:W-:-:S03]  /*a190*/  IADD3 R81, P5, PT, R81, R94, RZ ;  /* 0x0000005e51517210 */ /* 0x000fc60007fbe0ff */
        /* <DEDUP_REMOVED lines=20> */
[C---:B------:R-:W-:Y:S01]  /*a2e0*/  IMAD.WIDE.U32 R92, R4.reuse, R9, RZ ;  /* 0x00000009045c7225 */ /* 0x040fe200078e00ff */
        /* <DEDUP_REMOVED lines=41> */
[----:B------:R-:W-:Y:S01]  /*a580*/  IMAD.WIDE.U32 R96, R10, R4, RZ ;  /* 0x000000040a607225 */ /* 0x000fe200078e00ff */
[----:B------:R-:W-:Y:S02]  /*a590*/  IADD3.X R102, PT, PT, RZ, R103, RZ, P4, !PT ;  /* 0x00000067ff667210 */ /* 0x000fe400027fe4ff */
[----:B------:R-:W-:Y:S01]  /*a5a0*/  IADD3.X R99, P2, PT, R99, R104, RZ, P5, !PT ;  /* 0x0000006863637210 */ /* 0x000fe20002f5e4ff */
[----:B------:R-:W-:Y:S01]  /*a5b0*/  IMAD.WIDE.U32 R104, R11, R4, RZ ;  /* 0x000000040b687225 */ /* 0x000fe200078e00ff */
[----:B------:R-:W-:-:S02]  /*a5c0*/  IADD3.X R100, P4, PT, R100, R59, RZ, P3, !PT ;  /* 0x0000003b64647210 */ /* 0x000fc40001f9e4ff */
[----:B------:R-:W-:Y:S01]  /*a5d0*/  IADD3.X R102, P2, PT, R102, R111, RZ, P2, !PT ;  /* 0x0000006f66667210 */ /* 0x000fe2000175e4ff */
[C---:B------:R-:W-:Y:S01]  /*a5e0*/  IMAD.WIDE.U32 R106, R10.reuse, R5, RZ ;  /* 0x000000050a6a7225 */ /* 0x040fe200078e00ff */
[----:B------:R-:W-:Y:S02]  /*a5f0*/  IADD3 R97, P3, PT, R97, R104, RZ ;  /* 0x0000006861617210 */ /* 0x000fe40007f7e0ff */
[----:B------:R-:W-:Y:S01]  /*a600*/  IADD3.X R103, PT, PT, RZ, RZ, R87, P2, P0 ;  /* 0x000000ffff677210 */ /* 0x000fe200017e0457 */
[----:B------:R-:W-:Y:S01]  /*a610*/  IMAD.WIDE.U32 R120, R10, R2, RZ ;  /* 0x000000020a787225 */ /* 0x000fe200078e00ff */
[----:B------:R-:W-:Y:S02]  /*a620*/  IADD3.X R101, PT, PT, RZ, RZ, R101, P4, P1 ;  /* 0x000000ffff657210 */ /* 0x000fe400027e2465 */
[----:B------:R-:W-:Y:S01]  /*a630*/  IADD3 R108, P5, PT, R107, R108, RZ ;  /* 0x0000006c6b6c7210 */ /* 0x000fe20007fbe0ff */
[----:B------:R-:W-:Y:S01]  /*a640*/  IMAD.WIDE.U32 R112, R11, R2, RZ ;  /* 0x000000020b707225 */ /* 0x000fe200078e00ff */
[----:B------:R-:W-:-:S03]  /*a650*/  IADD3 R97, P4, PT, R97, R106, RZ ;  /* 0x0000006a61617210 */ /* 0x000fc60007f9e0ff */
[----:B------:R-:W-:Y:S01]  /*a660*/  IMAD.WIDE.U32 R86, R10, R3, RZ ;  /* 0x000000030a567225 */ /* 0x000fe200078e00ff */
[----:B------:R-:W-:-:S03]  /*a670*/  IADD3 R59, P0, PT, R121, R112, RZ ;  /* 0x00000070793b7210 */ /* 0x000fc60007f1e0ff */
[----:B------:R-:W-:-:S04]  /*a680*/  IMAD.WIDE.U32 R114, R11, R3, RZ ;  /* 0x000000030b727225 */ /* 0x000fc800078e00ff */
[C---:B------:R-:W-:Y:S01]  /*a690*/  IMAD.WIDE.U32 R106, R8.reuse, R4, RZ ;  /* 0x00000004086a7225 */ /* 0x040fe200078e00ff */
[----:B------:R-:W-:Y:S02]  /*a6a0*/  IADD3 R126, P1, PT, R87, R114, RZ ;  /* 0x00000072577e7210 */ /* 0x000fe40007f3e0ff */
[----:B------:R-:W-:Y:S01]  /*a6b0*/  IADD3 R87, P2, PT, R59, R86, RZ ;  /* 0x000000563b577210 */ /* 0x000fe20007f5e0ff */
        /* <DEDUP_REMOVED lines=8> */
[----:B------:R-:W-:-:S03]  /*a740*/  IADD3.X R86, P5, PT, R109, R110, RZ, P5, !PT ;  /* 0x0000006e6d567210 */ /* 0x000fc60002fbe4ff */
[C---:B------:R-:W-:Y:S01]  /*a750*/  IMAD.WIDE.U32 R106, R4.reuse, R4, RZ ;  /* 0x00000004046a7225 */ /* 0x040fe200078e00ff */
[----:B------:R-:W-:Y:S02]  /*a760*/  IADD3.X R128, P1, PT, R115, R124, RZ, P1, !PT ;  /* 0x0000007c73807210 */ /* 0x000fe40000f3e4ff */
[----:B------:R-:W-:Y:S01]  /*a770*/  IADD3.X R124, P2, PT, R117, R126, RZ, P2, !PT ;  /* 0x0000007e757c7210 */ /* 0x000fe2000175e4ff */
[-C--:B------:R-:W-:Y:S01]  /*a780*/  IMAD.WIDE.U32 R112, R9, R5.reuse, RZ ;  /* 0x0000000509707225 */ /* 0x080fe200078e00ff */
[----:B------:R-:W-:Y:S02]  /*a790*/  IADD3.X R106, P3, PT, R105, R106, RZ, P3, !PT ;  /* 0x0000006a696a7210 */ /* 0x000fe40001f7e4ff */
[----:B------:R-:W-:Y:S01]  /*a7a0*/  IADD3.X R105, P4, PT, R79, R86, RZ, P4, !PT ;  /* 0x000000564f697210 */ /* 0x000fe2000279e4ff */
[----:B------:R-:W-:Y:S01]  /*a7b0*/  IMAD.WIDE.U32 R114, R4, R5, RZ ;  /* 0x0000000504727225 */ /* 0x000fe200078e00ff */
[----:B------:R-:W-:Y:S02]  /*a7c0*/  IADD3.X R59, P5, PT, R111, R112, RZ, P5, !PT ;  /* 0x000000706f3b7210 */ /* 0x000fe40002fbe4ff */
[----:B------:R-:W-:Y:S01]  /*a7d0*/  IADD3 R79, PT, PT, R78, R77, RZ ;  /* 0x0000004d4e4f7210 */ /* 0x000fe20007ffe0ff */
[----:B------:R-:W-:Y:S01]  /*a7e0*/  IMAD.WIDE.U32 R108, R5, R4, RZ ;  /* 0x00000004056c7225 */ /* 0x000fe200078e00ff */
[----:B------:R-:W-:-:S02]  /*a7f0*/  IADD3.X R86, P5, PT, R113, R114, RZ, P5, !PT ;  /* 0x0000007271567210 */ /* 0x000fc40002fbe4ff */
[----:B------:R-:W-:Y:S01]  /*a800*/  IADD3.X R106, P4, PT, R106, R59, RZ, P4, !PT ;  /* 0x0000003b6a6a7210 */ /* 0x000fe2000279e4ff */
[----:B------:R-:W-:Y:S01]  /*a810*/  IMAD.WIDE.U32 R118, R5, R5, RZ ;  /* 0x0000000505767225 */ /* 0x000fe200078e00ff */
[----:B------:R-:W-:-:S03]  /*a820*/  IADD3.X R107, P3, PT, R107, R108, RZ, P3, !PT ;  /* 0x0000006c6b6b7210 */ /* 0x000fc60001f7e4ff */
[C---:B------:R-:W-:Y:S01]  /*a830*/  IMAD.WIDE.U32 R110, R2.reuse, R4, RZ ;  /* 0x00000004026e7225 */ /* 0x040fe200078e00ff */
[----:B------:R-:W-:Y:S02]  /*a840*/  IADD3.X R59, P5, PT, R115, R118, RZ, P5, !PT ;  /* 0x00000076733b7210 */ /* 0x000fe40002fbe4ff */
[----:B------:R-:W-:Y:S01]  /*a850*/  IADD3.X R107, P4, PT, R107, R86, RZ, P4, !PT ;  /* 0x000000566b6b7210 */ /* 0x000fe2000279e4ff */
[----:B------:R-:W-:Y:S01]  /*a860*/  IMAD.WIDE.U32 R112, R2, R5, RZ ;  /* 0x0000000502707225 */ /* 0x000fe200078e00ff */
[----:B------:R-:W-:-:S03]  /*a870*/  IADD3.X R110, P3, PT, R109, R110, RZ, P3, !PT ;  /* 0x0000006e6d6e7210 */ /* 0x000fc60001f7e4ff */
[----:B------:R-:W-:Y:S01]  /*a880*/  IMAD.WIDE.U32 R108, R3, R4, RZ ;  /* 0x00000004036c7225 */ /* 0x000fe200078e00ff */
[----:B------:R-:W-:Y:S02]  /*a890*/  IADD3.X R110, P4, PT, R110, R59, RZ, P4, !PT ;  /* 0x0000003b6e6e7210 */ /* 0x000fe4000279e4ff */
[----:B------:R-:W-:Y:S01]  /*a8a0*/  IADD3.X R86, P5, PT, R119, R112, RZ, P5, !PT ;  /* 0x0000007077567210 */ /* 0x000fe20002fbe4ff */
[----:B------:R-:W-:Y:S01]  /*a8b0*/  IMAD R59, R79, 0x12253531, RZ ;  /* 0x122535314f3b7824 */ /* 0x000fe200078e02ff */
[----:B------:R-:W-:Y:S01]  /*a8c0*/  IADD3.X R111, P3, PT, R111, R108, RZ, P3, !PT ;  /* 0x0000006c6f6f7210 */ /* 0x000fe20001f7e4ff */
[----:B------:R-:W-:-:S03]  /*a8d0*/  IMAD.WIDE.U32 R114, R3, R5, RZ ;  /* 0x0000000503727225 */ /* 0x000fc600078e00ff */
[----:B------:R-:W-:Y:S01]  /*a8e0*/  IADD3.X R108, PT, PT, RZ, R109, RZ, P3, !PT ;  /* 0x0000006dff6c7210 */ /* 0x000fe20001ffe4ff */
[----:B------:R-:W-:Y:S01]  /*a8f0*/  IMAD.WIDE.U32 R118, R9, R2, RZ ;  /* 0x0000000209767225 */ /* 0x000fe200078e00ff */
[----:B------:R-:W-:Y:S02]  /*a900*/  LOP3.LUT R59, R59, 0x3fffffff, RZ, 0xc0, !PT ;  /* 0x3fffffff3b3b7812 */ /* 0x000fe400078ec0ff */
[----:B------:R-:W-:Y:S02]  /*a910*/  IADD3.X R113, P5, PT, R113, R114, RZ, P5, !PT ;  /* 0x0000007271717210 */ /* 0x000fe40002fbe4ff */
[----:B------:R-:W-:Y:S01]  /*a920*/  IADD3.X R111, P3, PT, R111, R86, RZ, P4, !PT ;  /* 0x000000566f6f7210 */ /* 0x000fe2000277e4ff */
[----:B------:R-:W-:Y:S01]  /*a930*/  MOV R86, R120 ;  /* 0x0000007800567202 */ /* 0x000fe20000000f00 */
[----:B------:R-:W-:Y:S02]  /*a940*/  IMAD.WIDE.U32 R120, R59, 0x3d1, RZ ;  /* 0x000003d13b787825 */ /* 0x000fe400078e00ff */
[----:B------:R-:W-:-:S02]  /*a950*/  IADD3.X R108, P3, PT, R108, R113, RZ, P3, !PT ;  /* 0x000000716c6c7210 */ /* 0x000fc40001f7e4ff */
[----:B------:R-:W-:Y:S01]  /*a960*/  IADD3.X R79, P0, PT, R123, R118, RZ, P0, !PT ;  /* 0x000000767b4f7210 */ /* 0x000fe2000071e4ff */
[----:B------:R-:W-:Y:S01]  /*a970*/  IMAD.WIDE.U32 R122, R9, R3, RZ ;  /* 0x00000003097a7225 */ /* 0x000fe200078e00ff */
[----:B------:R-:W-:Y:S02]  /*a980*/  IADD3.X R109, PT, PT, RZ, RZ, R115, P3, P5 ;  /* 0x000000ffff6d7210 */ /* 0x000fe40001fea473 */
[----:B------:R-:W-:Y:S01]  /*a990*/  IADD3 RZ, P3, PT, RZ, -R120, RZ ;  /* 0x80000078ffff7210 */ /* 0x000fe20007f7e0ff */
[----:B------:R-:W-:Y:S01]  /*a9a0*/  IMAD.WIDE.U32 R112, R4, R2, RZ ;  /* 0x0000000204707225 */ /* 0x000fe200078e00ff */
[----:B------:R-:W-:Y:S02]  /*a9b0*/  IADD3 R130, PT, PT, -R120, RZ, RZ ;  /* 0x000000ff78827210 */ /* 0x000fe40007ffe1ff */
[----:B------:R-:W-:Y:S01]  /*a9c0*/  IADD3 R126, P4, PT, R59, R121, RZ ;  /* 0x000000793b7e7210 */ /* 0x000fe20007f9e0ff */
[----:B------:R-:W-:Y:S01]  /*a9d0*/  IMAD.WIDE.U32 R120, R4, R3, RZ ;  /* 0x0000000304787225 */ /* 0x000fe200078e00ff */
[----:B------:R-:W-:-:S02]  /*a9e0*/  IADD3.X R117, P1, PT, R125, R122, RZ, P1, !PT ;  /* 0x0000007a7d757210 */ /* 0x000fc40000f3e4ff */
[----:B------:R-:W-:Y:S01]  /*a9f0*/  IADD3.X R112, P0, PT, R119, R112, RZ, P0, !PT ;  /* 0x0000007077707210 */ /* 0x000fe2000071e4ff */
[----:B------:R-:W-:Y:S01]  /*aa00*/  IMAD.WIDE.U32 R114, R5, R2, RZ ;  /* 0x0000000205727225 */ /* 0x000fe200078e00ff */
[----:B------:R-:W-:Y:S02]  /*aa10*/  IADD3.X R125, P2, PT, R79, R128, RZ, P2, !PT ;  /* 0x000000804f7d7210 */ /* 0x000fe4000175e4ff */
[----:B------:R-:W-:Y:S01]  /*aa20*/  IADD3.X R122, P5, PT, R123, R120, RZ, P1, !PT ;  /* 0x000000787b7a7210 */ /* 0x000fe20000fbe4ff */
[----:B------:R-:W-:Y:S01]  /*aa30*/  IMAD.WIDE.U32 R118, R5, R3, RZ ;  /* 0x0000000305767225 */ /* 0x000fe200078e00ff */
[----:B------:R-:W-:Y:S01]  /*aa40*/  IADD3.X R120, P2, PT, R112, R117, RZ, P2, !PT ;  /* 0x0000007570787210 */ /* 0x000fe2000175e4ff */
[----:B------:R-:W-:Y:S01]  /*aa50*/  SEL R117, RZ, 0x1, !P4 ;  /* 0x00000001ff757807 */ /* 0x000fe20006000000 */
[CC--:B------:R-:W-:Y:S02]  /*aa60*/  IADD.64 RZ, P4, R82.reuse, R88.reuse ;  /* 0x0000005852ff7235 */ /* 0x0c0fe40007880200 */
[----:B------:R-:W-:-:S02]  /*aa70*/  IADD.64 R82, R82, R88 ;  /* 0x0000005852527235 */ /* 0x000fc400078e0200 */
[----:B------:R-:W-:Y:S01]  /*aa80*/  IMAD.WIDE.U32 R88, R3, R2, RZ ;  /* 0x0000000203587225 */ /* 0x000fe200078e00ff */
[----:B------:R-:W-:Y:S01]  /*aa90*/  IADD3 R123, P1, PT, R130, R77, RZ ;  /* 0x0000004d827b7210 */ /* 0x000fe20007f3e0ff */
[----:B------:R-:W-:Y:S02]  /*aaa0*/  IADD.64.X R84, P4, R84, R92, P4 ;  /* 0x0000005c54547235 */ /* 0x000fe40002080600 */
[----:B------:R-:W-:Y:S01]  /*aab0*/  IMAD.WIDE.U32 R92, R3, R3, RZ ;  /* 0x00000003035c7225 */ /* 0x000fe200078e00ff */
[----:B------:R-:W-:Y:S02]  /*aac0*/  IADD3.X R77, P0, PT, R113, R114, RZ, P0, !PT ;  /* 0x00000072714d7210 */ /* 0x000fe4000071e4ff */
[----:B------:R-:W-:Y:S01]  /*aad0*/  IADD3.X R118, P5, PT, R121, R118, RZ, P5, !PT ;  /* 0x0000007679767210 */ /* 0x000fe20002fbe4ff */
[----:B------:R-:W-:Y:S02]  /*aae0*/  IADD.64.X R90, P4, R90, R98, P4 ;  /* 0x000000625a5a7235 */ /* 0x000fe40002080600 */
[----:B------:R-:W-:Y:S01]  /*aaf0*/  IMAD.WIDE.U32 R112, R2, R2, RZ ;  /* 0x0000000202707225 */ /* 0x000fe200078e00ff */
[----:B------:R-:W-:-:S02]  /*ab00*/  IADD3.X R121, P2, PT, R77, R122, RZ, P2, !PT ;  /* 0x0000007a4d797210 */ /* 0x000fc4000175e4ff */
[----:B------:R-:W-:Y:S01]  /*ab10*/  LOP3.LUT R126, RZ, R126, RZ, 0x33, !PT ;  /* 0x0000007eff7e7212 */ /* 0x000fe200078e33ff */
[----:B------:R-:W-:-:S03]  /*ab20*/  IADD.64.X R94, P4, R94, R102, P4 ;  /* 0x000000665e5e7235 */ /* 0x000fc60002080600 */
[----:B------:R-:W-:Y:S01]  /*ab30*/  IADD3.X R79, P0, PT, R115, R112, RZ, P0, !PT ;  /* 0x00000070734f7210 */ /* 0x000fe2000071e4ff */
[----:B------:R-:W-:Y:S01]  /*ab40*/  IMAD.WIDE.U32 R114, R2, R3, RZ ;  /* 0x0000000302727225 */ /* 0x000fe200078e00ff */
[----:B------:R-:W-:Y:S01]  /*ab50*/  IADD3.X R126, P3, PT, RZ, R126, RZ, P3, !PT ;  /* 0x0000007eff7e7210 */ /* 0x000fe20001f7e4ff */
[----:B------:R-:W-:Y:S02]  /*ab60*/  IADD.64.X R100, RZ, R100, P4 ;  /* 0x00000064ff647235 */ /* 0x000fe400020e0600 */
[CC--:B------:R-:W-:Y:S02]  /*ab70*/  IADD.64 RZ, P4, R84.reuse, R96.reuse ;  /* 0x0000006054ff7235 */ /* 0x0c0fe40007880200 */
[----:B------:R-:W-:-:S03]  /*ab80*/  IADD.64 R84, R84, R96 ;  /* 0x0000006054547235 */ /* 0x000fc600078e0200 */
[----:B------:R-:W-:Y:S01]  /*ab90*/  IADD3.X R119, P5, PT, R119, R114, RZ, P5, !PT ;  /* 0x0000007277777210 */ /* 0x000fe20002fbe4ff */
[----:B------:R-:W-:-:S03]  /*aba0*/  IADD.64.X R90, P4, R90, R104, P4 ;  /* 0x000000685a5a7235 */ /* 0x000fc60002080600 */
[----:B------:R-:W-:Y:S02]  /*abb0*/  IADD3.X R112, P0, PT, R113, R88, RZ, P0, !PT ;  /* 0x0000005871707210 */ /* 0x000fe4000071e4ff */
[----:B------:R-:W-:Y:S01]  /*abc0*/  IADD3.X R115, P5, PT, R115, R92, RZ, P5, !PT ;  /* 0x0000005c73737210 */ /* 0x000fe20002fbe4ff */
[----:B------:R-:W-:-:S03]  /*abd0*/  IADD.64.X R94, P4, R94, R106, P4 ;  /* 0x0000006a5e5e7235 */ /* 0x000fc60002080600 */
[----:B------:R-:W-:Y:S01]  /*abe0*/  IADD3.X R92, PT, PT, RZ, R89, RZ, P0, !PT ;  /* 0x00000059ff5c7210 */ /* 0x000fe200007fe4ff */
[----:B------:R-:W-:Y:S02]  /*abf0*/  IADD.64 RZ, P0, R90, R86 ;  /* 0x000000565aff7235 */ /* 0x000fe40007800200 */
[----:B------:R-:W-:Y:S02]  /*ac00*/  IADD.64.X R100, P4, R100, R110, P4 ;  /* 0x0000006e64647235 */ /* 0x000fe40002080600 */
[----:B------:R-:W-:Y:S02]  /*ac10*/  IADD.64 R86, R90, R86 ;  /* 0x000000565a567235 */ /* 0x000fe400078e0200 */
[----:B------:R-:W-:Y:S02]  /*ac20*/  IADD.64.X R94, P0, R94, R124, P0 ;  /* 0x0000007c5e5e7235 */ /* 0x000fe40000000600 */
[----:B------:R-:W-:-:S03]  /*ac30*/  IADD.64.X R108, RZ, R108, P4 ;  /* 0x0000006cff6c7235 */ /* 0x000fc600020e0600 */
[----:B------:R-:W-:Y:S01]  /*ac40*/  IADD3.X R88, P2, PT, R79, R118, RZ, P2, !PT ;  /* 0x000000764f587210 */ /* 0x000fe2000175e4ff */
[----:B------:R-:W-:Y:S02]  /*ac50*/  IADD.64.X R100, P0, R100, R120, P0 ;  /* 0x0000007864647235 */ /* 0x000fe40000000600 */
[----:B------:R-:W-:Y:S01]  /*ac60*/  IMAD.WIDE.U32 R98, R94, 0x3d1, RZ ;  /* 0x000003d15e627825 */ /* 0x000fe200078e00ff */
[----:B------:R-:W-:Y:S02]  /*ac70*/  IADD3.X R89, P2, PT, R112, R119, RZ, P2, !PT ;  /* 0x0000007770597210 */ /* 0x000fe4000175e4ff */
[----:B------:R-:W-:Y:S01]  /*ac80*/  IADD3.X R126, P1, PT, R126, R61, RZ, P1, !PT ;  /* 0x0000003d7e7e7210 */ /* 0x000fe20000f3e4ff */
[----:B------:R-:W-:Y:S01]  /*ac90*/  IMAD.WIDE.U32 R102, R95, 0x3d1, RZ ;  /* 0x000003d15f667825 */ /* 0x000fe200078e00ff */
[----:B------:R-:W-:Y:S01]  /*aca0*/  IADD3.X R92, P2, PT, R92, R115, RZ, P2, !PT ;  /* 0x000000735c5c7210 */ /* 0x000fe2000175e4ff */
[----:B------:R-:W-:Y:S02]  /*acb0*/  IADD.64.X R88, P0, R108, R88, P0 ;  /* 0x000000586c587235 */ /* 0x000fe40000000600 */
[----:B------:R-:W-:Y:S01]  /*acc0*/  IMAD.WIDE.U32 R96, R101, 0x3d1, RZ ;  /* 0x000003d165607825 */ /* 0x000fe200078e00ff */
[----:B------:R-:W-:-:S02]  /*acd0*/  IADD3.X R93, PT, PT, RZ, RZ, R93, P2, P5 ;  /* 0x000000ffff5d7210 */ /* 0x000fc400017ea45d */
[----:B------:R-:W-:Y:S01]  /*ace0*/  IADD3 R123, P2, PT, R123, R78, RZ ;  /* 0x0000004e7b7b7210 */ /* 0x000fe20007f5e0ff */
[----:B------:R-:W-:Y:S01]  /*acf0*/  IMAD.WIDE.U32 R78, R100, 0x3d1, RZ ;  /* 0x000003d1644e7825 */ /* 0x000fe200078e00ff */
[----:B------:R-:W-:Y:S01]  /*ad00*/  LOP3.LUT R117, RZ, R117, RZ, 0x33, !PT ;  /* 0x00000075ff757212 */ /* 0x000fe200078e33ff */
[----:B------:R-:W-:-:S03]  /*ad10*/  IADD.64.X R92, RZ, R92, P0 ;  /* 0x0000005cff5c7235 */ /* 0x000fc600000e0600 */
[----:B------:R-:W-:Y:S02]  /*ad20*/  IADD3 R61, P5, PT, R99, R102, RZ ;  /* 0x00000066633d7210 */ /* 0x000fe40007fbe0ff */
[----:B------:R-:W-:Y:S02]  /*ad30*/  IADD3.X R117, P3, PT, RZ, R117, RZ, P3, !PT ;  /* 0x00000075ff757210 */ /* 0x000fe40001f7e4ff */
[----:B------:R-:W-:Y:S02]  /*ad40*/  IADD3.X R126, P2, PT, R126, R65, RZ, P2, !PT ;  /* 0x000000417e7e7210 */ /* 0x000fe4000175e4ff */
[----:B------:R-:W-:Y:S02]  /*ad50*/  IADD3.X R103, P5, PT, R103, R78, RZ, P5, !PT ;  /* 0x0000004e67677210 */ /* 0x000fe40002fbe4ff */
[----:B------:R-:W-:Y:S02]  /*ad60*/  IADD3 R65, P4, PT, R94, R61, RZ ;  /* 0x0000003d5e417210 */ /* 0x000fe40007f9e0ff */
[----:B------:R-:W-:-:S02]  /*ad70*/  IADD3.X R117, P1, PT, R117, R62, RZ, P1, !PT ;  /* 0x0000003e75757210 */ /* 0x000fc40000f3e4ff */
[----:B------:R-:W-:Y:S01]  /*ad80*/  IADD3.X R102, P4, PT, R95, R103, RZ, P4, !PT ;  /* 0x000000675f667210 */ /* 0x000fe2000279e4ff */
[----:B------:R-:W-:Y:S01]  /*ad90*/  IMAD.WIDE.U32 R94, R92, 0x3d1, RZ ;  /* 0x000003d15c5e7825 */ /* 0x000fe200078e00ff */
[----:B------:R-:W-:Y:S02]  /*ada0*/  IADD3.X R61, P5, PT, R79, R96, RZ, P5, !PT ;  /* 0x000000604f3d7210 */ /* 0x000fe40002fbe4ff */
[----:B------:R-:W-:Y:S01]  /*adb0*/  IADD3.X R62, P3, PT, RZ, -0x1, RZ, P3, !PT ;  /* 0xffffffffff3e7810 */ /* 0x000fe20001f7e4ff */
[----:B------:R-:W-:Y:S01]  /*adc0*/  IMAD.WIDE.U32 R78, R88, 0x3d1, RZ ;  /* 0x000003d1584e7825 */ /* 0x000fe200078e00ff */
[----:B------:R-:W-:Y:S02]  /*add0*/  IADD3.X R117, P2, PT, R117, R66, RZ, P2, !PT ;  /* 0x0000004275757210 */ /* 0x000fe4000175e4ff */
[----:B------:R-:W-:Y:S01]  /*ade0*/  IADD3.X R77, P1, PT, R62, R63, RZ, P1, !PT ;  /* 0x0000003f3e4d7210 */ /* 0x000fe20000f3e4ff */
[----:B------:R-:W-:Y:S01]  /*adf0*/  IMAD.WIDE.U32 R62, R89, 0x3d1, RZ ;  /* 0x000003d1593e7825 */ /* 0x000fe200078e00ff */
[----:B------:R-:W-:-:S02]  /*ae00*/  IADD3.X R103, P4, PT, R100, R61, RZ, P4, !PT ;  /* 0x0000003d64677210 */ /* 0x000fc4000279e4ff */
[----:B------:R-:W-:Y:S02]  /*ae10*/  IADD3.X R61, P3, PT, RZ, -0x1, RZ, P3, !PT ;  /* 0xffffffffff3d7810 */ /* 0x000fe40001f7e4ff */
[----:B------:R-:W-:Y:S02]  /*ae20*/  IADD3.X R97, P5, PT, R97, R78, RZ, P5, !PT ;  /* 0x0000004e61617210 */ /* 0x000fe40002fbe4ff */
[----:B------:R-:W-:Y:S02]  /*ae30*/  IADD3.X R68, P2, PT, R77, R68, RZ, P2, !PT ;  /* 0x000000444d447210 */ /* 0x000fe4000175e4ff */
[----:B------:R-:W-:Y:S02]  /*ae40*/  IADD3.X R77, P1, PT, R61, R64, RZ, P1, !PT ;  /* 0x000000403d4d7210 */ /* 0x000fe40000f3e4ff */
[----:B------:R-:W-:Y:S02]  /*ae50*/  IADD3.X R79, P5, PT, R79, R62, RZ, P5, !PT ;  /* 0x0000003e4f4f7210 */ /* 0x000fe40002fbe4ff */
[----:B------:R-:W-:Y:S01]  /*ae60*/  IADD3.X R100, P4, PT, R101, R97, RZ, P4, !PT ;  /* 0x0000006165647210 */ /* 0x000fe2000279e4ff */
[----:B------:R-:W-:Y:S01]  /*ae70*/  MOV R64, R98 ;  /* 0x0000006200407202 */ /* 0x000fe20000000f00 */
[----:B------:R-:W-:Y:S01]  /*ae80*/  IADD3.X R61, P5, PT, R63, R94, RZ, P5, !PT ;  /* 0x0000005e3f3d7210 */ /* 0x000fe20002fbe4ff */
[----:B------:R-:W-:Y:S01]  /*ae90*/  IMAD.WIDE.U32 R62, R93, 0x3d1, RZ ;  /* 0x000003d15d3e7825 */ /* 0x000fe200078e00ff */
[----:B------:R-:W-:-:S02]  /*aea0*/  IADD3.X R101, P0, PT, R88, R79, RZ, P4, !PT ;  /* 0x0000004f58657210 */ /* 0x000fc4000271e4ff */
[----:B------:R-:W-:-:S03]  /*aeb0*/  IADD.64 RZ, P4, R80, R64 ;  /* 0x0000004050ff7235 */ /* 0x000fc60007880200 */
[----:B------:R-:W-:Y:S02]  /*aec0*/  IADD3.X R88, P0, PT, R89, R61, RZ, P0, !PT ;  /* 0x0000003d59587210 */ /* 0x000fe4000071e4ff */
[----:B------:R-:W-:Y:S01]  /*aed0*/  IADD3.X R95, P5, PT, R95, R62, RZ, P5, !PT ;  /* 0x0000003e5f5f7210 */ /* 0x000fe20002fbe4ff */
[----:B------:R-:W-:-:S03]  /*aee0*/  IADD.64.X R82, P4, R82, R102, P4 ;  /* 0x0000006652527235 */ /* 0x000fc60002080600 */
[----:B------:R-:W-:Y:S02]  /*aef0*/  IADD3.X R66, P3, PT, RZ, -0x1, RZ, P3, !PT ;  /* 0xffffffffff427810 */ /* 0x000fe40001f7e4ff */
[----:B------:R-:W-:Y:S01]  /*af00*/  IADD3.X R63, PT, PT, RZ, R63, RZ, P5, !PT ;  /* 0x0000003fff3f7210 */ /* 0x000fe20002ffe4ff */
[----:B------:R-:W-:-:S03]  /*af10*/  IADD.64.X R84, P4, R84, R100, P4 ;  /* 0x0000006454547235 */ /* 0x000fc60002080600 */
[----:B------:R-:W-:Y:S02]  /*af20*/  IADD3.X R89, P0, PT, R92, R95, RZ, P0, !PT ;  /* 0x0000005f5c597210 */ /* 0x000fe4000071e4ff */
[----:B------:R-:W-:Y:S02]  /*af30*/  IADD3.X R67, P1, PT, R66, R67, RZ, P1, !PT ;  /* 0x0000004342437210 */ /* 0x000fe40000f3e4ff */
[----:B------:R-:W-:Y:S01]  /*af40*/  IADD3.X R92, P0, PT, R93, R63, RZ, P0, !PT ;  /* 0x0000003f5d5c7210 */ /* 0x000fe2000071e4ff */
[----:B------:R-:W-:-:S03]  /*af50*/  IADD.64.X R86, P4, R86, R88, P4 ;  /* 0x0000005856567235 */ /* 0x000fc60002080600 */
[----:B------:R-:W-:Y:S02]  /*af60*/  IADD3.X R62, P3, PT, RZ, -0x1, RZ, P3, !PT ;  /* 0xffffffffff3e7810 */ /* 0x000fe40001f7e4ff */
[----:B------:R-:W-:Y:S02]  /*af70*/  IADD3.X R77, P2, PT, R77, R70, RZ, P2, !PT ;  /* 0x000000464d4d7210 */ /* 0x000fe4000175e4ff */
[----:B------:R-:W-:Y:S02]  /*af80*/  IADD3.X R66, P1, PT, R62, R69, RZ, P1, !PT ;  /* 0x000000453e427210 */ /* 0x000fe40000f3e4ff */
[----:B------:R-:W-:Y:S01]  /*af90*/  IADD3.X R62, P3, PT, RZ, -0x1, RZ, P3, !PT ;  /* 0xffffffffff3e7810 */ /* 0x000fe20001f7e4ff */
[----:B------:R-:W-:Y:S01]  /*afa0*/  SEL R93, RZ, 0x1, !P0 ;  /* 0x00000001ff5d7807 */ /* 0x000fe20004000000 */
[----:B------:R-:W-:Y:S01]  /*afb0*/  IADD3.X R72, P2, PT, R67, R72, RZ, P2, !PT ;  /* 0x0000004843487210 */ /* 0x000fe2000175e4ff */
[----:B------:R-:W-:Y:S01]  /*afc0*/  ISETP.GT.AND P0, PT, R60, -0x1, PT ;  /* 0xffffffff3c00780c */ /* 0x000fe20003f04270 */
[----:B------:R-:W-:-:S02]  /*afd0*/  IADD3.X R62, P1, PT, R62, R71, RZ, P1, !PT ;  /* 0x000000473e3e7210 */ /* 0x000fc40000f3e4ff */
[----:B------:R-:W-:-:S03]  /*afe0*/  IADD.64.X R92, RZ, R92, P4 ;  /* 0x0000005cff5c7235 */ /* 0x000fc600020e0600 */
[----:B------:R-:W-:Y:S02]  /*aff0*/  IADD3.X R73, P2, PT, R66, R73, RZ, P2, !PT ;  /* 0x0000004942497210 */ /* 0x000fe4000175e4ff */
[----:B------:R-:W-:Y:S01]  /*b000*/  IADD3.X R59, PT, PT, R74, -0x1, R59, P1, P3 ;  /* 0xffffffff4a3b7810 */ /* 0x000fe20000fe643b */
[----:B------:R-:W-:Y:S01]  /*b010*/  IMAD.WIDE.U32 R66, R93, 0x3d1, RZ ;  /* 0x000003d15d427825 */ /* 0x000fe200078e00ff */
[----:B------:R-:W-:Y:S02]  /*b020*/  IADD3.X R70, P2, PT, R62, R75, RZ, P2, !PT ;  /* 0x0000004b3e467210 */ /* 0x000fe4000175e4ff */
[----:B------:R-:W-:Y:S01]  /*b030*/  SHF.R.W.U32 R112, R117, 0x1e, R68 ;  /* 0x0000001e75707819 */ /* 0x000fe20000001e44 */
[----:B------:R-:W-:Y:S01]  /*b040*/  IMAD.WIDE.U32 R62, R92, 0x3d1, RZ ;  /* 0x000003d15c3e7825 */ /* 0x000fe200078e00ff */
[----:B------:R-:W-:Y:S02]  /*b050*/  IADD3.X R71, PT, PT, R59, R76, RZ, P2, !PT ;  /* 0x0000004c3b477210 */ /* 0x000fe400017fe4ff */
[----:B------:R-:W-:-:S02]  /*b060*/  SHF.R.W.U32 R111, R68, 0x1e, R77 ;  /* 0x0000001e446f7819 */ /* 0x000fc40000001e4d */
[----:B------:R-:W-:Y:S02]  /*b070*/  SHF.R.W.U32 R138, R123, 0x1e, R126 ;  /* 0x0000001e7b8a7819 */ /* 0x000fe40000001e7e */
[----:B------:R-:W-:Y:S02]  /*b080*/  SHF.R.W.U32 R132, R126, 0x1e, R117 ;  /* 0x0000001e7e847819 */ /* 0x000fe40000001e75 */
[----:B------:R-:W-:Y:S02]  /*b090*/  IADD3 R69, P1, PT, R63, R66, RZ ;  /* 0x000000423f457210 */ /* 0x000fe40007f3e0ff */
[----:B------:R-:W-:Y:S02]  /*b0a0*/  SHF.R.W.U32 R110, R77, 0x1e, R72 ;  /* 0x0000001e4d6e7819 */ /* 0x000fe40000001e48 */
[----:B------:R-:W-:Y:S02]  /*b0b0*/  SHF.R.W.U32 R61, R72, 0x1e, R73 ;  /* 0x0000001e483d7819 */ /* 0x000fe40000001e49 */
[----:B------:R-:W-:-:S02]  /*b0c0*/  SHF.R.W.U32 R60, R73, 0x1e, R70 ;  /* 0x0000001e493c7819 */ /* 0x000fc40000001e46 */
        /* <DEDUP_REMOVED lines=21> */
.L_x_93:
[----:B------:R-:W-:Y:S05]  /*b220*/  BSYNC.RECONVERGENT B3 ;  /* 0x0000000000037941 */ /* 0x000fea0003800200 */
.L_x_92:
[----:B------:R-:W-:Y:S01]  /*b230*/  ISETP.GT.AND P2, PT, R68, -0x1, PT ;  /* 0xffffffff4400780c */ /* 0x000fe20003f44270 */
[----:B------:R-:W-:Y:S01]  /*b240*/  BSSY.RECONVERGENT B3, `(.L_x_94) ;  /* 0x000000f000037945 */ /* 0x000fe20003800200 */
[----:B------:R-:W-:Y:S02]  /*b250*/  IADD3 R69, P0, PT, R92, R69, RZ ;  /* 0x000000455c457210 */ /* 0x000fe40007f1e0ff */
[----:B------:R-:W-:-:S09]  /*b260*/  IADD3.X R67, PT, PT, RZ, R67, RZ, P1, !PT ;  /* 0x00000043ff437210 */ /* 0x000fd20000ffe4ff */
[----:B------:R-:W-:Y:S05]  /*b270*/  @P2 BRA `(.L_x_95) ;  /* 0x00000000002c2947 */ /* 0x000fea0003800000 */
.L_x_96:
        /* <DEDUP_REMOVED lines=11> */
.L_x_95:
[----:B------:R-:W-:Y:S05]  /*b330*/  BSYNC.RECONVERGENT B3 ;  /* 0x0000000000037941 */ /* 0x000fea0003800200 */
.L_x_94:
[----:B------:R-:W-:Y:S01]  /*b340*/  ISETP.NE.AND P1, PT, R68, RZ, PT ;  /* 0x000000ff4400720c */ /* 0x000fe20003f25270 */
[----:B------:R-:W-:Y:S01]  /*b350*/  BSSY.RECONVERGENT B3, `(.L_x_97) ;  /* 0x000000f000037945 */ /* 0x000fe20003800200 */
[----:B------:R-:W-:-:S03]  /*b360*/  IADD.64 R64, R80, R64 ;  /* 0x0000004050407235 */ /* 0x000fc600078e0200 */
[----:B------:R-:W-:-:S08]  /*b370*/  IADD3.X R92, P0, PT, R93, R67, RZ, P0, !PT ;  /* 0x000000435d5c7210 */ /* 0x000fd0000071e4ff */
[----:B------:R-:W-:Y:S05]  /*b380*/  @!P1 BRA `(.L_x_98) ;  /* 0x00000000002c9947 */ /* 0x000fea0003800000 */
.L_x_99:
        /* <DEDUP_REMOVED lines=11> */
.L_x_98:
[----:B------:R-:W-:Y:S05]  /*b440*/  BSYNC.RECONVERGENT B3 ;  /* 0x0000000000037941 */ /* 0x000fea0003800200 */
.L_x_97:
[----:B------:R-:W-:Y:S01]  /*b450*/  MOV R63, R69 ;  /* 0x00000045003f7202 */ /* 0x000fe20000000f00 */
[----:B------:R-:W-:Y:S01]  /*b460*/  SEL R93, RZ, 0x1, !P0 ;  /* 0x00000001ff5d7807 */ /* 0x000fe20004000000 */
[----:B------:R-:W-:Y:S01]  /*b470*/  UMOV.64 UR4, 0x1000003d1 ;  /* 0x01000003d1047482 */ /* 0x000fe20008000000 */
[----:B------:R-:W-:Y:S02]  /*b480*/  BSSY.RECONVERGENT B3, `(.L_x_100) ;  /* 0x00001ed000037945 */ /* 0x000fe40003800200 */
[CC--:B------:R-:W-:Y:S02]  /*b490*/  IADD.64 RZ, P0, R64.reuse, R62.reuse ;  /* 0x0000003e40ff7235 */ /* 0x0c0fe40007800200 */
[----:B------:R-:W-:-:S04]  /*b4a0*/  IADD.64 R62, R64, R62 ;  /* 0x0000003e403e7235 */ /* 0x000fc800078e0200 */
[----:B------:R-:W-:Y:S02]  /*b4b0*/  IADD.64.X R82, P1, R82, R92, P0 ;  /* 0x0000005c52527235 */ /* 0x000fe40000020600 */
[CC--:B------:R-:W-:Y:S02]  /*b4c0*/  IADD.64 RZ, P0, R62.reuse, R62.reuse ;  /* 0x0000003e3eff7235 */ /* 0x0c0fe40007800200 */
[----:B------:R-:W-:Y:S02]  /*b4d0*/  IADD.64 R64, R62, R62 ;  /* 0x0000003e3e407235 */ /* 0x000fe400078e0200 */
[----:B------:R-:W-:Y:S02]  /*b4e0*/  IADD.64.X R84, P1, RZ, R84, P1 ;  /* 0x00000054ff547235 */ /* 0x000fe40000820600 */
[----:B------:R-:W-:Y:S02]  /*b4f0*/  IADD.64.X R66, P2, R82, R82, P0 ;  /* 0x0000005252427235 */ /* 0x000fe40000040600 */
[----:B------:R-:W-:-:S02]  /*b500*/  IADD.64 RZ, P0, R64, UR4 ;  /* 0x0000000440ff7c35 */ /* 0x000fc4000f800200 */
[----:B------:R-:W-:Y:S02]  /*b510*/  IADD.64.X R86, RZ, R86, P1 ;  /* 0x00000056ff567235 */ /* 0x000fe400008e0600 */
[----:B------:R-:W-:Y:S02]  /*b520*/  IADD.64.X R68, P2, R84, R84, P2 ;  /* 0x0000005454447235 */ /* 0x000fe40001040600 */
[----:B------:R-:W-:-:S04]  /*b530*/  IADD.64.X R72, P0, RZ, R66, P0 ;  /* 0x00000042ff487235 */ /* 0x000fc80000000600 */
[----:B------:R-:W-:Y:S02]  /*b540*/  IADD.64.X R70, P2, R86, R86, P2 ;  /* 0x0000005656467235 */ /* 0x000fe40001040600 */
[----:B------:R-:W-:-:S04]  /*b550*/  IADD.64.X R74, P0, RZ, R68, P0 ;  /* 0x00000044ff4a7235 */ /* 0x000fc80000000600 */
[----:B------:R-:W-:Y:S02]  /*b560*/  SEL R78, RZ, 0x1, !P2 ;  /* 0x00000001ff4e7807 */ /* 0x000fe40005000000 */
[----:B------:R-:W-:-:S05]  /*b570*/  IADD.64.X R76, P0, RZ, R70, P0 ;  /* 0x00000046ff4c7235 */ /* 0x000fca0000000600 */
[----:B------:R-:W-:-:S05]  /*b580*/  IADD3.X RZ, P0, PT, R78, -0x1, RZ, P0, !PT ;  /* 0xffffffff4eff7810 */ /* 0x000fca000071e4ff */
[----:B------:R-:W-:Y:S02]  /*b590*/  SEL.64 R72, R72, R66, P0 ;  /* 0x0000004248487607 */ /* 0x000fe40000000000 */
[----:B------:R-:W-:Y:S02]  /*b5a0*/  SEL.64 R74, R74, R68, P0 ;  /* 0x000000444a4a7607 */ /* 0x000fe40000000000 */
[----:B------:R-:W-:-:S04]  /*b5b0*/  SEL.64 R76, R76, R70, P0 ;  /* 0x000000464c4c7607 */ /* 0x000fc80000000000 */
[----:B------:R-:W-:-:S04]  /*b5c0*/  @P0 IADD.64 R64, R64, UR4 ;  /* 0x0000000440400c35 */ /* 0x000fc8000f8e0200 */
[CC--:B------:R-:W-:Y:S02]  /*b5d0*/  IADD.64 RZ, P1, R62.reuse, R64.reuse ;  /* 0x000000403eff7235 */ /* 0x0c0fe40007820200 */
[----:B------:R-:W-:-:S04]  /*b5e0*/  IADD.64 R78, R62, R64 ;  /* 0x000000403e4e7235 */ /* 0x000fc800078e0200 */
[----:B------:R-:W-:Y:S02]  /*b5f0*/  IADD.64.X R72, P2, R82, R72, P1 ;  /* 0x0000004852487235 */ /* 0x000fe40000840600 */
[----:B------:R-:W-:-:S04]  /*b600*/  IADD.64 RZ, P1, R78, UR4 ;  /* 0x000000044eff7c35 */ /* 0x000fc8000f820200 */
        /* <DEDUP_REMOVED lines=9> */
[----:B------:R-:W-:Y:S02]  /*b6a0*/  SEL.64 R114, R66, R76, P0 ;  /* 0x0000004c42727607 */ /* 0x000fe40000000000 */
[----:B------:R-:W-:Y:S02]  /*b6b0*/  IMAD.WIDE.U32 R184, R104, R138, RZ ;  /* 0x0000008a68b87225 */ /* 0x000fe400078e00ff */
[----:B------:R-:W-:Y:S02]  /*b6c0*/  @P0 IADD.64 R78, R78, UR4 ;  /* 0x000000044e4e0c35 */ /* 0x000fe4000f8e0200 */
[----:B------:R-:W-:-:S04]  /*b6d0*/  IMAD.WIDE.U32 R180, R104, R111, RZ ;  /* 0x0000006f68b47225 */ /* 0x000fc800078e00ff */
[----:B------:R-:W-:-:S04]  /*b6e0*/  IMAD.WIDE.U32 R68, R78, R138, RZ ;  /* 0x0000008a4e447225 */ /* 0x000fc800078e00ff */
[----:B------:R-:W-:-:S04]  /*b6f0*/  IMAD.WIDE.U32 R182, R79, R138, RZ ;  /* 0x0000008a4fb67225 */ /* 0x000fc800078e00ff */
[----:B------:R-:W-:Y:S01]  /*b700*/  IMAD.WIDE.U32 R188, R78, R132, RZ ;  /* 0x000000844ebc7225 */ /* 0x000fe200078e00ff */
[----:B------:R-:W-:-:S03]  /*b710*/  IADD3 R69, P0, PT, R69, R182, RZ ;  /* 0x000000b645457210 */ /* 0x000fc60007f1e0ff */
[----:B------:R-:W-:Y:S01]  /*b720*/  IMAD.WIDE.U32 R190, R79, R132, RZ ;  /* 0x000000844fbe7225 */ /* 0x000fe200078e00ff */
[----:B------:R-:W-:-:S03]  /*b730*/  IADD3 R69, P2, PT, R69, R188, RZ ;  /* 0x000000bc45457210 */ /* 0x000fc60007f5e0ff */
        /* <DEDUP_REMOVED lines=58> */
[----:B------:R-:W-:-:S04]  /*bae0*/  IMAD.WIDE.U32 R160, R108, R112, RZ ;  /* 0x000000706ca07225 */ /* 0x000fc800078e00ff */
[----:B------:R-:W-:Y:S01]  /*baf0*/  IMAD.WIDE.U32 R142, R109, R112, RZ ;  /* 0x000000706d8e7225 */ /* 0x000fe200078e00ff */
[----:B------:R-:W-:-:S03]  /*bb00*/  IADD3.X R166, P3, PT, R167, R160, RZ, P3, !PT ;  /* 0x000000a0a7a67210 */ /* 0x000fc60001f7e4ff */
[----:B------:R-:W-:Y:S01]  /*bb10*/  IMAD.WIDE.U32 R98, R108, R59, RZ ;  /* 0x0000003b6c627225 */ /* 0x000fe200078e00ff */
[----:B------:R-:W-:-:S03]  /*bb20*/  IADD3.X R160, P3, PT, R161, R142, RZ, P3, !PT ;  /* 0x0000008ea1a07210 */ /* 0x000fc60001f7e4ff */
[----:B------:R-:W-:Y:S01]  /*bb30*/  IMAD.WIDE.U32 R150, R114, R112, RZ ;  /* 0x0000007072967225 */ /* 0x000fe200078e00ff */
[----:B------:R-:W-:-:S03]  /*bb40*/  MOV R112, R170 ;  /* 0x000000aa00707202 */ /* 0x000fc60000000f00 */
[-C--:B------:R-:W-:Y:S01]  /*bb50*/  IMAD.WIDE.U32 R130, R114, R59.reuse, RZ ;  /* 0x0000003b72827225 */ /* 0x080fe200078e00ff */
[----:B------:R-:W-:Y:S02]  /*bb60*/  IADD3.X R114, P0, PT, R183, R184, RZ, P0, !PT ;  /* 0x000000b8b7727210 */ /* 0x000fe4000071e4ff */
[----:B------:R-:W-:Y:S01]  /*bb70*/  IADD3.X R142, P3, PT, R143, R150, RZ, P3, !PT ;  /* 0x000000968f8e7210 */ /* 0x000fe20001f7e4ff */
[----:B------:R-:W-:Y:S01]  /*bb80*/  IMAD.WIDE.U32 R104, R105, R59, RZ ;  /* 0x0000003b69687225 */ /* 0x000fe200078e00ff */
[----:B------:R-:W-:Y:S02]  /*bb90*/  IADD3.X R184, P0, PT, R185, R186, RZ, P0, !PT ;  /* 0x000000bab9b87210 */ /* 0x000fe4000071e4ff */
[----:B------:R-:W-:Y:S01]  /*bba0*/  IADD3.X R114, P2, PT, R114, R115, RZ, P2, !PT ;  /* 0x0000007372727210 */ /* 0x000fe2000175e4ff */
[----:B------:R-:W-:Y:S01]  /*bbb0*/  IMAD.WIDE.U32 R108, R109, R59, RZ ;  /* 0x0000003b6d6c7225 */ /* 0x000fe200078e00ff */
[----:B------:R-:W-:Y:S02]  /*bbc0*/  IADD3 R59, P1, PT, R177, R178, RZ ;  /* 0x000000b2b13b7210 */ /* 0x000fe40007f3e0ff */
        /* <DEDUP_REMOVED lines=20> */
[----:B------:R-:W-:Y:S01]  /*bd10*/  IADD3.X R142, PT, PT, RZ, R139, RZ, P0, !PT ;  /* 0x0000008bff8e7210 */ /* 0x000fe200007fe4ff */
[CC--:B------:R-:W-:Y:S02]  /*bd20*/  IADD.64 RZ, P0, R112.reuse, R114.reuse ;  /* 0x0000007270ff7235 */ /* 0x0c0fe40007800200 */
[----:B------:R-:W-:-:S03]  /*bd30*/  IADD.64 R112, R112, R114 ;  /* 0x0000007270707235 */ /* 0x000fc600078e0200 */
        /* <DEDUP_REMOVED lines=8> */
[----:B------:R-:W-:Y:S02]  /*bdc0*/  IADD3.X R132, PT, PT, RZ, R147, RZ, P3, !PT ;  /* 0x00000093ff847210 */ /* 0x000fe40001ffe4ff */
[----:B------:R-:W-:Y:S01]  /*bdd0*/  IADD3.X R143, PT, PT, RZ, RZ, R133, P2, P5 ;  /* 0x000000ffff8f7210 */ /* 0x000fe200017ea485 */
[----:B------:R-:W-:-:S03]  /*bde0*/  IADD.64.X R140, P2, R152, R140, P0 ;  /* 0x0000008c988c7235 */ /* 0x000fc60000040600 */
[----:B------:R-:W-:Y:S02]  /*bdf0*/  IADD3.X R132, P4, PT, R132, R149, RZ, P4, !PT ;  /* 0x0000009584847210 */ /* 0x000fe4000279e4ff */
[----:B------:R-:W-:Y:S01]  /*be00*/  IADD3 R107, P0, PT, R107, R62, RZ ;  /* 0x0000003e6b6b7210 */ /* 0x000fe20007f1e0ff */
[----:B------:R-:W-:-:S03]  /*be10*/  IADD.64.X R138, P2, R138, R142, P2 ;  /* 0x0000008e8a8a7235 */ /* 0x000fc60001040600 */
[----:B------:R-:W-:Y:S02]  /*be20*/  IADD3.X R133, PT, PT, RZ, RZ, R135, P4, P1 ;  /* 0x000000ffff857210 */ /* 0x000fe400027e2487 */
[----:B------:R-:W-:Y:S02]  /*be30*/  IADD3 R89, P3, PT, R89, R64, RZ ;  /* 0x0000004059597210 */ /* 0x000fe40007f7e0ff */
[----:B------:R-:W-:Y:S01]  /*be40*/  IADD3.X R62, P0, PT, R63, R74, RZ, P0, !PT ;  /* 0x0000004a3f3e7210 */ /* 0x000fe2000071e4ff */
[----:B------:R-:W-:-:S03]  /*be50*/  IADD.64.X R132, RZ, R132, P2 ;  /* 0x00000084ff847235 */ /* 0x000fc600010e0600 */
        /* <DEDUP_REMOVED lines=9> */
[----:B------:R-:W-:Y:S02]  /*bef0*/  IADD3 R59, P1, PT, R119, R66, RZ ;  /* 0x00000042773b7210 */ /* 0x000fe40007f3e0ff */
        /* <DEDUP_REMOVED lines=41> */
[----:B------:R-:W-:Y:S02]  /*c190*/  IADD3.X R74, P2, PT, R74, R75, RZ, P2, !PT ;  /* 0x0000004b4a4a7210 */ /* 0x000fe4000175e4ff */
[----:B------:R-:W-:Y:S01]  /*c1a0*/  IADD3.X R63, PT, PT, RZ, RZ, R111, P5, P1 ;  /* 0x000000ffff3f7210 */ /* 0x000fe20002fe246f */
[----:B------:R-:W-:Y:S01]  /*c1b0*/  IMAD.WIDE.U32 R76, R66, 0x3d1, RZ ;  /* 0x000003d1424c7825 */ /* 0x000fe200078e00ff */
[----:B------:R-:W-:Y:S02]  /*c1c0*/  IADD3.X R75, P2, PT, R128, R109, RZ, P2, !PT ;  /* 0x0000006d804b7210 */ /* 0x000fe4000175e4ff */
        /* <DEDUP_REMOVED lines=9> */
[----:B------:R-:W-:Y:S01]  /*c260*/  IADD3.X R76, P0, PT, R65, R59, RZ, P0, !PT ;  /* 0x0000003b414c7210 */ /* 0x000fe2000071e4ff */
[----:B------:R-:W-:Y:S02]  /*c270*/  IADD.64 RZ, P2, R68, R70 ;  /* 0x0000004644ff7235 */ /* 0x000fe40007840200 */
[----:B------:R-:W-:Y:S01]  /*c280*/  IMAD.WIDE.U32 R64, R62, 0x3d1, RZ ;  /* 0x000003d13e407825 */ /* 0x000fe200078e00ff */
[----:B------:R-:W-:Y:S01]  /*c290*/  IADD3.X R77, P1, PT, R77, R72, RZ, P1, !PT ;  /* 0x000000484d4d7210 */ /* 0x000fe20000f3e4ff */
[----:B------:R-:W-:-:S02]  /*c2a0*/  IADD.64.X R60, RZ, R60, P3 ;  /* 0x0000003cff3c7235 */ /* 0x000fc400018e0600 */
[----:B------:R-:W-:-:S03]  /*c2b0*/  IADD.64 R68, R68, R70 ;  /* 0x0000004644447235 */ /* 0x000fc600078e0200 */
[----:B------:R-:W-:Y:S01]  /*c2c0*/  IADD3.X R59, P1, PT, R73, R64, RZ, P1, !PT ;  /* 0x00000040493b7210 */ /* 0x000fe20000f3e4ff */
[----:B------:R-:W-:Y:S01]  /*c2d0*/  IMAD.WIDE.U32 R72, R60, 0x3d1, RZ ;  /* 0x000003d13c487825 */ /* 0x000fe200078e00ff */
        /* <DEDUP_REMOVED lines=53> */
[----:B------:R-:W-:-:S03]  /*c630*/  IMAD.WIDE.U32 R74, R65, R66, RZ ;  /* 0x00000042414a7225 */ /* 0x000fc600078e00ff */
        /* <DEDUP_REMOVED lines=23> */
[----:B------:R-:W-:Y:S02]  /*c7b0*/  IADD3.X R86, P4, PT, R86, R59, RZ, P4, !PT ;  /* 0x0000003b56567210 */ /* 0x000fe4000279e4ff */
[----:B------:R-:W-:Y:S01]  /*c7c0*/  IADD3.X R94, P3, PT, R82, R85, RZ, P3, !PT ;  /* 0x00000055525e7210 */ /* 0x000fe20001f7e4ff */
[----:B------:R-:W-:Y:S01]  /*c7d0*/  IMAD.WIDE.U32 R96, R65, R62, RZ ;  /* 0x0000003e41607225 */ /* 0x000fe200078e00ff */
[----:B------:R-:W-:-:S02]  /*c7e0*/  IADD3.X R80, P0, PT, R79, R80, RZ, P0, !PT ;  /* 0x000000504f507210 */ /* 0x000fc4000071e4ff */
[----:B------:R-:W-:Y:S01]  /*c7f0*/  IADD3.X R95, PT, PT, RZ, RZ, R89, P3, P2 ;  /* 0x000000ffff5f7210 */ /* 0x000fe20001fe4459 */
        /* <DEDUP_REMOVED lines=33> */
[----:B------:R-:W-:Y:S02]  /*ca10*/  IADD.64.X R76, P5, R86, R90, P5 ;  /* 0x0000005a564c7235 */ /* 0x000fe400028a0600 */
[----:B------:R-:W-:Y:S01]  /*ca20*/  IMAD.WIDE.U32 R96, R66, R63, RZ ;  /* 0x0000003f42607225 */ /* 0x000fe200078e00ff */
[----:B------:R-:W-:Y:S02]  /*ca30*/  IADD3.X R81, P0, PT, R81, R84, RZ, P0, !PT ;  /* 0x0000005451517210 */ /* 0x000fe4000071e4ff */
[----:B------:R-:W-:Y:S01]  /*ca40*/  IADD3.X R79, P4, PT, R79, R82, RZ, P4, !PT ;  /* 0x000000524f4f7210 */ /* 0x000fe2000279e4ff */
[----:B------:R-:W-:Y:S02]  /*ca50*/  IADD.64.X R88, P5, R88, R92, P5 ;  /* 0x0000005c58587235 */ /* 0x000fe400028a0600 */
[----:B------:R-:W-:Y:S01]  /*ca60*/  IMAD.WIDE.U32 R92, R65, R60, RZ ;  /* 0x0000003c415c7225 */ /* 0x000fe200078e00ff */
[----:B------:R-:W-:Y:S02]  /*ca70*/  IADD3.X R96, P2, PT, R101, R96, RZ, P2, !PT ;  /* 0x0000006065607210 */ /* 0x000fe4000175e4ff */
[----:B------:R-:W-:Y:S01]  /*ca80*/  IADD3.X R80, P4, PT, R80, R81, RZ, P4, !PT ;  /* 0x0000005150507210 */ /* 0x000fe2000279e4ff */
[----:B------:R-:W-:-:S03]  /*ca90*/  IMAD.WIDE.U32 R100, R64, R60, RZ ;  /* 0x0000003c40647225 */ /* 0x000fc600078e00ff */
[----:B------:R-:W-:Y:S01]  /*caa0*/  IADD3.X R81, PT, PT, RZ, RZ, R85, P4, P0 ;  /* 0x000000ffff517210 */ /* 0x000fe200027e0455 */
[----:B------:R-:W-:Y:S01]  /*cab0*/  IMAD.WIDE.U32 R82, R67, R62, RZ ;  /* 0x0000003e43527225 */ /* 0x000fe200078e00ff */
[----:B------:R-:W-:Y:S02]  /*cac0*/  IADD.64.X R94, P0, R78, R94, P5 ;  /* 0x0000005e4e5e7235 */ /* 0x000fe40002800600 */
[----:B------:R-:W-:Y:S01]  /*cad0*/  MOV R78, R100 ;  /* 0x00000064004e7202 */ /* 0x000fe20000000f00 */
[----:B------:R-:W-:Y:S01]  /*cae0*/  IADD3 R79, P5, PT, R101, R92, RZ ;  /* 0x0000005c654f7210 */ /* 0x000fe20007fbe0ff */
[----:B------:R-:W-:Y:S01]  /*caf0*/  IMAD.WIDE.U32 R84, R64, R61, RZ ;  /* 0x0000003d40547225 */ /* 0x000fe200078e00ff */
[----:B------:R-:W-:Y:S01]  /*cb00*/  IADD3.X R92, P3, PT, R59, R104, RZ, P3, !PT ;  /* 0x000000683b5c7210 */ /* 0x000fe20001f7e4ff */
[----:B------:R-:W-:Y:S02]  /*cb10*/  IADD.64.X R80, RZ, R80, P0 ;  /* 0x00000050ff507235 */ /* 0x000fe400000e0600 */
[----:B------:R-:W-:Y:S01]  /*cb20*/  IMAD.WIDE.U32 R102, R65, R61, RZ ;  /* 0x0000003d41667225 */ /* 0x000fe200078e00ff */
[----:B------:R-:W-:-:S02]  /*cb30*/  IADD3.X R59, P1, PT, R99, R82, RZ, P1, !PT ;  /* 0x00000052633b7210 */ /* 0x000fc40000f3e4ff */
[----:B------:R-:W-:Y:S01]  /*cb40*/  IADD3 R79, P0, PT, R79, R84, RZ ;  /* 0x000000544f4f7210 */ /* 0x000fe20007f1e0ff */
[----:B------:R-:W-:Y:S01]  /*cb50*/  IMAD.WIDE.U32 R98, R66, R60, RZ ;  /* 0x0000003c42627225 */ /* 0x000fe200078e00ff */
[----:B------:R-:W-:-:S03]  /*cb60*/  IADD3 R107, P4, PT, R85, R102, RZ ;  /* 0x00000066556b7210 */ /* 0x000fc60007f9e0ff */
        /* <DEDUP_REMOVED lines=77> */
[----:B------:R-:W-:Y:S02]  /*d040*/  IADD.64.X R80, RZ, R80, P5 ;  /* 0x00000050ff507235 */ /* 0x000fe400028e0600 */
[----:B------:R-:W-:Y:S01]  /*d050*/  IMAD.WIDE.U32 R90, R85, 0x3d1, RZ ;  /* 0x000003d1555a7825 */ /* 0x000fe200078e00ff */
[----:B------:R-:W-:Y:S01]  /*d060*/  IADD3.X R94, P0, PT, R95, R59, RZ, P0, !PT ;  /* 0x0000003b5f5e7210 */ /* 0x000fe2000071e4ff */
[CC--:B------:R-:W-:Y:S02]  /*d070*/  IADD.64 RZ, P1, R68.reuse, R96.reuse ;  /* 0x0000006044ff7235 */ /* 0x0c0fe40007820200 */
[----:B------:R-:W-:-:S03]  /*d080*/  IADD.64 R68, R68, R96 ;  /* 0x0000006044447235 */ /* 0x000fc600078e0200 */
[----:B------:R-:W-:Y:S01]  /*d090*/  IADD3.X R59, P2, PT, R87, R92, RZ, P2, !PT ;  /* 0x0000005c573b7210 */ /* 0x000fe2000175e4ff */
[----:B------:R-:W-:-:S03]  /*d0a0*/  IMAD.WIDE.U32 R86, R84, 0x3d1, RZ ;  /* 0x000003d154567825 */ /* 0x000fc600078e00ff */
[----:B------:R-:W-:Y:S02]  /*d0b0*/  IADD3.X R95, P0, PT, R104, R59, RZ, P0, !PT ;  /* 0x0000003b685f7210 */ /* 0x000fe4000071e4ff */
[----:B------:R-:W-:Y:S01]  /*d0c0*/  IADD3.X R83, P2, PT, R93, R86, RZ, P2, !PT ;  /* 0x000000565d537210 */ /* 0x000fe2000175e4ff */
[----:B------:R-:W-:Y:S02]  /*d0d0*/  IMAD.WIDE.U32 R92, R80, 0x3d1, RZ ;  /* 0x000003d1505c7825 */ /* 0x000fe400078e00ff */
[----:B------:R-:W-:-:S03]  /*d0e0*/  IADD.64.X R70, P1, R70, R94, P1 ;  /* 0x0000005e46467235 */ /* 0x000fc60000820600 */
[----:B------:R-:W-:Y:S02]  /*d0f0*/  IADD3.X R87, P2, PT, R87, R90, RZ, P2, !PT ;  /* 0x0000005a57577210 */ /* 0x000fe4000175e4ff */
        /* <DEDUP_REMOVED lines=37> */
.L_x_101:
[----:B------:R-:W-:Y:S05]  /*d350*/  BSYNC.RECONVERGENT B3 ;  /* 0x0000000000037941 */ /* 0x000fea0003800200 */
.L_x_100:
        /* <DEDUP_REMOVED lines=13> */
.L_x_103:
[----:B------:R-:W-:Y:S05]  /*d430*/  BSYNC.RECONVERGENT B3 ;  /* 0x0000000000037941 */ /* 0x000fea0003800200 */
.L_x_102:
        /* <DEDUP_REMOVED lines=13> */
.L_x_105:
[----:B------:R-:W-:Y:S05]  /*d510*/  BSYNC.RECONVERGENT B3 ;  /* 0x0000000000037941 */ /* 0x000fea0003800200 */
.L_x_104:
[-C--:B------:R-:W-:Y:S01]  /*d520*/  IMAD.WIDE.U32 R168, R128, R66.reuse, RZ ;  /* 0x0000004280a87225 */ /* 0x080fe200078e00ff */
[----:B------:R-:W-:Y:S03]  /*d530*/  BSSY.RECONVERGENT B3, `(.L_x_106) ;  /* 0x00000ea000037945 */ /* 0x000fe60003800200 */
        /* <DEDUP_REMOVED lines=41> */
[----:B------:R-:W-:Y:S02]  /*d7d0*/  IADD3 R65, P5, PT, R65, R176, RZ ;  /* 0x000000b041417210 */ /* 0x000fe40007fbe0ff */
[----:B------:R-:W-:Y:S01]  /*d7e0*/  IADD3.X R145, P3, PT, R145, R134, RZ, P3, !PT ;  /* 0x0000008691917210 */ /* 0x000fe20001f7e4ff */
[----:B------:R-:W-:Y:S01]  /*d7f0*/  IMAD.WIDE.U32 R150, R107, R64, RZ ;  /* 0x000000406b967225 */ /* 0x000fe200078e00ff */
[----:B------:R-:W-:-:S03]  /*d800*/  IADD3.X R186, P1, PT, R187, R160, RZ, P1, !PT ;  /* 0x000000a0bbba7210 */ /* 0x000fc60000f3e4ff */
[----:B------:R-:W-:Y:S01]  /*d810*/  IMAD.WIDE.U32 R126, R128, R62, RZ ;  /* 0x0000003e807e7225 */ /* 0x000fe200078e00ff */
[----:B------:R-:W-:Y:S02]  /*d820*/  IADD3.X R160, P1, PT, R161, R150, RZ, P1, !PT ;  /* 0x00000096a1a07210 */ /* 0x000fe40000f3e4ff */
[----:B------:R-:W-:Y:S01]  /*d830*/  IADD3.X R150, P2, PT, R186, R193, RZ, P2, !PT ;  /* 0x000000c1ba967210 */ /* 0x000fe2000175e4ff */
        /* <DEDUP_REMOVED lines=32> */
[----:B------:R-:W-:Y:S02]  /*da40*/  IADD3.X R172, P4, PT, R173, R174, RZ, P4, !PT ;  /* 0x000000aeadac7210 */ /* 0x000fe4000279e4ff */
[----:B------:R-:W-:Y:S01]  /*da50*/  IADD3.X R117, P1, PT, R151, R142, RZ, P1, !PT ;  /* 0x0000008e97757210 */ /* 0x000fe20000f3e4ff */
[----:B------:R-:W-:Y:S01]  /*da60*/  IMAD.WIDE.U32 R62, R167, R63, RZ ;  /* 0x0000003fa73e7225 */ /* 0x000fe200078e00ff */
[----:B------:R-:W-:Y:S01]  /*da70*/  IADD3.X R174, P4, PT, R175, R162, RZ, P4, !PT ;  /* 0x000000a2afae7210 */ /* 0x000fe2000279e4ff */
[----:B------:R-:W-:Y:S02]  /*da80*/  MOV R64, R168 ;  /* 0x000000a800407202 */ /* 0x000fe40000000f00 */
        /* <DEDUP_REMOVED lines=23> */
[----:B------:R-:W-:Y:S02]  /*dc00*/  IADD3.X R132, PT, PT, RZ, R141, RZ, P4, !PT ;  /* 0x0000008dff847210 */ /* 0x000fe400027fe4ff */
[----:B------:R-:W-:Y:S02]  /*dc10*/  IADD3.X R139, P5, PT, R146, R153, RZ, P5, !PT ;  /* 0x00000099928b7210 */ /* 0x000fe40002fbe4ff */
[----:B------:R-:W-:-:S02]  /*dc20*/  IADD3.X R141, P2, PT, R142, R149, RZ, P2, !PT ;  /* 0x000000958e8d7210 */ /* 0x000fc4000175e4ff */
[----:B------:R-:W-:Y:S02]  /*dc30*/  IADD3.X R132, P5, PT, R132, R59, RZ, P5, !PT ;  /* 0x0000003b84847210 */ /* 0x000fe40002fbe4ff */
[----:B------:R-:W-:Y:S01]  /*dc40*/  IADD3.X R134, P2, PT, R134, R145, RZ, P2, !PT ;  /* 0x0000009186867210 */ /* 0x000fe2000175e4ff */
[----:B------:R-:W-:-:S03]  /*dc50*/  IADD.64.X R140, P1, R154, R140, P1 ;  /* 0x0000008c9a8c7235 */ /* 0x000fc60000820600 */
[----:B------:R-:W-:Y:S02]  /*dc60*/  IADD3.X R133, PT, PT, RZ, RZ, R133, P5, P0 ;  /* 0x000000ffff857210 */ /* 0x000fe40002fe0485 */
[----:B------:R-:W-:Y:S02]  /*dc70*/  IADD3.X R135, PT, PT, RZ, RZ, R135, P2, P3 ;  /* 0x000000ffff877210 */ /* 0x000fe400017e6487 */
[----:B------:R-:W-:Y:S02]  /*dc80*/  IADD3 R127, P5, PT, R127, R90, RZ ;  /* 0x0000005a7f7f7210 */ /* 0x000fe40007fbe0ff */
[----:B------:R-:W-:Y:S01]  /*dc90*/  IADD3 R115, P2, PT, R115, R112, RZ ;  /* 0x0000007073737210 */ /* 0x000fe20007f5e0ff */
[----:B------:R-:W-:-:S03]  /*dca0*/  IADD.64.X R134, P4, R138, R134, P1 ;  /* 0x000000868a867235 */ /* 0x000fc60000880600 */
[----:B------:R-:W-:Y:S02]  /*dcb0*/  IADD3.X R90, P5, PT, R91, R96, RZ, P5, !PT ;  /* 0x000000605b5a7210 */ /* 0x000fe40002fbe4ff */
[----:B------:R-:W-:Y:S01]  /*dcc0*/  IADD3 R59, P1, PT, R131, R102, RZ ;  /* 0x00000066833b7210 */ /* 0x000fe20007f3e0ff */
[----:B------:R-:W-:-:S03]  /*dcd0*/  IADD.64.X R132, RZ, R132, P4 ;  /* 0x00000084ff847235 */ /* 0x000fc600020e0600 */
        /* <DEDUP_REMOVED lines=23> */
[----:B------:R-:W-:Y:S01]  /*de50*/  IADD3 R117, P3, PT, R119, R128, RZ ;  /* 0x0000008077757210 */ /* 0x000fe20007f7e0ff */
        /* <DEDUP_REMOVED lines=12> */
[----:B------:R-:W-:Y:S02]  /*df20*/  IADD.64 RZ, P2, R90, R114 ;  /* 0x000000725aff7235 */ /* 0x000fe40007840200 */
[----:B------:R-:W-:Y:S02]  /*df30*/  IADD.64.X R132, P5, R132, R4, P5 ;  /* 0x0000000484847235 */ /* 0x000fe400028a0600 */
[----:B------:R-:W-:Y:S02]  /*df40*/  IADD.64 R90, R90, R114 ;  /* 0x000000725a5a7235 */ /* 0x000fe400078e0200 */
[----:B------:R-:W-:-:S03]  /*df50*/  IADD.64.X R80, P2, R80, R86, P2 ;  /* 0x0000005650507235 */ /* 0x000fc60001040600 */
[----:B------:R-:W-:Y:S02]  /*df60*/  IADD3.X R123, P3, PT, R123, R110, RZ, P3, !PT ;  /* 0x0000006e7b7b7210 */ /* 0x000fe40001f7e4ff */
[----:B------:R-:W-:Y:S01]  /*df70*/  IADD3.X R76, P4, PT, R108, R125, RZ, P4, !PT ;  /* 0x0000007d6c4c7210 */ /* 0x000fe2000279e4ff */
[----:B------:R-:W-:Y:S01]  /*df80*/  IMAD.WIDE.U32 R78, R80, 0x3d1, RZ ;  /* 0x000003d1504e7825 */ /* 0x000fe200078e00ff */
[----:B------:R-:W-:Y:S02]  /*df90*/  IADD3.X R111, P3, PT, R111, R106, RZ, P3, !PT ;  /* 0x0000006a6f6f7210 */ /* 0x000fe40001f7e4ff */
[----:B------:R-:W-:Y:S01]  /*dfa0*/  IADD3.X R77, P4, PT, R104, R123, RZ, P4, !PT ;  /* 0x0000007b684d7210 */ /* 0x000fe2000279e4ff */
[----:B------:R-:W-:Y:S01]  /*dfb0*/  IMAD.WIDE.U32 R82, R81, 0x3d1, RZ ;  /* 0x000003d151527825 */ /* 0x000fe200078e00ff */
[----:B------:R-:W-:Y:S02]  /*dfc0*/  IADD3.X R4, P0, PT, R10, R59, RZ, P0, !PT ;  /* 0x0000003b0a047210 */ /* 0x000fe4000071e4ff */
[----:B------:R-:W-:Y:S01]  /*dfd0*/  IADD3.X R107, P3, PT, R107, R94, RZ, P3, !PT ;  /* 0x0000005e6b6b7210 */ /* 0x000fe20001f7e4ff */
[----:B------:R-:W-:-:S03]  /*dfe0*/  IADD.64.X R76, P2, R132, R76, P2 ;  /* 0x0000004c844c7235 */ /* 0x000fc60001040600 */
[----:B------:R-:W-:Y:S02]  /*dff0*/  IADD3.X R8, P4, PT, R88, R111, RZ, P4, !PT ;  /* 0x0000006f58087210 */ /* 0x000fe4000279e4ff */
[----:B------:R-:W-:Y:S01]  /*e000*/  IADD3.X R5, PT, PT, RZ, RZ, R63, P0, P1 ;  /* 0x000000ffff057210 */ /* 0x000fe200007e243f */
[----:B------:R-:W-:Y:S01]  /*e010*/  IMAD.WIDE.U32 R62, R76, 0x3d1, RZ ;  /* 0x000003d14c3e7825 */ /* 0x000fe200078e00ff */
[----:B------:R-:W-:Y:S02]  /*e020*/  IADD3.X R94, P3, PT, R95, R60, RZ, P3, !PT ;  /* 0x0000003c5f5e7210 */ /* 0x000fe40001f7e4ff */
[----:B------:R-:W-:Y:S01]  /*e030*/  IADD3.X R9, P4, PT, R92, R107, RZ, P4, !PT ;  /* 0x0000006b5c097210 */ /* 0x000fe2000279e4ff */
[----:B------:R-:W-:-:S03]  /*e040*/  IADD.64.X R4, RZ, R4, P5 ;  /* 0x00000004ff047235 */ /* 0x000fc600028e0600 */
[----:B------:R-:W-:Y:S01]  /*e050*/  IADD3.X R10, P4, PT, R11, R94, RZ, P4, !PT ;  /* 0x0000005e0b0a7210 */ /* 0x000fe2000279e4ff */
[----:B------:R-:W-:-:S03]  /*e060*/  IADD.64.X R4, P2, R4, R8, P2 ;  /* 0x0000000804047235 */ /* 0x000fc60001040600 */
[----:B------:R-:W-:Y:S02]  /*e070*/  IADD3 R79, P0, PT, R79, R82, RZ ;  /* 0x000000524f4f7210 */ /* 0x000fe40007f1e0ff */
[----:B------:R-:W-:Y:S01]  /*e080*/  IADD3.X R11, PT, PT, RZ, RZ, R61, P4, P3 ;  /* 0x000000ffff0b7210 */ /* 0x000fe200027e643d */
[----:B------:R-:W-:Y:S01]  /*e090*/  IMAD.WIDE.U32 R60, R77, 0x3d1, RZ ;  /* 0x000003d14d3c7825 */ /* 0x000fe200078e00ff */
[----:B------:R-:W-:Y:S02]  /*e0a0*/  IADD3.X R83, P0, PT, R83, R62, RZ, P0, !PT ;  /* 0x0000003e53537210 */ /* 0x000fe4000071e4ff */
[----:B------:R-:W-:Y:S01]  /*e0b0*/  IADD3 R79, P1, PT, R80, R79, RZ ;  /* 0x0000004f504f7210 */ /* 0x000fe20007f3e0ff */
[----:B------:R-:W-:Y:S01]  /*e0c0*/  IMAD.WIDE.U32 R8, R4, 0x3d1, RZ ;  /* 0x000003d104087825 */ /* 0x000fe200078e00ff */
[----:B------:R-:W-:Y:S01]  /*e0d0*/  IADD3.X R59, P0, PT, R63, R60, RZ, P0, !PT ;  /* 0x0000003c3f3b7210 */ /* 0x000fe2000071e4ff */
[----:B------:R-:W-:Y:S02]  /*e0e0*/  IADD.64.X R10, RZ, R10, P2 ;  /* 0x0000000aff0a7235 */ /* 0x000fe400010e0600 */
[----:B------:R-:W-:Y:S01]  /*e0f0*/  IMAD.WIDE.U32 R62, R5, 0x3d1, RZ ;  /* 0x000003d1053e7825 */ /* 0x000fe200078e00ff */
[----:B------:R-:W-:Y:S01]  /*e100*/  IADD3.X R80, P1, PT, R81, R83, RZ, P1, !PT ;  /* 0x0000005351507210 */ /* 0x000fe20000f3e4ff */
[----:B------:R-:W-:-:S02]  /*e110*/  IADD.64 RZ, P2, R2, R78 ;  /* 0x0000004e02ff7235 */ /* 0x000fc40007840200 */
        /* <DEDUP_REMOVED lines=29> */
[----:B------:R-:W-:Y:S02]  /*e2f0*/  IADD.64.X R10, P0, R64, R10, P0 ;  /* 0x0000000a400a7235 */ /* 0x000fe40000000600 */
[----:B------:R-:W-:Y:S02]  /*e300*/  IADD.64 R32, R2, -R32 ;  /* 0x8000002002207235 */ /* 0x000fe400078e0200 */
[----:B------:R-:W-:Y:S02]  /*e310*/  IADD.64.X R30, P1, R10, ~R30, P1 ;  /* 0x8000001e0a1e7235 */ /* 0x000fe40000820600 */
[----:B------:R-:W-:-:S04]  /*e320*/  IADD.64.X R76, P0, RZ, R76, P0 ;  /* 0x0000004cff4c7235 */ /* 0x000fc80000000600 */
        /* <DEDUP_REMOVED lines=10> */
.L_x_107:
[----:B------:R-:W-:Y:S05]  /*e3d0*/  BSYNC.RECONVERGENT B3 ;  /* 0x0000000000037941 */ /* 0x000fea0003800200 */
.L_x_106:
[----:B------:R-:W-:Y:S01]  /*e3e0*/  IADD3 R57, PT, PT, R57, 0x1, RZ ;  /* 0x0000000139397810 */ /* 0x000fe20007ffe0ff */
[----:B------:R-:W-:Y:S02]  /*e3f0*/  MOV.64 R10, R74 ;  /* 0x0000004a000a7202 */ /* 0x000fe40000010f00 */
[----:B------:R-:W-:Y:S02]  /*e400*/  MOV.64 R8, R68 ;  /* 0x0000004400087202 */ /* 0x000fe40000010f00 */
[----:B------:R-:W-:Y:S01]  /*e410*/  ISETP.NE.AND P0, PT, R57, R58, PT ;  /* 0x0000003a3900720c */ /* 0x000fe20003f05270 */
        /* <DEDUP_REMOVED lines=8> */
[----:B------:R-:W-:-:S02]  /*e4a0*/  MOV.64 R60, R36 ;  /* 0x00000024003c7202 */ /* 0x000fc40000010f00 */
[----:B------:R-:W-:Y:S02]  /*e4b0*/  MOV.64 R66, R34 ;  /* 0x0000002200427202 */ /* 0x000fe40000010f00 */
[----:B------:R-:W-:Y:S06]  /*e4c0*/  @P0 BRA `(.L_x_108) ;  /* 0xffffff2000300947 */ /* 0x000fec000383ffff */
.L_x_5:
[----:B------:R-:W-:Y:S05]  /*e4d0*/  BSYNC.RECONVERGENT B2 ;  /* 0x0000000000027941 */ /* 0x000fea0003800200 */
.L_x_4:
[----:B------:R-:W0:Y:S02]  /*e4e0*/  LDC R2, c[0x0][0x400] ;  /* 0x00010000ff027b82 */ /* 0x000e240000000800 */
[----:B0-----:R-:W-:-:S13]  /*e4f0*/  ISETP.NE.AND P0, PT, R2, 0x1, PT ;  /* 0x000000010200780c */ /* 0x001fda0003f05270 */
[----:B------:R-:W-:Y:S05]  /*e500*/  @!P0 BRA `(.L_x_109) ;  /* 0x0000006400f48947 */ /* 0x000fea0003800000 */
[----:B------:R-:W-:Y:S01]  /*e510*/  IADD3 R2, PT, PT, R2, -0x2, RZ ;  /* 0xfffffffe02027810 */ /* 0x000fe20007ffe0ff */
[----:B------:R-:W-:Y:S04]  /*e520*/  BSSY.RECONVERGENT B2, `(.L_x_109) ;  /* 0x000067b000027945 */ /* 0x000fe80003800200 */
[----:B------:R-:W-:-:S05]  /*e530*/  VIMNMX.U32 R2, R2, 0x2, PT ;  /* 0x0000000202027848 */ /* 0x000fca0003fe0000 */
[----:B------:R-:W-:-:S04]  /*e540*/  IMAD.SHL.U32 R4, R2, 0x4, RZ ;  /* 0x0000000402047824 */ /* 0x000fc800078e00ff */
[----:B------:R-:W0:Y:S02]  /*e550*/  LDC R2, c[0x2][R4] ;  /* 0x0080000004027b82 */ /* 0x000e240000000800 */
[----:B0-----:R-:W-:-:S04]  /*e560*/  SHF.R.S32.HI R3, RZ, 0x1f, R2 ;  /* 0x0000001fff037819 */ /* 0x001fc80000011402 */
.L_x_462:
[----:B------:R-:W-:Y:S05]  /*e570*/  BRX R2 -0xe580                                              (*"BRANCH_TARGETS .L_x_463,.L_x_110,.L_x_465"*) ;  /* 0xffffff1802a07949 */ /* 0x000fea000383ffff */
.L_x_465:
[----:B------:R-:W0:Y:S02]  /*e580*/  LDCU UR4, c[0x0][0x388] ;  /* 0x00007100ff0477ac */ /* 0x000e240008000800 */
[----:B0-----:R-:W-:-:S04]  /*e590*/  UIMAD.WIDE.U32 UR4, UR4, -0x55555555, URZ ;  /* 0xaaaaaaab040478a5 */ /* 0x001fc8000f8e00ff */
[----:B------:R-:W-:-:S06]  /*e5a0*/  USHF.R.U32.HI UR5, URZ, 0x1, UR5 ;  /* 0x00000001ff057899 */ /* 0x000fcc0008011605 */
[----:B------:R-:W-:-:S13]  /*e5b0*/  ISETP.GE.U32.AND P0, PT, R116, UR5, PT ;  /* 0x0000000574007c0c */ /* 0x000fda000bf06070 */
[----:B------:R-:W-:Y:S05]  /*e5c0*/  @!P0 BRA `(.L_x_110) ;  /* 0x0000006400c08947 */ /* 0x000fea0003800000 */
.L_x_463:
[CC--:B-----5:R-:W-:Y:S02]  /*e5d0*/  IADD.64 RZ, P0, R24.reuse, -R40.reuse ;  /* 0x8000002818ff7235 */ /* 0x0e0fe40007800200 */
        /* <DEDUP_REMOVED lines=12> */
.L_x_112:
[----:B------:R-:W-:Y:S05]  /*e6a0*/  BSYNC.RECONVERGENT B3 ;  /* 0x0000000000037941 */ /* 0x000fea0003800200 */
.L_x_111:
        /* <DEDUP_REMOVED lines=18> */
.L_x_115:
[----:B------:R-:W-:Y:S01]  /*e7d0*/  ISETP.GT.AND P0, PT, R2, -0x1, PT ;  /* 0xffffffff0200780c */ /* 0x000fe20003f04270 */
[----:B------:R-:W-:Y:S01]  /*e7e0*/  MOV R33, R3 ;  /* 0x0000000300217202 */ /* 0x000fe20000000f00 */
[----:B------:R-:W-:-:S11]  /*e7f0*/  MOV R58, 0xffffffff ;  /* 0xffffffff003a7802 */ /* 0x000fd60000000f00 */
[----:B------:R-:W-:Y:S02]  /*e800*/  @!P0 IADD3 R2, PT, PT, -R2, RZ, RZ ;  /* 0x000000ff02028210 */ /* 0x000fe40007ffe1ff */
[----:B------:R-:W-:Y:S01]  /*e810*/  @!P0 IADD3 R33, PT, PT, -R32, RZ, RZ ;  /* 0x000000ff20218210 */ /* 0x000fe20007ffe1ff */
[----:B------:R-:W-:Y:S01]  /*e820*/  @!P0 MOV R32, R3 ;  /* 0x0000000300208202 */ /* 0x000fe20000000f00 */
[----:B------:R-:W-:Y:S02]  /*e830*/  @!P0 IADD3 R57, PT, PT, -R30, RZ, RZ ;  /* 0x000000ff1e398210 */ /* 0x000fe40007ffe1ff */
[----:B------:R-:W-:Y:S02]  /*e840*/  @!P0 IADD3 R59, PT, PT, -R31, RZ, RZ ;  /* 0x000000ff1f3b8210 */ /* 0x000fe40007ffe1ff */
[C---:B------:R-:W-:Y:S02]  /*e850*/  IADD3 R56, PT, PT, R2.reuse, 0x1, RZ ;  /* 0x0000000102387810 */ /* 0x040fe40007ffe0ff */
[----:B------:R-:W-:Y:S01]  /*e860*/  IADD3 R3, PT, PT, -R2, 0x1f, RZ ;  /* 0x0000001f02037810 */ /* 0x000fe20007ffe1ff */
[----:B------:R-:W-:Y:S01]  /*e870*/  @!P0 MOV R30, R65 ;  /* 0x00000041001e8202 */ /* 0x000fe20000000f00 */
[----:B------:R-:W-:Y:S01]  /*e880*/  @!P0 MOV R31, R10 ;  /* 0x0000000a001f8202 */ /* 0x000fe20000000f00 */
[----:B------:R-:W-:Y:S01]  /*e890*/  @!P0 MOV R65, R57 ;  /* 0x0000003900418202 */ /* 0x000fe20000000f00 */
[----:B------:R-:W-:Y:S01]  /*e8a0*/  ISETP.GE.U32.AND P1, PT, R56, R11, PT ;  /* 0x0000000b3800720c */ /* 0x000fe20003f26070 */
[----:B------:R-:W-:Y:S01]  /*e8b0*/  IADD3 R56, PT, PT, RZ, -R32, RZ ;  /* 0x80000020ff387210 */ /* 0x000fe20007ffe0ff */
[----:B------:R-:W-:-:S04]  /*e8c0*/  @!P0 MOV R10, R59 ;  /* 0x0000003b000a8202 */ /* 0x000fc80000000f00 */
[----:B------:R-:W-:-:S07]  /*e8d0*/  IMAD R56, R56, R33, RZ ;  /* 0x0000002138387224 */ /* 0x000fce00078e02ff */
[----:B------:R-:W-:-:S04]  /*e8e0*/  @P1 IADD3 R3, PT, PT, -R11, 0x20, RZ ;  /* 0x000000200b031810 */ /* 0x000fc80007ffe1ff */
[----:B------:R-:W-:-:S04]  /*e8f0*/  SHF.R.U32.HI R3, RZ, R3, R58 ;  /* 0x00000003ff037219 */ /* 0x000fc8000001163a */
[----:B------:R-:W-:Y:S01]  /*e900*/  LOP3.LUT R3, R56, 0x7, R3, 0x80, !PT ;  /* 0x0000000738037812 */ /* 0x000fe200078e8003 */
[----:B------:R-:W-:-:S04]  /*e910*/  HFMA2 R56, -RZ, RZ, 0, 5.9604644775390625e-08 ;  /* 0x00000001ff387431 */ /* 0x000fc800000001ff */
[----:B------:R-:W-:Y:S01]  /*e920*/  IMAD R33, R32, R3, R33 ;  /* 0x0000000320217224 */ /* 0x000fe200078e0221 */
[----:B------:R-:W-:Y:S01]  /*e930*/  SHF.L.U32 R56, R56, R11, RZ ;  /* 0x0000000b38387219 */ /* 0x000fe200000006ff */
[C---:B------:R-:W-:Y:S02]  /*e940*/  IMAD R65, R3.reuse, R30, R65 ;  /* 0x0000001e03417224 */ /* 0x040fe400078e0241 */
[----:B------:R-:W-:Y:S01]  /*e950*/  IMAD R10, R3, R31, R10 ;  /* 0x0000001f030a7224 */ /* 0x000fe200078e020a */
[----:B------:R-:W-:-:S06]  /*e960*/  LOP3.LUT R56, R33, R56, RZ, 0xfc, !PT ;  /* 0x0000003821387212 */ /* 0x000fcc00078efcff */
        /* <DEDUP_REMOVED lines=9> */
.L_x_114:
[----:B------:R-:W-:Y:S05]  /*ea00*/  BSYNC.RECONVERGENT B3 ;  /* 0x0000000000037941 */ /* 0x000fea0003800200 */
.L_x_113:
        /* <DEDUP_REMOVED lines=34> */
.L_x_117:
[----:B------:R-:W-:Y:S05]  /*ec30*/  BSYNC.RECONVERGENT B3 ;  /* 0x0000000000037941 */ /* 0x000fea0003800200 */
.L_x_116:
        /* <DEDUP_REMOVED lines=39> */
.L_x_119:
[----:B------:R-:W-:Y:S05]  /*eeb0*/  BSYNC.RECONVERGENT B3 ;  /* 0x0000000000037941 */ /* 0x000fea0003800200 */
.L_x_118:
        /* <DEDUP_REMOVED lines=34> */
.L_x_121:
[----:B------:R-:W-:Y:S05]  /*f0e0*/  BSYNC.RECONVERGENT B3 ;  /* 0x0000000000037941 */ /* 0x000fea0003800200 */
.L_x_120:
        /* <DEDUP_REMOVED lines=38> */
.L_x_123:
[----:B------:R-:W-:Y:S05]  /*f350*/  BSYNC.RECONVERGENT B3 ;  /* 0x0000000000037941 */ /* 0x000fea0003800200 */
.L_x_122:
        /* <DEDUP_REMOVED lines=8> */
[----:B------:R-:W-:-:S02]  /*f3e0*/  IADD3.X R56, P1, PT, R56, R77, RZ, P1, !PT ;  /* 0x0000004d38387210 */ /* 0x000fc40000f3e4ff */
[----:B------:R-:W-:Y:S02]  /*f3f0*/  LOP3.LUT R3, R3, 0x3fffffff, RZ, 0xc0, !PT ;  /* 0x3fffffff03037812 */ /* 0x000fe400078ec0ff */
[----:B------:R-:W-:Y:S02]  /*f400*/  LOP3.LUT R65, R4, 0x3fffffff, RZ, 0xc0, !PT ;  /* 0x3fffffff04417812 */ /* 0x000fe400078ec0ff */
[----:B------:R-:W-:Y:S01]  /*f410*/  IADD3.X R73, P0, PT, R73, R66, RZ, P0, !PT ;  /* 0x0000004249497210 */ /* 0x000fe2000071e4ff */
[----:B------:R-:W-:Y:S01]  /*f420*/  IMAD.WIDE.U32 R4, R3, 0x3d1, RZ ;  /* 0x000003d103047825 */ /* 0x000fe200078e00ff */
[----:B------:R-:W-:Y:S02]  /*f430*/  IADD3.X R57, P1, PT, R57, R78, RZ, P1, !PT ;  /* 0x0000004e39397210 */ /* 0x000fe40000f3e4ff */
[----:B------:R-:W-:Y:S01]  /*f440*/  IADD3.X R74, P0, PT, R74, R67, RZ, P0, !PT ;  /* 0x000000434a4a7210 */ /* 0x000fe2000071e4ff */
[----:B------:R-:W-:Y:S01]  /*f450*/  IMAD.WIDE.U32 R8, R65, 0x3d1, RZ ;  /* 0x000003d141087825 */ /* 0x000fe200078e00ff */
[----:B------:R-:W-:-:S02]  /*f460*/  IADD3.X R58, P1, PT, R58, R79, RZ, P1, !PT ;  /* 0x0000004f3a3a7210 */ /* 0x000fc40000f3e4ff */
[----:B------:R-:W-:Y:S02]  /*f470*/  IADD3 R5, P3, PT, R3, R5, RZ ;  /* 0x0000000503057210 */ /* 0x000fe40007f7e0ff */
[----:B------:R-:W-:Y:S02]  /*f480*/  IADD3 R9, P4, PT, R65, R9, RZ ;  /* 0x0000000941097210 */ /* 0x000fe40007f9e0ff */
[----:B------:R-:W-:Y:S02]  /*f490*/  IADD3.X R61, P0, PT, R61, R68, RZ, P0, !PT ;  /* 0x000000443d3d7210 */ /* 0x000fe4000071e4ff */
[----:B------:R-:W-:Y:S02]  /*f4a0*/  IADD3.X R27, P1, PT, R27, R80, RZ, P1, !PT ;  /* 0x000000501b1b7210 */ /* 0x000fe40000f3e4ff */
[----:B------:R-:W-:Y:S02]  /*f4b0*/  IADD3 RZ, P2, PT, RZ, -R4, RZ ;  /* 0x80000004ffff7210 */ /* 0x000fe40007f5e0ff */
[----:B------:R-:W-:-:S02]  /*f4c0*/  IADD3 R66, PT, PT, -R4, RZ, RZ ;  /* 0x000000ff04427210 */ /* 0x000fc40007ffe1ff */
[----:B------:R-:W-:Y:S02]  /*f4d0*/  IADD3.X R62, P0, PT, R62, R69, RZ, P0, !PT ;  /* 0x000000453e3e7210 */ /* 0x000fe4000071e4ff */
[----:B------:R-:W-:Y:S01]  /*f4e0*/  IADD3 R67, PT, PT, -R8, RZ, RZ ;  /* 0x000000ff08437210 */ /* 0x000fe20007ffe1ff */
[----:B------:R-:W-:Y:S01]  /*f4f0*/  SEL R4, RZ, 0x1, !P3 ;  /* 0x00000001ff047807 */ /* 0x000fe20005800000 */
[----:B------:R-:W-:Y:S01]  /*f500*/  SEL R59, RZ, 0x1, !P4 ;  /* 0x00000001ff3b7807 */ /* 0x000fe20006000000 */
[----:B------:R-:W-:Y:S02]  /*f510*/  IADD3.X R28, P1, PT, R28, R81, RZ, P1, !PT ;  /* 0x000000511c1c7210 */ /* 0x000fe40000f3e4ff */
[----:B------:R-:W-:Y:S02]  /*f520*/  IADD3 RZ, P5, PT, RZ, -R8, RZ ;  /* 0x80000008ffff7210 */ /* 0x000fe40007fbe0ff */
[----:B------:R-:W-:Y:S02]  /*f530*/  LOP3.LUT R9, RZ, R9, RZ, 0x33, !PT ;  /* 0x00000009ff097212 */ /* 0x000fe400078e33ff */
[----:B------:R-:W-:-:S02]  /*f540*/  LOP3.LUT R5, RZ, R5, RZ, 0x33, !PT ;  /* 0x00000005ff057212 */ /* 0x000fc400078e33ff */
[----:B------:R-:W-:Y:S02]  /*f550*/  IADD3.X R63, P0, PT, R63, R30, RZ, P0, !PT ;  /* 0x0000001e3f3f7210 */ /* 0x000fe4000071e4ff */
[----:B------:R-:W-:Y:S02]  /*f560*/  IADD3.X R30, P1, PT, R29, R82, RZ, P1, !PT ;  /* 0x000000521d1e7210 */ /* 0x000fe40000f3e4ff */
[----:B------:R-:W-:Y:S02]  /*f570*/  LOP3.LUT R8, RZ, R4, RZ, 0x33, !PT ;  /* 0x00000004ff087212 */ /* 0x000fe400078e33ff */
[----:B------:R-:W-:Y:S02]  /*f580*/  LOP3.LUT R59, RZ, R59, RZ, 0x33, !PT ;  /* 0x0000003bff3b7212 */ /* 0x000fe400078e33ff */
[----:B------:R-:W-:Y:S02]  /*f590*/  IADD3.X R9, P5, PT, RZ, R9, RZ, P5, !PT ;  /* 0x00000009ff097210 */ /* 0x000fe40002fbe4ff */
[----:B------:R-:W-:-:S02]  /*f5a0*/  IADD3 R67, P4, PT, R67, R10, RZ ;  /* 0x0000000a43437210 */ /* 0x000fc40007f9e0ff */
[----:B------:R-:W-:Y:S02]  /*f5b0*/  IADD3 R29, P3, PT, R66, R31, RZ ;  /* 0x0000001f421d7210 */ /* 0x000fe40007f7e0ff */
[----:B------:R-:W-:Y:S02]  /*f5c0*/  IADD3.X R4, P2, PT, RZ, R5, RZ, P2, !PT ;  /* 0x00000005ff047210 */ /* 0x000fe4000175e4ff */
[----:B------:R-:W-:Y:S02]  /*f5d0*/  IADD3.X R5, P5, PT, RZ, R59, RZ, P5, !PT ;  /* 0x0000003bff057210 */ /* 0x000fe40002fbe4ff */
[----:B------:R-:W-:Y:S02]  /*f5e0*/  LEA.HI.X.SX32 R82, P4, R10, R9, 0x1, P4 ;  /* 0x000000090a527211 */ /* 0x000fe40002090eff */
[----:B------:R-:W-:Y:S02]  /*f5f0*/  IADD3.X R8, P2, PT, RZ, R8, RZ, P2, !PT ;  /* 0x00000008ff087210 */ /* 0x000fe4000175e4ff */
        /* <DEDUP_REMOVED lines=20> */
[----:B------:R-:W-:Y:S02]  /*f740*/  LEA.HI.X.SX32 R77, P3, R31, R8, 0x1, P3 ;  /* 0x000000081f4d7211 */ /* 0x000fe40001870eff */
        /* <DEDUP_REMOVED lines=29> */
[----:B------:R-:W-:Y:S02]  /*f920*/  SHF.R.S32.HI R68, RZ, 0x1e, R68 ;  /* 0x0000001eff447819 */ /* 0x000fe40000011444 */
        /* <DEDUP_REMOVED lines=11> */
.L_x_145:
        /* <DEDUP_REMOVED lines=18> */
.L_x_127:
        /* <DEDUP_REMOVED lines=9> */
[----:B------:R-:W-:-:S02]  /*fb90*/  IADD3 R71, PT, PT, -R2, 0x1f, RZ ;  /* 0x0000001f02477810 */ /* 0x000fc40007ffe1ff */
[----:B------:R-:W-:Y:S01]  /*fba0*/  IADD3 R81, PT, PT, RZ, -R79, RZ ;  /* 0x8000004fff517210 */ /* 0x000fe20007ffe0ff */
[----:B------:R-:W-:Y:S01]  /*fbb0*/  @!P1 MOV R75, R96 ;  /* 0x00000060004b9202 */ /* 0x000fe20000000f00 */
[----:B------:R-:W-:Y:S01]  /*fbc0*/  @!P1 MOV R77, R94 ;  /* 0x0000005e004d9202 */ /* 0x000fe20000000f00 */
[----:B------:R-:W-:Y:S01]  /*fbd0*/  ISETP.GE.U32.AND P0, PT, R86, R73, PT ;  /* 0x000000495600720c */ /* 0x000fe20003f06070 */
[----:B------:R-:W-:Y:S01]  /*fbe0*/  @!P1 MOV R96, R83 ;  /* 0x0000005300609202 */ /* 0x000fe20000000f00 */
[----:B------:R-:W-:Y:S01]  /*fbf0*/  IMAD R86, R81, R84, RZ ;  /* 0x0000005451567224 */ /* 0x000fe200078e02ff */
[----:B------:R-:W-:-:S10]  /*fc00*/  @!P1 MOV R94, R85 ;  /* 0x00000055005e9202 */ /* 0x000fd40000000f00 */
        /* <DEDUP_REMOVED lines=18> */
.L_x_126:
[----:B------:R-:W-:Y:S05]  /*fd30*/  BSYNC.RECONVERGENT B4 ;  /* 0x0000000000047941 */ /* 0x000fea0003800200 */
.L_x_125:
        /* <DEDUP_REMOVED lines=39> */
.L_x_129:
[----:B------:R-:W-:Y:S05]  /*ffb0*/  BSYNC.RECONVERGENT B4 ;  /* 0x0000000000047941 */ /* 0x000fea0003800200 */
.L_x_128:
        /* <DEDUP_REMOVED lines=40> */
.L_x_131:
[----:B------:R-:W-:Y:S05]  /*10240*/  BSYNC.RECONVERGENT B4 ;  /* 0x0000000000047941 */ /* 0x000fea0003800200 */
.L_x_130:
        /* <DEDUP_REMOVED lines=38> */
.L_x_133:
[----:B------:R-:W-:Y:S05]  /*104b0*/  BSYNC.RECONVERGENT B4 ;  /* 0x0000000000047941 */ /* 0x000fea0003800200 */
.L_x_132:
        /* <DEDUP_REMOVED lines=38> */
.L_x_135:
[----:B------:R-:W-:Y:S05]  /*10720*/  BSYNC.RECONVERGENT B4 ;  /* 0x0000000000047941 */ /* 0x000fea0003800200 */
.L_x_134:
[----:B------:R-:W-:Y:S01]  /*10730*/  IADD3 R78, P0, PT, R90, R95, RZ ;  /* 0x0000005f5a4e7210 */ /* 0x000fe20007f1e0ff */
[----:B------:R-:W-:Y:S01]  /*10740*/  IMAD.WIDE.U32 R10, R62, R71, RZ ;  /* 0x000000473e0a7225 */ /* 0x000fe200078e00ff */
[----:B------:R-:W-:Y:S02]  /*10750*/  BSSY.RECONVERGENT B4, `(.L_x_136) ;  /* 0x0000056000047945 */ /* 0x000fe40003800200 */
[----:B------:R-:W-:Y:S01]  /*10760*/  IADD3.X R109, P0, PT, R106, R97, RZ, P0, !PT ;  /* 0x000000616a6d7210 */ /* 0x000fe2000071e4ff */
[----:B------:R-:W-:-:S03]  /*10770*/  IMAD.WIDE.U32 R4, R63, R71, RZ ;  /* 0x000000473f047225 */ /* 0x000fc600078e00ff */
[----:B------:R-:W-:Y:S01]  /*10780*/  IADD3.X R80, P0, PT, R105, R98, RZ, P0, !PT ;  /* 0x0000006269507210 */ /* 0x000fe2000071e4ff */
[----:B------:R-:W-:-:S03]  /*10790*/  IMAD.WIDE.U32 R94, R65, R75, RZ ;  /* 0x0000004b415e7225 */ /* 0x000fc600078e00ff */
[----:B------:R-:W-:Y:S01]  /*107a0*/  IADD3.X R105, P1, PT, R108, R99, RZ, P0, !PT ;  /* 0x000000636c697210 */ /* 0x000fe2000073e4ff */
[----:B------:R-:W-:Y:S01]  /*107b0*/  IMAD.WIDE.U32 R96, R61, R75, RZ ;  /* 0x0000004b3d607225 */ /* 0x000fe200078e00ff */
[----:B------:R-:W-:Y:S02]  /*107c0*/  IADD3 R26, P0, PT, R68, R84, RZ ;  /* 0x00000054441a7210 */ /* 0x000fe40007f1e0ff */
[----:B------:R-:W-:Y:S01]  /*107d0*/  IADD3.X R106, P1, PT, R91, R100, RZ, P1, !PT ;  /* 0x000000645b6a7210 */ /* 0x000fe20000f3e4ff */
[----:B------:R-:W-:Y:S01]  /*107e0*/  IMAD.WIDE.U32 R90, R32, R71, RZ ;  /* 0x00000047205a7225 */ /* 0x000fe200078e00ff */
        /* <DEDUP_REMOVED lines=13> */
[----:B------:R-:W-:Y:S02]  /*108c0*/  IADD3 R79, P1, PT, R69, R10, RZ ;  /* 0x0000000a454f7210 */ /* 0x000fe40007f3e0ff */
        /* <DEDUP_REMOVED lines=9> */
[----:B------:R-:W-:Y:S02]  /*10960*/  SHF.R.W.U32 R8, R26, 0x1e, R113 ;  /* 0x0000001e1a087819 */ /* 0x000fe40000001e71 */
[----:B------:R-:W-:Y:S02]  /*10970*/  IADD3.X R84, P1, PT, R4, R85, RZ, P1, !PT ;  /* 0x0000005504547210 */ /* 0x000fe40000f3e4ff */
[----:B------:R-:W-:Y:S01]  /*10980*/  IADD3.X R88, P0, PT, R88, R11, RZ, P0, !PT ;  /* 0x0000000b58587210 */ /* 0x000fe2000071e4ff */
[----:B------:R-:W-:Y:S01]  /*10990*/  IMAD.WIDE.U32 R10, R28, R71, RZ ;  /* 0x000000471c0a7225 */ /* 0x000fe200078e00ff */
[----:B------:R-:W-:Y:S02]  /*109a0*/  IADD3.X R86, P1, PT, R5, R90, RZ, P1, !PT ;  /* 0x0000005a05567210 */ /* 0x000fe40000f3e4ff */
[----:B------:R-:W-:Y:S02]  /*109b0*/  IADD3.X R90, P0, PT, R89, R92, RZ, P0, !PT ;  /* 0x0000005c595a7210 */ /* 0x000fe4000071e4ff */
[----:B------:R-:W-:-:S02]  /*109c0*/  IADD3.X R85, P1, PT, R10, R91, RZ, P1, !PT ;  /* 0x0000005b0a557210 */ /* 0x000fc40000f3e4ff */
[----:B------:R-:W-:Y:S01]  /*109d0*/  IADD3.X R91, P0, PT, R96, R93, RZ, P0, !PT ;  /* 0x0000005d605b7210 */ /* 0x000fe2000071e4ff */
[----:B------:R-:W-:Y:S01]  /*109e0*/  IMAD.WIDE.U32 R92, R27, R71, RZ ;  /* 0x000000471b5c7225 */ /* 0x000fe200078e00ff */
[----:B------:R-:W-:Y:S02]  /*109f0*/  SHF.R.W.U32 R5, R113, 0x1e, R58 ;  /* 0x0000001e71057819 */ /* 0x000fe40000001e3a */
[----:B------:R-:W-:Y:S02]  /*10a00*/  SHF.R.W.U32 R4, R58, 0x1e, R101 ;  /* 0x0000001e3a047819 */ /* 0x000fe40000001e65 */
[----:B------:R-:W-:Y:S02]  /*10a10*/  IADD3.X R89, P1, PT, R11, R92, RZ, P1, !PT ;  /* 0x0000005c0b597210 */ /* 0x000fe40000f3e4ff */
[----:B------:R-:W-:Y:S01]  /*10a20*/  IADD3.X R92, P0, PT, R97, R98, RZ, P0, !PT ;  /* 0x00000062615c7210 */ /* 0x000fe2000071e4ff */
[----:B------:R-:W-:Y:S01]  /*10a30*/  IMAD.WIDE.U32 R96, R33, R75, RZ ;  /* 0x0000004b21607225 */ /* 0x000fe200078e00ff */
[----:B------:R-:W-:-:S02]  /*10a40*/  SHF.R.W.U32 R10, R101, 0x1e, R70 ;  /* 0x0000001e650a7819 */ /* 0x000fc40000001e46 */
[----:B------:R-:W-:Y:S01]  /*10a50*/  LOP3.LUT R58, R4, R5, R8, 0xfe, !PT ;  /* 0x00000005043a7212 */ /* 0x000fe200078efe08 */
[----:B------:R-:W-:Y:S01]  /*10a60*/  IMAD.WIDE.U32 R100, R30, R75, RZ ;  /* 0x0000004b1e647225 */ /* 0x000fe200078e00ff */
[----:B------:R-:W-:Y:S02]  /*10a70*/  SHF.R.W.U32 R11, R70, 0x1e, R29 ;  /* 0x0000001e460b7819 */ /* 0x000fe40000001e1d */
[----:B------:R-:W-:Y:S02]  /*10a80*/  SHF.R.S32.HI R110, RZ, 0x1e, R31 ;  /* 0x0000001eff6e7819 */ /* 0x000fe4000001141f */
[----:B------:R-:W-:Y:S02]  /*10a90*/  SHF.R.W.U32 R26, R29, 0x1e, R74 ;  /* 0x0000001e1d1a7819 */ /* 0x000fe40000001e4a */
[----:B------:R-:W-:Y:S01]  /*10aa0*/  IADD3.X R31, P0, PT, R96, R99, RZ, P0, !PT ;  /* 0x00000063601f7210 */ /* 0x000fe2000071e4ff */
[----:B------:R-:W-:Y:S01]  /*10ab0*/  IMAD.X R71, R110, R71, R93, P1 ;  /* 0x000000476e477224 */ /* 0x000fe200008e065d */
[----:B------:R-:W-:-:S02]  /*10ac0*/  LOP3.LUT R69, R11, R58, R10, 0xfe, !PT ;  /* 0x0000003a0b457212 */ /* 0x000fc400078efe0a */
[----:B------:R-:W-:Y:S02]  /*10ad0*/  SHF.R.W.U32 R29, R74, 0x1e, R82 ;  /* 0x0000001e4a1d7819 */ /* 0x000fe40000001e52 */
[----:B------:R-:W-:Y:S02]  /*10ae0*/  IADD3.X R93, P0, PT, R97, R100, RZ, P0, !PT ;  /* 0x00000064615d7210 */ /* 0x000fe4000071e4ff */
[----:B------:R-:W-:Y:S02]  /*10af0*/  SHF.R.S32.HI R107, RZ, 0x1e, R9 ;  /* 0x0000001eff6b7819 */ /* 0x000fe40000011409 */
[----:B------:R-:W-:Y:S02]  /*10b00*/  SHF.R.W.U32 R58, R82, 0x1e, R3 ;  /* 0x0000001e523a7819 */ /* 0x000fe40000001e03 */
[----:B------:R-:W-:Y:S01]  /*10b10*/  LOP3.LUT R69, R29, R69, R26, 0xfe, !PT ;  /* 0x000000451d457212 */ /* 0x000fe200078efe1a */
[----:B------:R-:W-:Y:S01]  /*10b20*/  IMAD.X R75, R107, R75, R101, P0 ;  /* 0x0000004b6b4b7224 */ /* 0x000fe200000e0665 */
[----:B------:R-:W-:Y:S01]  /*10b30*/  MOV R108, R94 ;  /* 0x0000005e006c7202 */ /* 0x000fe20000000f00 */
[----:B------:R-:W-:-:S02]  /*10b40*/  SHF.R.W.U32 R70, R78, 0x1e, R109 ;  /* 0x0000001e4e467819 */ /* 0x000fc40000001e6d */
[----:B------:R-:W-:Y:S02]  /*10b50*/  LOP3.LUT P1, RZ, R69, R58, RZ, 0xfc, !PT ;  /* 0x0000003a45ff7212 */ /* 0x000fe4000782fcff */
[----:B------:R-:W-:Y:S01]  /*10b60*/  SHF.R.W.U32 R72, R109, 0x1e, R80 ;  /* 0x0000001e6d487819 */ /* 0x000fe20000001e50 */
[----:B------:R-:W-:Y:S01]  /*10b70*/  MOV R9, R68 ;  /* 0x0000004400097202 */ /* 0x000fe20000000f00 */
        /* <DEDUP_REMOVED lines=19> */
.L_x_137:
[----:B------:R-:W-:Y:S05]  /*10cb0*/  BSYNC.RECONVERGENT B4 ;  /* 0x0000000000047941 */ /* 0x000fea0003800200 */
.L_x_136:
        /* <DEDUP_REMOVED lines=20> */
.L_x_139:
[----:B------:R-:W-:Y:S05]  /*10e00*/  BSYNC.RECONVERGENT B4 ;  /* 0x0000000000047941 */ /* 0x000fea0003800200 */
.L_x_138:
        /* <DEDUP_REMOVED lines=59> */
.L_x_142:
[----:B------:R-:W-:Y:S05]  /*111c0*/  BSYNC.RECONVERGENT B4 ;  /* 0x0000000000047941 */ /* 0x000fea0003800200 */
.L_x_141:
        /* <DEDUP_REMOVED lines=21> */
.L_x_144:
[----:B------:R-:W-:Y:S05]  /*11320*/  BSYNC.RECONVERGENT B4 ;  /* 0x0000000000047941 */ /* 0x000fea0003800200 */
.L_x_143:
[----:B------:R-:W-:Y:S02]  /*11330*/  IADD3 R30, PT, PT, R108, R9, RZ ;  /* 0x000000096c1e7210 */ /* 0x000fe40007ffe0ff */
[----:B------:R-:W-:-:S03]  /*11340*/  IADD3 R32, PT, PT, R98, R94, RZ ;  /* 0x0000005e62207210 */ /* 0x000fc60007ffe0ff */
[----:B------:R-:W-:Y:S02]  /*11350*/  IMAD R30, R30, 0x12253531, RZ ;  /* 0x122535311e1e7824 */ /* 0x000fe400078e02ff */
[----:B------:R-:W-:-:S03]  /*11360*/  IMAD R32, R32, 0x12253531, RZ ;  /* 0x1225353120207824 */ /* 0x000fc600078e02ff */
[----:B------:R-:W-:Y:S02]  /*11370*/  LOP3.LUT R30, R30, 0x3fffffff, RZ, 0xc0, !PT ;  /* 0x3fffffff1e1e7812 */ /* 0x000fe400078ec0ff */
[----:B------:R-:W-:-:S03]  /*11380*/  LOP3.LUT R61, R32, 0x3fffffff, RZ, 0xc0, !PT ;  /* 0x3fffffff203d7812 */ /* 0x000fc600078ec0ff */
[----:B------:R-:W-:-:S04]  /*11390*/  IMAD.WIDE.U32 R32, R30, 0x3d1, RZ ;  /* 0x000003d11e207825 */ /* 0x000fc800078e00ff */
[C---:B------:R-:W-:Y:S01]  /*113a0*/  IMAD.WIDE.U32 R56, R61.reuse, 0x3d1, RZ ;  /* 0x000003d13d387825 */ /* 0x040fe200078e00ff */
[----:B------:R-:W-:Y:S02]  /*113b0*/  IADD3 RZ, P2, PT, RZ, -R32, RZ ;  /* 0x80000020ffff7210 */ /* 0x000fe40007f5e0ff */
[----:B------:R-:W-:Y:S02]  /*113c0*/  IADD3 R106, PT, PT, -R32, RZ, RZ ;  /* 0x000000ff206a7210 */ /* 0x000fe40007ffe1ff */
[----:B------:R-:W-:Y:S02]  /*113d0*/  IADD3 R32, P1, PT, R30, R33, RZ ;  /* 0x000000211e207210 */ /* 0x000fe40007f3e0ff */
[----:B------:R-:W-:Y:S02]  /*113e0*/  IADD3 R57, P4, PT, R61, R57, RZ ;  /* 0x000000393d397210 */ /* 0x000fe40007f9e0ff */
[----:B------:R-:W-:Y:S02]  /*113f0*/  IADD3 R33, P0, PT, R106, R9, RZ ;  /* 0x000000096a217210 */ /* 0x000fe40007f1e0ff */
[----:B------:R-:W-:-:S02]  /*11400*/  IADD3 R63, PT, PT, -R56, RZ, RZ ;  /* 0x000000ff383f7210 */ /* 0x000fc40007ffe1ff */
[----:B------:R-:W-:Y:S01]  /*11410*/  LOP3.LUT R32, RZ, R32, RZ, 0x33, !PT ;  /* 0x00000020ff207212 */ /* 0x000fe200078e33ff */
[----:B------:R-:W-:Y:S01]  /*11420*/  SEL R9, RZ, 0x1, !P1 ;  /* 0x00000001ff097807 */ /* 0x000fe20004800000 */
[----:B------:R-:W-:Y:S02]  /*11430*/  IADD3 RZ, P3, PT, RZ, -R56, RZ ;  /* 0x80000038ffff7210 */ /* 0x000fe40007f7e0ff */
[----:B------:R-:W-:Y:S01]  /*11440*/  LOP3.LUT R57, RZ, R57, RZ, 0x33, !PT ;  /* 0x00000039ff397212 */ /* 0x000fe200078e33ff */
[----:B------:R-:W-:Y:S01]  /*11450*/  SEL R56, RZ, 0x1, !P4 ;  /* 0x00000001ff387807 */ /* 0x000fe20006000000 */
[----:B------:R-:W-:Y:S02]  /*11460*/  IADD3.X R32, P2, PT, RZ, R32, RZ, P2, !PT ;  /* 0x00000020ff207210 */ /* 0x000fe4000175e4ff */
[----:B------:R-:W-:Y:S02]  /*11470*/  IADD3 R63, P1, PT, R63, R94, RZ ;  /* 0x0000005e3f3f7210 */ /* 0x000fe40007f3e0ff */
[----:B------:R-:W-:-:S02]  /*11480*/  LOP3.LUT R9, RZ, R9, RZ, 0x33, !PT ;  /* 0x00000009ff097212 */ /* 0x000fc400078e33ff */
[----:B------:R-:W-:Y:S02]  /*11490*/  IADD3.X R94, P3, PT, RZ, R57, RZ, P3, !PT ;  /* 0x00000039ff5e7210 */ /* 0x000fe40001f7e4ff */
[----:B------:R-:W-:Y:S02]  /*114a0*/  LOP3.LUT R57, RZ, R56, RZ, 0x33, !PT ;  /* 0x00000038ff397212 */ /* 0x000fe400078e33ff */
[----:B------:R-:W-:Y:S02]  /*114b0*/  IADD3.X R56, P0, PT, R32, R79, RZ, P0, !PT ;  /* 0x0000004f20387210 */ /* 0x000fe4000071e4ff */
[----:B------:R-:W-:Y:S02]  /*114c0*/  IADD3.X R32, P2, PT, RZ, R9, RZ, P2, !PT ;  /* 0x00000009ff207210 */ /* 0x000fe4000175e4ff */
[----:B------:R-:W-:Y:S02]  /*114d0*/  IADD3.X R95, P1, PT, R94, R95, RZ, P1, !PT ;  /* 0x0000005f5e5f7210 */ /* 0x000fe40000f3e4ff */
[----:B------:R-:W-:-:S02]  /*114e0*/  IADD3.X R57, P3, PT, RZ, R57, RZ, P3, !PT ;  /* 0x00000039ff397210 */ /* 0x000fc40001f7e4ff */
[----:B------:R-:W-:Y:S02]  /*114f0*/  IADD3.X R81, P0, PT, R32, R81, RZ, P0, !PT ;  /* 0x0000005120517210 */ /* 0x000fe4000071e4ff */
[----:B------:R-:W-:Y:S02]  /*11500*/  IADD3 R33, P5, PT, R33, R108, RZ ;  /* 0x0000006c21217210 */ /* 0x000fe40007fbe0ff */
[----:B------:R-:W-:Y:S02]  /*11510*/  IADD3 R63, P4, PT, R63, R98, RZ ;  /* 0x000000623f3f7210 */ /* 0x000fe40007f9e0ff */
        /* <DEDUP_REMOVED lines=56> */
.L_x_140:
[----:B------:R-:W-:Y:S05]  /*118a0*/  BSYNC.RECONVERGENT B3 ;  /* 0x0000000000037941 */ /* 0x000fea0003800200 */
.L_x_124:
        /* <DEDUP_REMOVED lines=17> */
[----:B------:R-:W-:-:S02]  /*119c0*/  IADD3.X R26, P2, PT, R8, R87, RZ, P2, !PT ;  /* 0x00000057081a7210 */ /* 0x000fc4000175e4ff */
[----:B------:R-:W-:Y:S02]  /*119d0*/  IADD3.X R2, P0, PT, RZ, -0x1, RZ, P0, !PT ;  /* 0xffffffffff027810 */ /* 0x000fe4000071e4ff */
[----:B------:R-:W-:Y:S02]  /*119e0*/  IADD3.X R81, P2, PT, R81, R88, RZ, P2, !PT ;  /* 0x0000005851517210 */ /* 0x000fe4000175e4ff */
[----:B------:R-:W-:Y:S02]  /*119f0*/  IADD3.X R83, P1, PT, R2, R83, RZ, P1, !PT ;  /* 0x0000005302537210 */ /* 0x000fe40000f3e4ff */
[----:B------:R-:W-:Y:S02]  /*11a00*/  IADD3.X R3, P0, PT, RZ, -0x1, RZ, P0, !PT ;  /* 0xffffffffff037810 */ /* 0x000fe4000071e4ff */
[----:B------:R-:W-:Y:S02]  /*11a10*/  IADD3.X R90, P4, PT, R83, R90, RZ, P2, !PT ;  /* 0x0000005a535a7210 */ /* 0x000fe4000179e4ff */
[----:B------:R-:W-:Y:S01]  /*11a20*/  IADD3.X R84, P3, PT, R3, R84, RZ, P1, !PT ;  /* 0x0000005403547210 */ /* 0x000fe20000f7e4ff */
[----:B------:R-:W-:-:S03]  /*11a30*/  IADD.64 RZ, P1, R16, -R48 ;  /* 0x8000003010ff7235 */ /* 0x000fc60007820200 */
[----:B------:R-:W-:Y:S02]  /*11a40*/  IADD3.X R3, P2, PT, RZ, -0x1, RZ, P0, !PT ;  /* 0xffffffffff037810 */ /* 0x000fe4000075e4ff */
[----:B------:R-:W-:Y:S01]  /*11a50*/  IADD3.X R91, P0, PT, R84, R91, RZ, P4, !PT ;  /* 0x0000005b545b7210 */ /* 0x000fe2000271e4ff */
[----:B------:R-:W-:-:S03]  /*11a60*/  IADD.64.X R50, P1, R14, ~R50, P1 ;  /* 0x800000320e327235 */ /* 0x000fc60000820600 */
[----:B------:R-:W-:Y:S02]  /*11a70*/  IADD3.X R3, P3, PT, R3, R86, RZ, P3, !PT ;  /* 0x0000005603037210 */ /* 0x000fe40001f7e4ff */
[----:B------:R-:W-:Y:S02]  /*11a80*/  IADD3.X R2, P2, PT, RZ, -0x1, RZ, P2, !PT ;  /* 0xffffffffff027810 */ /* 0x000fe4000175e4ff */
[----:B------:R-:W-:Y:S02]  /*11a90*/  IADD3.X R92, P0, PT, R3, R92, RZ, P0, !PT ;  /* 0x0000005c035c7210 */ /* 0x000fe4000071e4ff */
[----:B------:R-:W-:Y:S02]  /*11aa0*/  IADD3.X R8, P3, PT, R2, R85, RZ, P3, !PT ;  /* 0x0000005502087210 */ /* 0x000fe40001f7e4ff */
[----:B------:R-:W-:Y:S02]  /*11ab0*/  IADD3.X R2, P2, PT, RZ, -0x1, RZ, P2, !PT ;  /* 0xffffffffff027810 */ /* 0x000fe4000175e4ff */
[----:B------:R-:W-:Y:S01]  /*11ac0*/  IADD3.X R31, P4, PT, R8, R31, RZ, P0, !PT ;  /* 0x0000001f081f7210 */ /* 0x000fe2000079e4ff */
[----:B------:R-:W-:-:S02]  /*11ad0*/  IADD.64.X R52, P0, R12, ~R52, P1 ;  /* 0x800000340c347235 */ /* 0x000fc40000800600 */
[----:B------:R-:W-:Y:S01]  /*11ae0*/  ISETP.GT.AND P1, PT, R68, -0x1, PT ;  /* 0xffffffff4400780c */ /* 0x000fe20003f24270 */
[----:B------:R-:W-:Y:S02]  /*11af0*/  IADD3.X R2, P3, PT, R2, R89, RZ, P3, !PT ;  /* 0x0000005902027210 */ /* 0x000fe40001f7e4ff */
[----:B------:R-:W-:Y:S01]  /*11b00*/  SHF.R.W.U32 R107, R9, 0x1e, R26 ;  /* 0x0000001e096b7819 */ /* 0x000fe20000001e1a */
[----:B------:R-:W-:-:S03]  /*11b10*/  IADD.64.X R10, P0, R6, ~R54, P0 ;  /* 0x80000036060a7235 */ /* 0x000fc60000000600 */
[----:B------:R-:W-:Y:S02]  /*11b20*/  IADD3.X R4, PT, PT, R71, -0x1, R4, P3, P2 ;  /* 0xffffffff47047810 */ /* 0x000fe40001fe4404 */
[----:B------:R-:W-:Y:S02]  /*11b30*/  IADD3.X R2, P4, PT, R2, R93, RZ, P4, !PT ;  /* 0x0000005d02027210 */ /* 0x000fe4000279e4ff */
[----:B------:R-:W-:Y:S02]  /*11b40*/  SHF.R.W.U32 R105, R26, 0x1e, R81 ;  /* 0x0000001e1a697819 */ /* 0x000fe40000001e51 */
[----:B------:R-:W-:Y:S02]  /*11b50*/  IADD3.X R75, PT, PT, R4, R75, RZ, P4, !PT ;  /* 0x0000004b044b7210 */ /* 0x000fe400027fe4ff */
[----:B------:R-:W-:Y:S02]  /*11b60*/  SHF.R.W.U32 R95, R31, 0x1e, R2 ;  /* 0x0000001e1f5f7819 */ /* 0x000fe40000001e02 */
[----:B------:R-:W-:-:S02]  /*11b70*/  SHF.R.W.U32 R161, R2, 0x1e, R75 ;  /* 0x0000001e02a17819 */ /* 0x000fc40000001e4b */
[----:B------:R-:W-:Y:S02]  /*11b80*/  SHF.R.W.U32 R109, R81, 0x1e, R90 ;  /* 0x0000001e516d7819 */ /* 0x000fe40000001e5a */
[----:B------:R-:W-:Y:S02]  /*11b90*/  SHF.R.W.U32 R103, R90, 0x1e, R91 ;  /* 0x0000001e5a677819 */ /* 0x000fe40000001e5b */
[----:B------:R-:W-:Y:S02]  /*11ba0*/  SHF.R.W.U32 R97, R91, 0x1e, R92 ;  /* 0x0000001e5b617819 */ /* 0x000fe40000001e5c */
[----:B------:R-:W-:Y:S02]  /*11bb0*/  SHF.R.W.U32 R9, R92, 0x1e, R31 ;  /* 0x0000001e5c097819 */ /* 0x000fe40000001e1f */
        /* <DEDUP_REMOVED lines=20> */
.L_x_147:
[----:B------:R-:W-:Y:S05]  /*11d00*/  BSYNC.RECONVERGENT B3 ;  /* 0x0000000000037941 */ /* 0x000fea0003800200 */
.L_x_146:
[----:B------:R-:W-:Y:S01]  /*11d10*/  ISETP.GT.AND P1, PT, R2, -0x1, PT ;  /* 0xffffffff0200780c */ /* 0x000fe20003f24270 */
[----:B------:R-:W-:-:S12]  /*11d20*/  BSSY.RECONVERGENT B3, `(.L_x_148) ;  /* 0x000000d000037945 */ /* 0x000fd80003800200 */
[----:B------:R-:W-:Y:S05]  /*11d30*/  @P1 BRA `(.L_x_149) ;  /* 0x00000000002c1947 */ /* 0x000fea0003800000 */
.L_x_150:
        /* <DEDUP_REMOVED lines=11> */
.L_x_149:
[----:B------:R-:W-:Y:S05]  /*11df0*/  BSYNC.RECONVERGENT B3 ;  /* 0x0000000000037941 */ /* 0x000fea0003800200 */
.L_x_148:
[----:B------:R-:W-:Y:S01]  /*11e00*/  ISETP.NE.AND P1, PT, R2, RZ, PT ;  /* 0x000000ff0200720c */ /* 0x000fe20003f25270 */
[----:B------:R-:W-:Y:S01]  /*11e10*/  BSSY.RECONVERGENT B3, `(.L_x_151) ;  /* 0x000000e000037945 */ /* 0x000fe20003800200 */
[----:B------:R-:W-:-:S11]  /*11e20*/  IADD.64 R48, R16, -R48 ;  /* 0x8000003010307235 */ /* 0x000fd600078e0200 */
[----:B------:R-:W-:Y:S05]  /*11e30*/  @!P1 BRA `(.L_x_152) ;  /* 0x00000000002c9947 */ /* 0x000fea0003800000 */
.L_x_153:
        /* <DEDUP_REMOVED lines=11> */
.L_x_152:
[----:B------:R-:W-:Y:S05]  /*11ef0*/  BSYNC.RECONVERGENT B3 ;  /* 0x0000000000037941 */ /* 0x000fea0003800200 */
.L_x_151:
        /* <DEDUP_REMOVED lines=8> */
.L_x_155:
[----:B------:R-:W-:Y:S05]  /*11f80*/  BSYNC.RECONVERGENT B3 ;  /* 0x0000000000037941 */ /* 0x000fea0003800200 */
.L_x_154:
        /* <DEDUP_REMOVED lines=68> */
[----:B------:R-:W-:Y:S01]  /*123d0*/  IADD3.X R118, P4, PT, R119, R108, RZ, P4, !PT ;  /* 0x0000006c77767210 */ /* 0x000fe2000279e4ff */
[----:B------:R-:W-:Y:S02]  /*123e0*/  IADD.64 RZ, P1, R4, R68 ;  /* 0x0000004404ff7235 */ /* 0x000fe40007820200 */
[----:B------:R-:W-:Y:S01]  /*123f0*/  IMAD.WIDE.U32 R102, R11, R103, RZ ;  /* 0x000000670b667225 */ /* 0x000fe200078e00ff */
[----:B------:R-:W-:Y:S01]  /*12400*/  IADD3.X R108, P5, PT, R116, R129, RZ, P5, !PT ;  /* 0x00000081746c7210 */ /* 0x000fe20002fbe4ff */
[----:B------:R-:W-:-:S02]  /*12410*/  IADD.64 R4, R4, R68 ;  /* 0x0000004404047235 */ /* 0x000fc400078e0200 */
[----:B------:R-:W-:Y:S02]  /*12420*/  IADD.64.X R106, P1, R110, R114, P1 ;  /* 0x000000726e6a7235 */ /* 0x000fe40000820600 */
[-C--:B------:R-:W-:Y:S01]  /*12430*/  IMAD.WIDE.U32 R86, R48, R97.reuse, RZ ;  /* 0x0000006130567225 */ /* 0x080fe200078e00ff */
[----:B------:R-:W-:Y:S02]  /*12440*/  IADD3.X R116, P2, PT, R117, R154, RZ, P2, !PT ;  /* 0x0000009a75747210 */ /* 0x000fe4000175e4ff */
[----:B------:R-:W-:Y:S01]  /*12450*/  IADD3.X R131, P0, PT, R131, R132, RZ, P0, !PT ;  /* 0x0000008483837210 */ /* 0x000fe2000071e4ff */
[----:B------:R-:W-:Y:S01]  /*12460*/  IMAD.WIDE.U32 R30, R49, R97, RZ ;  /* 0x00000061311e7225 */ /* 0x000fe200078e00ff */
[----:B------:R-:W-:Y:S02]  /*12470*/  IADD3.X R117, P2, PT, R144, R157, RZ, P2, !PT ;  /* 0x0000009d90757210 */ /* 0x000fe4000175e4ff */
[----:B------:R-:W-:Y:S01]  /*12480*/  IADD3.X R133, P0, PT, R133, R102, RZ, P0, !PT ;  /* 0x0000006685857210 */ /* 0x000fe2000071e4ff */
[----:B------:R-:W-:Y:S01]  /*12490*/  IMAD.WIDE.U32 R88, R48, R9, RZ ;  /* 0x0000000930587225 */ /* 0x000fe200078e00ff */
[----:B------:R-:W-:Y:S01]  /*124a0*/  IADD3.X R102, PT, PT, RZ, R109, RZ, P4, !PT ;  /* 0x0000006dff667210 */ /* 0x000fe200027fe4ff */
[----:B------:R-:W-:-:S02]  /*124b0*/  IADD.64.X R112, P1, R112, R116, P1 ;  /* 0x0000007470707235 */ /* 0x000fc40000820600 */
[C---:B------:R-:W-:Y:S01]  /*124c0*/  IMAD.WIDE.U32 R66, R49.reuse, R9, RZ ;  /* 0x0000000931427225 */ /* 0x040fe200078e00ff */
[----:B------:R-:W-:Y:S02]  /*124d0*/  IADD3.X R109, P5, PT, R118, R131, RZ, P5, !PT ;  /* 0x00000083766d7210 */ /* 0x000fe40002fbe4ff */
[----:B------:R-:W-:Y:S01]  /*124e0*/  IADD3.X R104, P2, PT, R104, R159, RZ, P2, !PT ;  /* 0x0000009f68687210 */ /* 0x000fe2000175e4ff */
[----:B------:R-:W-:Y:S01]  /*124f0*/  IMAD.WIDE.U32 R64, R48, R95, RZ ;  /* 0x0000005f30407225 */ /* 0x000fe200078e00ff */
[----:B------:R-:W-:Y:S02]  /*12500*/  IADD3.X R102, P5, PT, R102, R133, RZ, P5, !PT ;  /* 0x0000008566667210 */ /* 0x000fe40002fbe4ff */
[----:B------:R-:W-:Y:S01]  /*12510*/  IADD3.X R105, PT, PT, RZ, RZ, R105, P2, P3 ;  /* 0x000000ffff697210 */ /* 0x000fe200017e6469 */
[----:B------:R-:W-:Y:S01]  /*12520*/  IMAD.WIDE.U32 R58, R49, R95, RZ ;  /* 0x0000005f313a7225 */ /* 0x000fe200078e00ff */
[----:B------:R-:W-:Y:S02]  /*12530*/  IADD3.X R103, PT, PT, RZ, RZ, R103, P5, P0 ;  /* 0x000000ffff677210 */ /* 0x000fe40002fe0467 */
[----:B------:R-:W-:Y:S01]  /*12540*/  IADD3 R87, P5, PT, R87, R30, RZ ;  /* 0x0000001e57577210 */ /* 0x000fe20007fbe0ff */
[----:B------:R-:W-:Y:S01]  /*12550*/  IMAD.WIDE.U32 R72, R50, R97, RZ ;  /* 0x0000006132487225 */ /* 0x000fe200078e00ff */
[----:B------:R-:W-:-:S03]  /*12560*/  IADD.64.X R104, P4, R108, R104, P1 ;  /* 0x000000686c687235 */ /* 0x000fc60000880600 */
[C---:B------:R-:W-:Y:S01]  /*12570*/  IMAD.WIDE.U32 R76, R50.reuse, R9, RZ ;  /* 0x00000009324c7225 */ /* 0x040fe200078e00ff */
[----:B------:R-:W-:Y:S02]  /*12580*/  IADD3 R89, P1, PT, R89, R66, RZ ;  /* 0x0000004259597210 */ /* 0x000fe40007f3e0ff */
[----:B------:R-:W-:Y:S01]  /*12590*/  IADD3 R65, P2, PT, R65, R58, RZ ;  /* 0x0000003a41417210 */ /* 0x000fe20007f5e0ff */
[----:B------:R-:W-:Y:S01]  /*125a0*/  IMAD.WIDE.U32 R78, R50, R95, RZ ;  /* 0x0000005f324e7225 */ /* 0x000fe200078e00ff */
[----:B------:R-:W-:Y:S01]  /*125b0*/  IADD3.X R30, P5, PT, R31, R72, RZ, P5, !PT ;  /* 0x000000481f1e7210 */ /* 0x000fe20002fbe4ff */
[----:B------:R-:W-:Y:S02]  /*125c0*/  IADD.64.X R102, RZ, R102, P4 ;  /* 0x00000066ff667235 */ /* 0x000fe400020e0600 */
[----:B------:R-:W-:Y:S01]  /*125d0*/  IMAD.WIDE.U32 R74, R51, R97, RZ ;  /* 0x00000061334a7225 */ /* 0x000fe200078e00ff */
[----:B------:R-:W-:Y:S02]  /*125e0*/  IADD3.X R67, P1, PT, R67, R76, RZ, P1, !PT ;  /* 0x0000004c43437210 */ /* 0x000fe40000f3e4ff */
[----:B------:R-:W-:Y:S01]  /*125f0*/  IADD3.X R58, P2, PT, R59, R78, RZ, P2, !PT ;  /* 0x0000004e3b3a7210 */ /* 0x000fe2000175e4ff */
        /* <DEDUP_REMOVED lines=12> */
[----:B------:R-:W-:-:S03]  /*126c0*/  IADD3 R65, P4, PT, R65, R70, RZ ;  /* 0x0000004641417210 */ /* 0x000fc60007f9e0ff */
[----:B------:R-:W-:Y:S01]  /*126d0*/  IMAD.WIDE.U32 R82, R50, R161, RZ ;  /* 0x000000a132527225 */ /* 0x000fe200078e00ff */
[----:B------:R-:W-:-:S03]  /*126e0*/  IADD3 R71, P3, PT, R71, R84, RZ ;  /* 0x0000005447477210 */ /* 0x000fc60007f7e0ff */
        /* <DEDUP_REMOVED lines=37> */
[----:B------:R-:W-:Y:S01]  /*12940*/  IMAD.WIDE.U32 R94, R11, R95, RZ ;  /* 0x0000005f0b5e7225 */ /* 0x000fe200078e00ff */
[----:B------:R-:W-:Y:S01]  /*12950*/  IADD3.X R53, P3, PT, R53, R100, RZ, P3, !PT ;  /* 0x0000006435357210 */ /* 0x000fe20001f7e4ff */
[----:B------:R-:W-:Y:S02]  /*12960*/  IADD.64.X R30, P5, R112, R30, P5 ;  /* 0x0000001e701e7235 */ /* 0x000fe400028a0600 */
[----:B------:R-:W-:Y:S01]  /*12970*/  IMAD.WIDE.U32 R10, R11, R161, RZ ;  /* 0x000000a10b0a7225 */ /* 0x000fe200078e00ff */
[----:B------:R-:W-:Y:S02]  /*12980*/  IADD3.X R98, P2, PT, R99, R94, RZ, P2, !PT ;  /* 0x0000005e63627210 */ /* 0x000fe4000175e4ff */
[----:B------:R-:W-:Y:S01]  /*12990*/  IADD3.X R29, P4, PT, R50, R81, RZ, P4, !PT ;  /* 0x00000051321d7210 */ /* 0x000fe2000279e4ff */
[----:B------:R-:W-:-:S03]  /*129a0*/  IADD.64.X R32, P5, R104, R32, P5 ;  /* 0x0000002068207235 */ /* 0x000fc600028a0600 */
        /* <DEDUP_REMOVED lines=50> */
[----:B------:R-:W-:Y:S01]  /*12cd0*/  IADD3 R9, P0, PT, R9, R26, RZ ;  /* 0x0000001a09097210 */ /* 0x000fe20007f1e0ff */
[----:B------:R-:W-:-:S03]  /*12ce0*/  MOV R26, R8 ;  /* 0x00000008001a7202 */ /* 0x000fc60000000f00 */
        /* <DEDUP_REMOVED lines=50> */
[----:B------:R-:W-:Y:S01]  /*13010*/  IADD3.X R62, PT, PT, RZ, R55, RZ, P1, !PT ;  /* 0x00000037ff3e7210 */ /* 0x000fe20000ffe4ff */
[----:B------:R-:W-:Y:S01]  /*13020*/  IMAD.WIDE.U32 R30, R8, R11, RZ ;  /* 0x0000000b081e7225 */ /* 0x000fe200078e00ff */
[----:B------:R-:W-:Y:S02]  /*13030*/  IADD3.X R60, P5, PT, R49, R50, RZ, P5, !PT ;  /* 0x00000032313c7210 */ /* 0x000fe40002fbe4ff */
[----:B------:R-:W-:Y:S01]  /*13040*/  IADD3.X R62, P3, PT, R62, R59, RZ, P3, !PT ;  /* 0x0000003b3e3e7210 */ /* 0x000fe20001f7e4ff */
[----:B------:R-:W-:-:S03]  /*13050*/  IMAD.WIDE.U32 R52, R9, R11, RZ ;  /* 0x0000000b09347225 */ /* 0x000fc600078e00ff */
[----:B------:R-:W-:Y:S01]  /*13060*/  IADD3.X R63, PT, PT, RZ, RZ, R63, P3, P2 ;  /* 0x000000ffff3f7210 */ /* 0x000fe20001fe443f */
[----:B------:R-:W-:Y:S01]  /*13070*/  IMAD.WIDE.U32 R68, R8, R4, RZ ;  /* 0x0000000408447225 */ /* 0x000fe200078e00ff */
[----:B------:R-:W-:Y:S02]  /*13080*/  IADD3 R73, P0, PT, R31, R52, RZ ;  /* 0x000000341f497210 */ /* 0x000fe40007f1e0ff */
[----:B------:R-:W-:Y:S01]  /*13090*/  IADD3 R31, P4, PT, R33, R30, RZ ;  /* 0x0000001e211f7210 */ /* 0x000fe20007f9e0ff */
        /* <DEDUP_REMOVED lines=172> */
[----:B------:R-:W-:Y:S02]  /*13b60*/  IADD.64 RZ, P1, -R40, R26 ;  /* 0x0000001a28ff7235 */ /* 0x000fe40007820300 */
[----:B------:R-:W-:Y:S02]  /*13b70*/  IADD.64.X R28, P0, R28, R52, P0 ;  /* 0x000000341c1c7235 */ /* 0x000fe40000000600 */
[----:B------:R-:W-:Y:S02]  /*13b80*/  IADD.64 R40, -R40, R26 ;  /* 0x0000001a28287235 */ /* 0x000fe400078e0300 */
[----:B------:R-:W-:Y:S02]  /*13b90*/  IADD.64.X R38, P1, ~R38, R28, P1 ;  /* 0x0000001c26267235 */ /* 0x000fe40000820700 */
[----:B------:R-:W-:-:S04]  /*13ba0*/  IADD.64.X R32, P0, RZ, R32, P0 ;  /* 0x00000020ff207235 */ /* 0x000fc80000000600 */
[----:B------:R-:W-:Y:S02]  /*13bb0*/  IADD.64.X R36, P1, ~R36, R32, P1 ;  /* 0x0000002024247235 */ /* 0x000fe40000820700 */
[----:B------:R-:W-:-:S04]  /*13bc0*/  IADD.64.X R50, RZ, R50, P0 ;  /* 0x00000032ff327235 */ /* 0x000fc800000e0600 */
        /* <DEDUP_REMOVED lines=8> */
.L_x_157:
[----:B------:R-:W-:Y:S05]  /*13c50*/  BSYNC.RECONVERGENT B3 ;  /* 0x0000000000037941 */ /* 0x000fea0003800200 */
.L_x_156:
        /* <DEDUP_REMOVED lines=13> */
.L_x_159:
[----:B------:R-:W-:Y:S05]  /*13d30*/  BSYNC.RECONVERGENT B3 ;  /* 0x0000000000037941 */ /* 0x000fea0003800200 */
.L_x_158:
        /* <DEDUP_REMOVED lines=13> */
.L_x_161:
[----:B------:R-:W-:Y:S05]  /*13e10*/  BSYNC.RECONVERGENT B3 ;  /* 0x0000000000037941 */ /* 0x000fea0003800200 */
.L_x_160:
        /* <DEDUP_REMOVED lines=51> */
[----:B------:R-:W-:Y:S02]  /*14150*/  IADD3.X R98, P4, PT, R99, R100, RZ, P4, !PT ;  /* 0x0000006463627210 */ /* 0x000fe4000279e4ff */
[----:B------:R-:W-:Y:S01]  /*14160*/  IADD3 R5, P5, PT, R5, R112, RZ ;  /* 0x0000007005057210 */ /* 0x000fe20007fbe0ff */
        /* <DEDUP_REMOVED lines=25> */
[----:B------:R-:W-:Y:S02]  /*14300*/  IADD3 R3, P1, PT, R11, R126, RZ ;  /* 0x0000007e0b037210 */ /* 0x000fe40007f3e0ff */
[----:B------:R-:W-:Y:S02]  /*14310*/  IADD3 R11, P0, PT, R113, R114, RZ ;  /* 0x00000072710b7210 */ /* 0x000fe40007f1e0ff */
[----:B------:R-:W-:Y:S02]  /*14320*/  IADD3.X R27, P1, PT, R127, R128, RZ, P1, !PT ;  /* 0x000000807f1b7210 */ /* 0x000fe40000f3e4ff */
[----:B------:R-:W-:Y:S02]  /*14330*/  IADD3 R3, P2, PT, R3, R140, RZ ;  /* 0x0000008c03037210 */ /* 0x000fe40007f5e0ff */
        /* <DEDUP_REMOVED lines=28> */
[----:B------:R-:W-:Y:S01]  /*14500*/  IADD3.X R96, PT, PT, RZ, R111, RZ, P4, !PT ;  /* 0x0000006fff607210 */ /* 0x000fe200027fe4ff */
[----:B------:R-:W-:-:S03]  /*14510*/  IADD.64.X R100, P1, R100, R106, P1 ;  /* 0x0000006a64647235 */ /* 0x000fc60000820600 */
[----:B------:R-:W-:Y:S02]  /*14520*/  IADD3.X R103, P5, PT, R108, R123, RZ, P5, !PT ;  /* 0x0000007b6c677210 */ /* 0x000fe40002fbe4ff */
        /* <DEDUP_REMOVED lines=49> */
[----:B------:R-:W-:Y:S02]  /*14840*/  IADD.64 RZ, P2, R56, R80 ;  /* 0x0000005038ff7235 */ /* 0x000fe40007840200 */
[----:B------:R-:W-:Y:S01]  /*14850*/  MOV R2, R10 ;  /* 0x0000000a00027202 */ /* 0x000fe20000000f00 */
[----:B------:R-:W-:Y:S01]  /*14860*/  IADD3.X R28, P4, PT, R74, R89, RZ, P4, !PT ;  /* 0x000000594a1c7210 */ /* 0x000fe2000279e4ff */
[----:B------:R-:W-:Y:S02]  /*14870*/  IADD.64 R56, R56, R80 ;  /* 0x0000005038387235 */ /* 0x000fe400078e0200 */
[----:B------:R-:W-:-:S03]  /*14880*/  IADD.64.X R32, P2, R32, R52, P2 ;  /* 0x0000003420207235 */ /* 0x000fc60001040600 */
[----:B------:R-:W-:Y:S02]  /*14890*/  IADD3.X R21, P0, PT, R24, R11, RZ, P0, !PT ;  /* 0x0000000b18157210 */ /* 0x000fe4000071e4ff */
[----:B------:R-:W-:Y:S02]  /*148a0*/  IADD3.X R29, P4, PT, R70, R87, RZ, P4, !PT ;  /* 0x00000057461d7210 */ /* 0x000fe4000279e4ff */
[----:B------:R-:W-:Y:S01]  /*148b0*/  IADD3.X R8, P0, PT, R8, R25, RZ, P0, !PT ;  /* 0x0000001908087210 */ /* 0x000fe2000071e4ff */
[----:B------:R-:W-:Y:S02]  /*148c0*/  IADD.64.X R20, P5, R96, R20, P5 ;  /* 0x0000001460147235 */ /* 0x000fe400028a0600 */
[----:B------:R-:W-:Y:S01]  /*148d0*/  IMAD.WIDE.U32 R24, R32, 0x3d1, RZ ;  /* 0x000003d120187825 */ /* 0x000fe200078e00ff */
[----:B------:R-:W-:Y:S01]  /*148e0*/  IADD3.X R22, P4, PT, R54, R77, RZ, P4, !PT ;  /* 0x0000004d36167210 */ /* 0x000fe2000279e4ff */
[----:B------:R-:W-:Y:S02]  /*148f0*/  IADD.64.X R20, P2, R20, R28, P2 ;  /* 0x0000001c14147235 */ /* 0x000fe40001040600 */
[----:B------:R-:W-:Y:S01]  /*14900*/  IMAD.WIDE.U32 R28, R33, 0x3d1, RZ ;  /* 0x000003d1211c7825 */ /* 0x000fe200078e00ff */
[----:B------:R-:W-:-:S02]  /*14910*/  IADD3.X R9, PT, PT, RZ, RZ, R9, P0, P1 ;  /* 0x000000ffff097210 */ /* 0x000fc400007e2409 */
        /* <DEDUP_REMOVED lines=59> */
.L_x_110:
[----:B------:R-:W-:Y:S05]  /*14cd0*/  BSYNC.RECONVERGENT B2 ;  /* 0x0000000000027941 */ /* 0x000fea0003800200 */
.L_x_109:
[----:B------:R-:W0:Y:S02]  /*14ce0*/  LDCU.64 UR4, c[0x0][0x380] ;  /* 0x00007000ff0477ac */ /* 0x000e240008000a00 */
[----:B0-----:R-:W-:Y:S02]  /*14cf0*/  LEA R2, P0, R42, UR4, 0x3 ;  /* 0x000000042a027c11 */ /* 0x001fe4000f8018ff */
[----:B------:R-:W-:Y:S02]  /*14d00*/  LEA R4, P1, R44, UR4, 0x3 ;  /* 0x000000042c047c11 */ /* 0x000fe4000f8218ff */
[----:B------:R-:W-:Y:S02]  /*14d10*/  LEA.HI.X R3, R42, UR5, RZ, 0x3, P0 ;  /* 0x000000052a037c11 */ /* 0x000fe400080f1cff */
[----:B-----5:R-:W-:Y:S02]  /*14d20*/  LEA R6, P0, R45, UR4, 0x3 ;  /* 0x000000042d067c11 */ /* 0x020fe4000f8018ff */
[----:B------:R-:W-:Y:S01]  /*14d30*/  LEA R8, P2, R46, UR4, 0x3 ;  /* 0x000000042e087c11 */ /* 0x000fe2000f8418ff */
[----:B------:R0:W-:Y:S01]  /*14d40*/  STG.E.64 desc[UR6][R2.64], R40 ;  /* 0x0000002802007986 */ /* 0x0001e2000c101b06 */
[----:B------:R-:W-:-:S02]  /*14d50*/  LEA R10, P3, R47, UR4, 0x3 ;  /* 0x000000042f0a7c11 */ /* 0x000fc4000f8618ff */
[----:B------:R-:W-:Y:S01]  /*14d60*/  LEA.HI.X R5, R44, UR5, RZ, 0x3, P1 ;  /* 0x000000052c057c11 */ /* 0x000fe200088f1cff */
[----:B------:R0:W-:Y:S01]  /*14d70*/  STG.E.64 desc[UR6][R2.64+0x8], R38 ;  /* 0x0000082602007986 */ /* 0x0001e2000c101b06 */
[----:B------:R-:W-:Y:S02]  /*14d80*/  LEA.HI.X R7, R45, UR5, RZ, 0x3, P0 ;  /* 0x000000052d077c11 */ /* 0x000fe400080f1cff */
[----:B------:R-:W-:Y:S01]  /*14d90*/  LEA.HI.X R9, R46, UR5, RZ, 0x3, P2 ;  /* 0x000000052e097c11 */ /* 0x000fe200090f1cff */
[----:B------:R0:W-:Y:S01]  /*14da0*/  STG.E.64 desc[UR6][R2.64+0x10], R36 ;  /* 0x0000102402007986 */ /* 0x0001e2000c101b06 */
[----:B------:R-:W-:-:S03]  /*14db0*/  LEA.HI.X R11, R47, UR5, RZ, 0x3, P3 ;  /* 0x000000052f0b7c11 */ /* 0x000fc600098f1cff */
[----:B------:R0:W-:Y:S04]  /*14dc0*/  STG.E.64 desc[UR6][R2.64+0x18], R34 ;  /* 0x0000182202007986 */ /* 0x0001e8000c101b06 */
[----:B------:R0:W-:Y:S04]  /*14dd0*/  STG.E.64 desc[UR6][R4.64], R48 ;  /* 0x0000003004007986 */ /* 0x0001e8000c101b06 */
[----:B------:R0:W-:Y:S04]  /*14de0*/  STG.E.64 desc[UR6][R6.64], R50 ;  /* 0x0000003206007986 */ /* 0x0001e8000c101b06 */
[----:B------:R0:W-:Y:S04]  /*14df0*/  STG.E.64 desc[UR6][R8.64], R52 ;  /* 0x0000003408007986 */ /* 0x0001e8000c101b06 */
[----:B------:R0:W-:Y:S02]  /*14e00*/  STG.E.64 desc[UR6][R10.64], R54 ;  /* 0x000000360a007986 */ /* 0x0001e4000c101b06 */
.L_x_3:
[----:B------:R-:W-:Y:S05]  /*14e10*/  BSYNC.RECONVERGENT B1 ;  /* 0x0000000000017941 */ /* 0x000fea0003800200 */
.L_x_0:
[----:B------:R-:W-:Y:S05]  /*14e20*/  WARPSYNC.ALL ;  /* 0x0000000000007948 */ /* 0x000fea0003800000 */
[----:B------:R-:W-:Y:S01]  /*14e30*/  NOP ;  /* 0x0000000000007918 */ /* 0x000fe20000000000 */
[----:B------:R-:W-:Y:S05]  /*14e40*/  @P6 BRA `(.L_x_162) ;  /* 0xfffffeb000906947 */ /* 0x000fea000383ffff */
[----:B------:R-:W-:Y:S05]  /*14e50*/  EXIT ;  /* 0x000000000000794d */ /* 0x000fea0003800000 */
.L_x_163:
[----:B------:R-:W-:-:S00]  /*14e60*/  BRA `(.L_x_163) ;  /* 0xfffffffc00fc7947 */ /* 0x000fc0000383ffff */
[----:B------:R-:W-:-:S00]  /*14e70*/  NOP ;  /* 0x0000000000007918 */ /* 0x000fc00000000000 */
        /* <DEDUP_REMOVED lines=8> */
.L_x_466:


//--------------------- .text.KernelC             --------------------------
	.section	.text.KernelC,"ax",@progbits
	.align	128
        .global         KernelC
        .type           KernelC,@function
        .size           KernelC,(.L_x_467 - KernelC)
        .other          KernelC,@"STO_CUDA_ENTRY STV_DEFAULT"
KernelC:
.text.KernelC:
[----:B------:R-:W0:Y:S01]  /*0000*/  LDC R1, c[0x0][0x37c] ;  /* 0x0000df00ff017b82 */ /* 0x000e220000000800 */
[----:B------:R-:W1:Y:S01]  /*0010*/  S2R R3, SR_CgaCtaId ;  /* 0x0000000000037919 */ /* 0x000e620000008800 */
[----:B------:R-:W-:Y:S01]  /*0020*/  MOV R0, 0x400 ;  /* 0x0000040000007802 */ /* 0x000fe20000000f00 */
[----:B------:R-:W-:Y:S01]  /*0030*/  BSSY.RECONVERGENT B0, `(.L_x_164) ;  /* 0x0000017000007945 */ /* 0x000fe20003800200 */
[----:B------:R-:W2:Y:S01]  /*0040*/  LDCU.64 UR4, c[0x0][0x358] ;  /* 0x00006b00ff0477ac */ /* 0x000ea20008000a00 */
[----:B------:R-:W3:Y:S02]  /*0050*/  S2R R5, SR_TID.X ;  /* 0x0000000000057919 */ /* 0x000ee40000002100 */
[----:B-12---:R-:W-:-:S07]  /*0060*/  LEA R0, R3, R0, 0x18 ;  /* 0x0000000003007211 */ /* 0x006fce00078ec0ff */
.L_x_165:
[----:B-1----:R-:W1:Y:S01]  /*0070*/  LDC.64 R2, c[0x0][0x3c0] ;  /* 0x0000f000ff027b82 */ /* 0x002e620000000a00 */
[----:B---3--:R-:W-:-:S04]  /*0080*/  IMAD R7, R5, 0xc, RZ ;  /* 0x0000000c05077824 */ /* 0x008fc800078e02ff */
[----:B-1----:R-:W-:-:S05]  /*0090*/  IMAD.WIDE.U32 R2, R7, 0x8, R2 ;  /* 0x0000000807027825 */ /* 0x002fca00078e0002 */
[----:B------:R-:W2:Y:S04]  /*00a0*/  LDG.E.128.STRONG.SM R8, desc[UR4][R2.64] ;  /* 0x0000000402087981 */ /* 0x000ea8000c1ebd00 */
[----:B------:R-:W3:Y:S04]  /*00b0*/  LDG.E.128.STRONG.SM R12, desc[UR4][R2.64+0x10] ;  /* 0x00001004020c7981 */ /* 0x000ee8000c1ebd00 */
[----:B------:R-:W4:Y:S04]  /*00c0*/  LDG.E.128.STRONG.SM R16, desc[UR4][R2.64+0x20] ;  /* 0x0000200402107981 */ /* 0x000f28000c1ebd00 */
[----:B------:R-:W5:Y:S04]  /*00d0*/  LDG.E.128.STRONG.SM R20, desc[UR4][R2.64+0x30] ;  /* 0x0000300402147981 */ /* 0x000f68000c1ebd00 */
[----:B------:R-:W5:Y:S04]  /*00e0*/  LDG.E.128.STRONG.SM R24, desc[UR4][R2.64+0x40] ;  /* 0x0000400402187981 */ /* 0x000f68000c1ebd00 */
[----:B------:R-:W5:Y:S01]  /*00f0*/  LDG.E.128.STRONG.SM R28, desc[UR4][R2.64+0x50] ;  /* 0x00005004021c7981 */ /* 0x000f62000c1ebd00 */
[C---:B------:R-:W-:Y:S01]  /*0100*/  IMAD R4, R5.reuse, 0x60, R0 ;  /* 0x0000006005047824 */ /* 0x040fe200078e0200 */
[C---:B------:R-:W-:Y:S01]  /*0110*/  ISETP.GE.U32.AND P0, PT, R5.reuse, 0x100, PT ;  /* 0x000001000500780c */ /* 0x040fe20003f06070 */
[----:B------:R-:W-:-:S03]  /*0120*/  IADD3 R5, PT, PT, R5, 0x100, RZ ;  /* 0x0000010005057810 */ /* 0x000fc60007ffe0ff */
[----:B--2---:R1:W-:Y:S04]  /*0130*/  STS.128 [R4], R8 ;  /* 0x0000000804007388 */ /* 0x0043e80000000c00 */
[----:B---3--:R1:W-:Y:S04]  /*0140*/  STS.128 [R4+0x10], R12 ;  /* 0x0000100c04007388 */ /* 0x0083e80000000c00 */
[----:B----4-:R1:W-:Y:S04]  /*0150*/  STS.128 [R4+0x20], R16 ;  /* 0x0000201004007388 */ /* 0x0103e80000000c00 */
[----:B-----5:R1:W-:Y:S04]  /*0160*/  STS.128 [R4+0x30], R20 ;  /* 0x0000301404007388 */ /* 0x0203e80000000c00 */
[----:B------:R1:W-:Y:S04]  /*0170*/  STS.128 [R4+0x40], R24 ;  /* 0x0000401804007388 */ /* 0x0003e80000000c00 */
[----:B------:R1:W-:Y:S01]  /*0180*/  STS.128 [R4+0x50], R28 ;  /* 0x0000501c04007388 */ /* 0x0003e20000000c00 */
[----:B------:R-:W-:Y:S05]  /*0190*/  @!P0 BRA `(.L_x_165) ;  /* 0xfffffffc00b48947 */ /* 0x000fea000383ffff */
[----:B------:R-:W-:Y:S05]  /*01a0*/  BSYNC.RECONVERGENT B0 ;  /* 0x0000000000007941 */ /* 0x000fea0003800200 */
.L_x_164:
[----:B------:R-:W2:Y:S01]  /*01b0*/  S2R R3, SR_LANEID ;  /* 0x0000000000037919 */ /* 0x000ea20000000000 */
[----:B------:R-:W-:Y:S01]  /*01c0*/  VOTEU.ANY UR6, UPT, PT ;  /* 0x0000000000067886 */ /* 0x000fe200038e0100 */
[----:B------:R-:W3:Y:S01]  /*01d0*/  LDC.64 R6, c[0x0][0x3f8] ;  /* 0x0000fe00ff067b82 */ /* 0x000ee20000000a00 */
[----:B-1----:R-:W2:Y:S01]  /*01e0*/  FLO.U32 R8, UR6 ;  /* 0x0000000600087d00 */ /* 0x002ea200080e0000 */
[----:B------:R-:W1:Y:S01]  /*01f0*/  POPC R5, UR6 ;  /* 0x0000000600057d09 */ /* 0x000e620008000000 */
[----:B---3--:R-:W-:-:S05]  /*0200*/  IADD.64 R6, R6, 0x4 ;  /* 0x0000000406067835 */ /* 0x008fca00078e0200 */
[----:B------:R-:W-:Y:S01]  /*0210*/  BAR.SYNC.DEFER_BLOCKING 0x0 ;  /* 0x0000000000007b1d */ /* 0x000fe20000010000 */
[----:B--2---:R-:W-:-:S13]  /*0220*/  ISETP.EQ.U32.AND P0, PT, R8, R3, PT ;  /* 0x000000030800720c */ /* 0x004fda0003f02070 */
[----:B-1----:R-:W2:Y:S01]  /*0230*/  @P0 ATOMG.E.ADD.STRONG.GPU PT, R5, desc[UR4][R6.64], R5 ;  /* 0x80000005060509a8 */ /* 0x002ea200081ef104 */
[----:B------:R-:W1:Y:S03]  /*0240*/  LDC.64 R2, c[0x0][0x3f8] ;  /* 0x0000fe00ff027b82 */ /* 0x000e660000000a00 */
[----:B-1----:R-:W3:Y:S01]  /*0250*/  LDG.E.STRONG.SM R3, desc[UR4][R2.64] ;  /* 0x0000000402037981 */ /* 0x002ee2000c1eb900 */
[----:B------:R-:W1:Y:S02]  /*0260*/  S2R R9, SR_LTMASK ;  /* 0x0000000000097919 */ /* 0x000e640000003900 */
[----:B-1----:R-:W-:-:S06]  /*0270*/  LOP3.LUT R9, R9, UR6, RZ, 0xc0, !PT ;  /* 0x0000000609097c12 */ /* 0x002fcc000f8ec0ff */
[----:B------:R-:W1:Y:S01]  /*0280*/  POPC R9, R9 ;  /* 0x0000000900097309 */ /* 0x000e620000000000 */
[----:B--2---:R-:W1:Y:S02]  /*0290*/  SHFL.IDX PT, R4, R5, R8, 0x1f ;  /* 0x00001f0805047589 */ /* 0x004e6400000e0000 */
[----:B-1----:R-:W-:-:S05]  /*02a0*/  IADD3 R4, PT, PT, R4, R9, RZ ;  /* 0x0000000904047210 */ /* 0x002fca0007ffe0ff */
[----:B---3--:R-:W-:-:S13]  /*02b0*/  ISETP.GE.U32.AND P0, PT, R4, R3, PT ;  /* 0x000000030400720c */ /* 0x008fda0003f06070 */
[----:B------:R-:W-:Y:S05]  /*02c0*/  @P0 EXIT ;  /* 0x000000000000094d */ /* 0x000fea0003800000 */
[----:B------:R-:W1:Y:S01]  /*02d0*/  LDC R3, c[0x0][0x370] ;  /* 0x0000dc00ff037b82 */ /* 0x000e620000000800 */
[----:B------:R-:W-:Y:S01]  /*02e0*/  MOV R10, R4 ;  /* 0x00000004000a7202 */ /* 0x000fe20000000f00 */
[C---:B-1----:R-:W-:Y:S02]  /*02f0*/  IMAD.SHL.U32 R2, R3.reuse, 0x4000, RZ ;  /* 0x0000400003027824 */ /* 0x042fe400078e00ff */
[----:B------:R-:W-:-:S07]  /*0300*/  IMAD.SHL.U32 R3, R3, 0x400, RZ ;  /* 0x0000040003037824 */ /* 0x000fce00078e00ff */
.L_x_224:
[----:B------:R-:W1:Y:S01]  /*0310*/  LDC.64 R8, c[0x0][0x3f8] ;  /* 0x0000fe00ff087b82 */ /* 0x000e620000000a00 */
[----:B------:R-:W-:-:S05]  /*0320*/  IADD3 R5, PT, PT, R10, 0x2, RZ ;  /* 0x000000020a057810 */ /* 0x000fca0007ffe0ff */
[----:B-1----:R-:W-:-:S06]  /*0330*/  IMAD.WIDE.U32 R8, R5, 0x4, R8 ;  /* 0x0000000405087825 */ /* 0x002fcc00078e0008 */
[----:B------:R1:W2:Y:S01]  /*0340*/  LDG.E.STRONG.SM R8, desc[UR4][R8.64] ;  /* 0x0000000408087981 */ /* 0x0002a2000c1eb900 */
[----:B------:R-:W-:Y:S05]  /*0350*/  YIELD ;  /* 0x0000000000007946 */ /* 0x000fea0003800000 */
[----:B------:R-:W3:Y:S01]  /*0360*/  LDCU.64 UR6, c[0x0][0x3e0] ;  /* 0x00007c00ff0677ac */ /* 0x000ee20008000a00 */
[----:B-1----:R-:W-:Y:S01]  /*0370*/  MOV R9, RZ ;  /* 0x000000ff00097202 */ /* 0x002fe20000000f00 */
[C---:B--2---:R-:W-:Y:S02]  /*0380*/  LOP3.LUT R164, R8.reuse, 0xfffffff, RZ, 0xc0, !PT ;  /* 0x0fffffff08a47812 */ /* 0x044fe400078ec0ff */
[----:B------:R-:W-:-:S02]  /*0390*/  LOP3.LUT R11, R8, 0xffff000, RZ, 0xc0, !PT ;  /* 0x0ffff000080b7812 */ /* 0x000fc400078ec0ff */
[----:B------:R-:W-:Y:S02]  /*03a0*/  SHF.R.U32.HI R10, RZ, 0x1b, R8 ;  /* 0x0000001bff0a7819 */ /* 0x000fe40000011608 */
[----:B------:R-:W-:Y:S02]  /*03b0*/  IADD3 R5, PT, PT, R164, -R11, RZ ;  /* 0x8000000ba4057210 */ /* 0x000fe40007ffe0ff */
[----:B------:R-:W-:Y:S02]  /*03c0*/  LOP3.LUT R13, R10, 0x1e, RZ, 0xc0, !PT ;  /* 0x0000001e0a0d7812 */ /* 0x000fe400078ec0ff */
[----:B------:R-:W-:-:S03]  /*03d0*/  SHF.R.U32.HI R4, RZ, 0x4, R5 ;  /* 0x00000004ff047819 */ /* 0x000fc60000011605 */
[----:B------:R-:W-:Y:S01]  /*03e0*/  IMAD R10, R2, R13, RZ ;  /* 0x0000000d020a7224 */ /* 0x000fe200078e02ff */
[----:B------:R-:W-:Y:S01]  /*03f0*/  LOP3.LUT R162, R5, 0xfffffff0, RZ, 0xc0, !PT ;  /* 0xfffffff005a27812 */ /* 0x000fe200078ec0ff */
[----:B------:R-:W-:Y:S01]  /*0400*/  HFMA2 R13, -RZ, RZ, 0, 0 ;  /* 0x00000000ff0d7431 */ /* 0x000fe200000001ff */
[----:B------:R-:W-:Y:S02]  /*0410*/  SHF.R.U32.HI R5, RZ, 0xc, R164 ;  /* 0x0000000cff057819 */ /* 0x000fe400000116a4 */
[----:B------:R-:W-:Y:S02]  /*0420*/  IADD3 R12, PT, PT, R4, R4, RZ ;  /* 0x00000004040c7210 */ /* 0x000fe40007ffe0ff */
[----:B------:R-:W-:Y:S01]  /*0430*/  IADD3 R162, PT, PT, R164, -R11, -R162 ;  /* 0x8000000ba4a27210 */ /* 0x000fe20007ffe8a2 */
[----:B------:R-:W-:Y:S02]  /*0440*/  HFMA2 R11, -RZ, RZ, 0, 0 ;  /* 0x00000000ff0b7431 */ /* 0x000fe400000001ff */
[----:B------:R-:W-:-:S02]  /*0450*/  IMAD R8, R5, 0x400, R12 ;  /* 0x0000040005087824 */ /* 0x000fc400078e020c */
[----:B------:R-:W-:-:S03]  /*0460*/  IMAD R12, R3, R162, RZ ;  /* 0x000000a2030c7224 */ /* 0x000fc600078e02ff */
[----:B------:R-:W-:-:S04]  /*0470*/  IADD.64 R8, R8, R10 ;  /* 0x0000000a08087235 */ /* 0x000fc800078e0200 */
[----:B------:R-:W-:-:S05]  /*0480*/  IADD.64 R8, R8, R12 ;  /* 0x0000000c08087235 */ /* 0x000fca00078e0200 */
[----:B---3--:R-:W-:-:S04]  /*0490*/  LEA R10, P0, R8, UR6, 0x3 ;  /* 0x00000006080a7c11 */ /* 0x008fc8000f8018ff */
[----:B------:R-:W-:-:S05]  /*04a0*/  LEA.HI.X R11, R8, UR7, R9, 0x3, P0 ;  /* 0x00000007080b7c11 */ /* 0x000fca00080f1c09 */
[----:B------:R-:W2:Y:S04]  /*04b0*/  LDG.E.128.STRONG.SM R28, desc[UR4][R10.64] ;  /* 0x000000040a1c7981 */ /* 0x000ea8000c1ebd00 */
[----:B------:R-:W3:Y:S01]  /*04c0*/  LDG.E.128.STRONG.SM R32, desc[UR4][R10.64+0x1000] ;  /* 0x001000040a207981 */ /* 0x000ee2000c1ebd00 */
[----:B------:R-:W-:-:S04]  /*04d0*/  LEA R16, P0, R2, R10, 0x3 ;  /* 0x0000000a02107211 */ /* 0x000fc800078018ff */
[----:B------:R-:W-:-:S05]  /*04e0*/  LEA.HI.X R17, R2, R11, RZ, 0x3, P0 ;  /* 0x0000000b02117211 */ /* 0x000fca00000f1cff */
[----:B------:R1:W5:Y:S04]  /*04f0*/  LDG.E.128.STRONG.SM R80, desc[UR4][R16.64] ;  /* 0x0000000410507981 */ /* 0x000368000c1ebd00 */
[----:B------:R1:W5:Y:S01]  /*0500*/  LDG.E.128.STRONG.SM R76, desc[UR4][R16.64+0x1000] ;  /* 0x00100004104c7981 */ /* 0x000362000c1ebd00 */
[----:B------:R-:W-:Y:S01]  /*0510*/  BSSY.RECONVERGENT B0, `(.L_x_166) ;  /* 0x0000011000007945 */ /* 0x000fe20003800200 */
[----:B--2---:R-:W-:-:S05]  /*0520*/  LOP3.LUT R163, R28, 0x1ff, RZ, 0xc0, !PT ;  /* 0x000001ff1ca37812 */ /* 0x004fca00078ec0ff */
[----:B------:R-:W-:-:S05]  /*0530*/  IMAD R163, R163, 0x60, R0 ;  /* 0x00000060a3a37824 */ /* 0x000fca00078e0200 */
[----:B------:R-:W2:Y:S04]  /*0540*/  LDS.128 R24, [R163] ;  /* 0x00000000a3187984 */ /* 0x000ea80000000c00 */
[----:B------:R-:W3:Y:S01]  /*0550*/  LDS.128 R20, [R163+0x10] ;  /* 0x00001000a3147984 */ /* 0x000ee20000000c00 */
[CC--:B--2---:R-:W-:Y:S02]  /*0560*/  IADD.64 RZ, P0, R28.reuse, -R24.reuse ;  /* 0x800000181cff7235 */ /* 0x0c4fe40007800200 */
[----:B------:R-:W-:-:S04]  /*0570*/  IADD.64 R14, R28, -R24 ;  /* 0x800000181c0e7235 */ /* 0x000fc800078e0200 */
[----:B------:R-:W-:-:S06]  /*0580*/  IADD.64.X R12, P0, R30, ~R26, P0 ;  /* 0x8000001a1e0c7235 */ /* 0x000fcc0000000600 */
[----:B---3--:R-:W-:-:S06]  /*0590*/  IADD.64.X R10, P0, R32, ~R20, P0 ;  /* 0x80000014200a7235 */ /* 0x008fcc0000000600 */
[----:B------:R-:W-:-:S14]  /*05a0*/  IADD.64.X R8, P0, R34, ~R22, P0 ;  /* 0x8000001622087235 */ /* 0x000fdc0000000600 */
[----:B-1----:R-:W-:Y:S05]  /*05b0*/  @P0 BRA `(.L_x_167) ;  /* 0x0000000000180947 */ /* 0x002fea0003800000 */
[----:B------:R-:W-:Y:S02]  /*05c0*/  UMOV.64 UR6, 0xfffffffefffffc2f ;  /* 0xfefffffc2f067482 */ /* 0x000fe40008ffffff */
[C---:B------:R-:W-:Y:S02]  /*05d0*/  IADD.64 RZ, P0, R14.reuse, UR6 ;  /* 0x000000060eff7c35 */ /* 0x040fe4000f800200 */
[----:B------:R-:W-:-:S04]  /*05e0*/  IADD.64 R14, R14, UR6 ;  /* 0x000000060e0e7c35 */ /* 0x000fc8000f8e0200 */
[----:B------:R-:W-:-:S06]  /*05f0*/  IADD.64.X R12, P0, R12, -0x1, P0 ;  /* 0xffffffff0c0c7835 */ /* 0x000fcc0000000600 */
[----:B------:R-:W-:-:S06]  /*0600*/  IADD.64.X R10, P0, R10, -0x1, P0 ;  /* 0xffffffff0a0a7835 */ /* 0x000fcc0000000600 */
[----:B------:R-:W-:-:S08]  /*0610*/  IADD.64.X R8, R8, -0x1, P0 ;  /* 0xffffffff08087835 */ /* 0x000fd000000e0600 */
.L_x_167:
[----:B------:R-:W-:Y:S05]  /*0620*/  BSYNC.RECONVERGENT B0 ;  /* 0x0000000000007941 */ /* 0x000fea0003800200 */
.L_x_166:
[----:B------:R-:W-:Y:S01]  /*0630*/  LOP3.LUT R16, R14, 0x40000000, RZ, 0xfc, !PT ;  /* 0x400000000e107812 */ /* 0x000fe200078efcff */
[----:B------:R-:W-:Y:S01]  /*0640*/  BSSY.RECONVERGENT B0, `(.L_x_168) ;  /* 0x0000034000007945 */ /* 0x000fe20003800200 */
[----:B------:R-:W-:Y:S01]  /*0650*/  MOV R39, 0x1 ;  /* 0x0000000100277802 */ /* 0x000fe20000000f00 */
[----:B------:R-:W-:Y:S01]  /*0660*/  HFMA2 R64, -RZ, RZ, 0, 5.9604644775390625e-08 ;  /* 0x00000001ff407431 */ /* 0x000fe200000001ff */
[----:B------:R-:W-:Y:S01]  /*0670*/  MOV R52, RZ ;  /* 0x000000ff00347202 */ /* 0x000fe20000000f00 */
[----:B------:R-:W-:Y:S01]  /*0680*/  HFMA2 R62, -RZ, RZ, 0, 0 ;  /* 0x00000000ff3e7431 */ /* 0x000fe200000001ff */
[----:B------:R-:W1:Y:S02]  /*0690*/  BREV R16, R16 ;  /* 0x0000001000107301 */ /* 0x000e640000000000 */
[----:B-1----:R-:W1:Y:S02]  /*06a0*/  FLO.U32.SH R18, R16 ;  /* 0x0000001000127300 */ /* 0x002e6400000e0400 */
[----:B-1----:R-:W-:-:S02]  /*06b0*/  IADD3 R17, PT, PT, -R18, 0x1e, RZ ;  /* 0x0000001e12117810 */ /* 0x002fc40007ffe1ff */
        /* <DEDUP_REMOVED lines=9> */
.L_x_170:
        /* <DEDUP_REMOVED lines=17> */
[----:B------:R-:W-:Y:S01]  /*0860*/  MOV R16, R52 ;  /* 0x0000003400107202 */ /* 0x000fe20000000f00 */
[----:B------:R-:W-:Y:S02]  /*0870*/  @!P0 IADD3 R16, PT, PT, -R39, RZ, RZ ;  /* 0x000000ff27108210 */ /* 0x000fe40007ffe1ff */
[----:B------:R-:W-:Y:S01]  /*0880*/  LOP3.LUT R40, R38, R19, RZ, 0xfc, !PT ;  /* 0x0000001326287212 */ /* 0x000fe200078efcff */
[----:B------:R-:W-:Y:S01]  /*0890*/  MOV R19, R64 ;  /* 0x0000004000137202 */ /* 0x000fe20000000f00 */
[----:B------:R-:W-:Y:S01]  /*08a0*/  @!P0 IADD3 R19, PT, PT, -R62, RZ, RZ ;  /* 0x000000ff3e138210 */ /* 0x000fe20007ffe1ff */
[----:B------:R-:W-:Y:S01]  /*08b0*/  @!P0 MOV R39, R52 ;  /* 0x0000003400278202 */ /* 0x000fe20000000f00 */
[----:B------:R-:W-:Y:S02]  /*08c0*/  @!P0 MOV R62, R64 ;  /* 0x00000040003e8202 */ /* 0x000fe40000000f00 */
[----:B------:R-:W1:Y:S02]  /*08d0*/  BREV R40, R40 ;  /* 0x0000002800287301 */ /* 0x000e640000000000 */
[----:B------:R-:W-:-:S02]  /*08e0*/  IMAD R52, R37, R39, R16 ;  /* 0x0000002725347224 */ /* 0x000fc400078e0210 */
[----:B------:R-:W-:Y:S01]  /*08f0*/  IMAD R64, R37, R62, R19 ;  /* 0x0000003e25407224 */ /* 0x000fe200078e0213 */
[----:B-1----:R-:W1:Y:S02]  /*0900*/  FLO.U32.SH R41, R40 ;  /* 0x0000002800297300 */ /* 0x002e6400000e0400 */
[----:B-1----:R-:W-:Y:S02]  /*0910*/  IADD3 R17, PT, PT, -R41, R17, RZ ;  /* 0x0000001129117210 */ /* 0x002fe40007ffe1ff */
[-C--:B------:R-:W-:Y:S02]  /*0920*/  SHF.L.U32 R39, R39, R41.reuse, RZ ;  /* 0x0000002927277219 */ /* 0x080fe400000006ff */
[-C--:B------:R-:W-:Y:S01]  /*0930*/  SHF.L.U32 R62, R62, R41.reuse, RZ ;  /* 0x000000293e3e7219 */ /* 0x080fe200000006ff */
[----:B------:R-:W-:Y:S01]  /*0940*/  ISETP.GT.AND P0, PT, R17, RZ, PT ;  /* 0x000000ff1100720c */ /* 0x000fe20003f04270 */
[----:B------:R-:W-:Y:S02]  /*0950*/  IADD3 R36, PT, PT, -R41, R36, RZ ;  /* 0x0000002429247210 */ /* 0x000fe40007ffe1ff */
[----:B------:R-:W-:-:S10]  /*0960*/  SHF.R.S32.HI R16, RZ, R41, R38 ;  /* 0x00000029ff107219 */ /* 0x000fd40000011426 */
[----:B------:R-:W-:Y:S05]  /*0970*/  @P0 BRA `(.L_x_170) ;  /* 0xfffffffc00740947 */ /* 0x000fea000383ffff */
.L_x_169:
[----:B------:R-:W-:Y:S05]  /*0980*/  BSYNC.RECONVERGENT B0 ;  /* 0x0000000000007941 */ /* 0x000fea0003800200 */
.L_x_168:
        /* <DEDUP_REMOVED lines=34> */
.L_x_172:
[----:B------:R-:W-:Y:S05]  /*0bb0*/  BSYNC.RECONVERGENT B0 ;  /* 0x0000000000007941 */ /* 0x000fea0003800200 */
.L_x_171:
        /* <DEDUP_REMOVED lines=39> */
.L_x_174:
[----:B------:R-:W-:Y:S05]  /*0e30*/  BSYNC.RECONVERGENT B0 ;  /* 0x0000000000007941 */ /* 0x000fea0003800200 */
.L_x_173:
        /* <DEDUP_REMOVED lines=34> */
.L_x_176:
[----:B------:R-:W-:Y:S05]  /*1060*/  BSYNC.RECONVERGENT B0 ;  /* 0x0000000000007941 */ /* 0x000fea0003800200 */
.L_x_175:
        /* <DEDUP_REMOVED lines=38> */
.L_x_178:
[----:B------:R-:W-:Y:S05]  /*12d0*/  BSYNC.RECONVERGENT B0 ;  /* 0x0000000000007941 */ /* 0x000fea0003800200 */
.L_x_177:
[----:B------:R-:W-:Y:S01]  /*12e0*/  IADD3 R48, P0, PT, R48, R53, RZ ;  /* 0x0000003530307210 */ /* 0x000fe20007f1e0ff */
[----:B------:R-:W-:Y:S01]  /*12f0*/  IMAD R8, R62, 0x12253531, RZ ;  /* 0x122535313e087824 */ /* 0x000fe200078e02ff */
[----:B------:R-:W-:Y:S01]  /*1300*/  IADD3 R42, P1, PT, R42, R49, RZ ;  /* 0x000000312a2a7210 */ /* 0x000fe20007f3e0ff */
[----:B------:R-:W-:Y:S01]  /*1310*/  IMAD R9, R64, 0x12253531, RZ ;  /* 0x1225353140097824 */ /* 0x000fe200078e02ff */
[----:B------:R-:W-:Y:S01]  /*1320*/  IADD3.X R55, P0, PT, R55, R40, RZ, P0, !PT ;  /* 0x0000002837377210 */ /* 0x000fe2000071e4ff */
[----:B------:R1:W2:Y:S01]  /*1330*/  LDS.128 R152, [R163+0x30] ;  /* 0x00003000a3987984 */ /* 0x0002a20000000c00 */
[----:B------:R-:W-:Y:S01]  /*1340*/  IADD3.X R43, P1, PT, R43, R60, RZ, P1, !PT ;  /* 0x0000003c2b2b7210 */ /* 0x000fe20000f3e4ff */
[----:B------:R-:W-:Y:S01]  /*1350*/  BSSY.RECONVERGENT B0, `(.L_x_179) ;  /* 0x0000251000007945 */ /* 0x000fe20003800200 */
[----:B------:R-:W-:Y:S02]  /*1360*/  IADD3.X R54, P0, PT, R54, R41, RZ, P0, !PT ;  /* 0x0000002936367210 */ /* 0x000fe4000071e4ff */
[----:B------:R-:W-:-:S02]  /*1370*/  LOP3.LUT R41, R8, 0x3fffffff, RZ, 0xc0, !PT ;  /* 0x3fffffff08297812 */ /* 0x000fc400078ec0ff */
[----:B------:R-:W-:Y:S02]  /*1380*/  LOP3.LUT R49, R9, 0x3fffffff, RZ, 0xc0, !PT ;  /* 0x3fffffff09317812 */ /* 0x000fe400078ec0ff */
[----:B------:R-:W-:Y:S01]  /*1390*/  IADD3.X R44, P1, PT, R44, R61, RZ, P1, !PT ;  /* 0x0000003d2c2c7210 */ /* 0x000fe20000f3e4ff */
        /* <DEDUP_REMOVED lines=9> */
[----:B------:R-:W-:Y:S02]  /*1430*/  IADD3 RZ, P4, PT, RZ, -R10, RZ ;  /* 0x8000000affff7210 */ /* 0x000fe40007f9e0ff */
[----:B------:R-:W-:Y:S01]  /*1440*/  IADD3 R47, PT, PT, -R10, RZ, RZ ;  /* 0x000000ff0a2f7210 */ /* 0x000fe20007ffe1ff */
[----:B------:R-:W-:Y:S01]  /*1450*/  SEL R8, RZ, 0x1, !P2 ;  /* 0x00000001ff087807 */ /* 0x000fe20005000000 */
[----:B------:R-:W-:Y:S01]  /*1460*/  LOP3.LUT R9, RZ, R9, RZ, 0x33, !PT ;  /* 0x00000009ff097212 */ /* 0x000fe200078e33ff */
[----:B------:R-:W-:Y:S01]  /*1470*/  SEL R10, RZ, 0x1, !P5 ;  /* 0x00000001ff0a7807 */ /* 0x000fe20006800000 */
[----:B------:R-:W-:-:S02]  /*1480*/  IADD3.X R12, P1, PT, R12, R65, RZ, P1, !PT ;  /* 0x000000410c0c7210 */ /* 0x000fc40000f3e4ff */
[----:B------:R-:W-:Y:S02]  /*1490*/  LOP3.LUT R11, RZ, R11, RZ, 0x33, !PT ;  /* 0x0000000bff0b7212 */ /* 0x000fe400078e33ff */
[----:B------:R-:W-:Y:S02]  /*14a0*/  IADD3.X R19, P0, PT, R50, R19, RZ, P0, !PT ;  /* 0x0000001332137210 */ /* 0x000fe4000071e4ff */
[----:B------:R-:W-:Y:S02]  /*14b0*/  IADD3 R37, P2, PT, R37, R62, RZ ;  /* 0x0000003e25257210 */ /* 0x000fe40007f5e0ff */
[----:B------:R-:W-:Y:S02]  /*14c0*/  LOP3.LUT R8, RZ, R8, RZ, 0x33, !PT ;  /* 0x00000008ff087212 */ /* 0x000fe400078e33ff */
[----:B------:R-:W-:Y:S02]  /*14d0*/  IADD3.X R9, P3, PT, RZ, R9, RZ, P3, !PT ;  /* 0x00000009ff097210 */ /* 0x000fe40001f7e4ff */
[----:B------:R-:W-:-:S02]  /*14e0*/  IADD3.X R13, P1, PT, R13, R66, RZ, P1, !PT ;  /* 0x000000420d0d7210 */ /* 0x000fc40000f3e4ff */
[----:B------:R-:W-:Y:S02]  /*14f0*/  LOP3.LUT R10, RZ, R10, RZ, 0x33, !PT ;  /* 0x0000000aff0a7212 */ /* 0x000fe400078e33ff */
[----:B------:R-:W-:Y:S02]  /*1500*/  IADD3.X R45, P4, PT, RZ, R11, RZ, P4, !PT ;  /* 0x0000000bff2d7210 */ /* 0x000fe4000279e4ff */
[----:B------:R-:W-:Y:S02]  /*1510*/  IADD3 R66, P5, PT, R47, R64, RZ ;  /* 0x000000402f427210 */ /* 0x000fe40007fbe0ff */
[----:B------:R-:W-:Y:S02]  /*1520*/  IADD3.X R16, P0, PT, R51, R16, RZ, P0, !PT ;  /* 0x0000001033107210 */ /* 0x000fe4000071e4ff */
[----:B------:R-:W-:Y:S02]  /*1530*/  IADD3.X R11, P3, PT, RZ, R8, RZ, P3, !PT ;  /* 0x00000008ff0b7210 */ /* 0x000fe40001f7e4ff */
[----:B------:R-:W-:-:S02]  /*1540*/  LEA.HI.X.SX32 R38, P2, R62, R9, 0x1, P2 ;  /* 0x000000093e267211 */ /* 0x000fc40001050eff */
[----:B------:R-:W-:Y:S02]  /*1550*/  IADD3.X R51, P4, PT, RZ, R10, RZ, P4, !PT ;  /* 0x0000000aff337210 */ /* 0x000fe4000279e4ff */
[----:B------:R-:W-:Y:S02]  /*1560*/  LEA.HI.X.SX32 R61, P5, R64, R45, 0x1, P5 ;  /* 0x0000002d403d7211 */ /* 0x000fe400028b0eff */
[----:B------:R-:W-:Y:S02]  /*1570*/  IADD3.X R9, P3, PT, RZ, -0x1, RZ, P3, !PT ;  /* 0xffffffffff097810 */ /* 0x000fe40001f7e4ff */
[----:B------:R-:W-:Y:S02]  /*1580*/  LEA.HI.X.SX32 R47, P2, R62, R11, 0x1, P2 ;  /* 0x0000000b3e2f7211 */ /* 0x000fe40001050eff */
[----:B------:R-:W-:Y:S02]  /*1590*/  IADD3.X R45, P4, PT, RZ, -0x1, RZ, P4, !PT ;  /* 0xffffffffff2d7810 */ /* 0x000fe4000279e4ff */
[----:B------:R-:W-:-:S02]  /*15a0*/  LEA.HI.X.SX32 R46, P5, R64, R51, 0x1, P5 ;  /* 0x00000033402e7211 */ /* 0x000fc400028b0eff */
[----:B------:R-:W-:Y:S02]  /*15b0*/  IADD3.X R11, P3, PT, RZ, -0x1, RZ, P3, !PT ;  /* 0xffffffffff0b7810 */ /* 0x000fe40001f7e4ff */
[----:B------:R-:W-:Y:S02]  /*15c0*/  LEA.HI.X.SX32 R40, P2, R62, R9, 0x1, P2 ;  /* 0x000000093e287211 */ /* 0x000fe40001050eff */
[----:B------:R-:W-:Y:S02]  /*15d0*/  IADD3.X R51, P4, PT, RZ, -0x1, RZ, P4, !PT ;  /* 0xffffffffff337810 */ /* 0x000fe4000279e4ff */
[----:B------:R-:W-:Y:S02]  /*15e0*/  LEA.HI.X.SX32 R73, P5, R64, R45, 0x1, P5 ;  /* 0x0000002d40497211 */ /* 0x000fe400028b0eff */
[----:B------:R-:W-:Y:S02]  /*15f0*/  IADD3.X R9, P3, PT, RZ, -0x1, RZ, P3, !PT ;  /* 0xffffffffff097810 */ /* 0x000fe40001f7e4ff */
[----:B------:R-:W-:-:S02]  /*1600*/  LEA.HI.X.SX32 R45, P2, R62, R11, 0x1, P2 ;  /* 0x0000000b3e2d7211 */ /* 0x000fc40001050eff */
[----:B------:R-:W-:Y:S02]  /*1610*/  IADD3.X R53, P4, PT, RZ, -0x1, RZ, P4, !PT ;  /* 0xffffffffff357810 */ /* 0x000fe4000279e4ff */
[----:B------:R-:W-:Y:S02]  /*1620*/  LEA.HI.X.SX32 R72, P5, R64, R51, 0x1, P5 ;  /* 0x0000003340487211 */ /* 0x000fe400028b0eff */
[----:B------:R-:W-:Y:S02]  /*1630*/  IADD3.X R17, P0, PT, R58, R17, RZ, P0, !PT ;  /* 0x000000113a117210 */ /* 0x000fe4000071e4ff */
[----:B------:R-:W-:Y:S02]  /*1640*/  IADD3.X R11, P3, PT, RZ, -0x1, RZ, P3, !PT ;  /* 0xffffffffff0b7810 */ /* 0x000fe40001f7e4ff */
[----:B------:R-:W-:Y:S02]  /*1650*/  LEA.HI.X.SX32 R58, P2, R62, R9, 0x1, P2 ;  /* 0x000000093e3a7211 */ /* 0x000fe40001050eff */
[----:B------:R-:W-:-:S02]  /*1660*/  IADD3.X R51, P4, PT, RZ, -0x1, RZ, P4, !PT ;  /* 0xffffffffff337810 */ /* 0x000fc4000279e4ff */
[----:B------:R-:W-:Y:S02]  /*1670*/  LEA.HI.X.SX32 R85, P5, R64, R53, 0x1, P5 ;  /* 0x0000003540557211 */ /* 0x000fe400028b0eff */
[----:B------:R-:W-:Y:S02]  /*1680*/  LEA.HI.X.SX32 R71, P2, R62, R11, 0x1, P2 ;  /* 0x0000000b3e477211 */ /* 0x000fe40001050eff */
[----:B------:R-:W-:Y:S02]  /*1690*/  IADD3.X R9, P3, PT, RZ, -0x1, RZ, P3, !PT ;  /* 0xffffffffff097810 */ /* 0x000fe40001f7e4ff */
[----:B------:R-:W-:Y:S02]  /*16a0*/  IADD3.X R11, P4, PT, RZ, -0x1, RZ, P4, !PT ;  /* 0xffffffffff0b7810 */ /* 0x000fe4000279e4ff */
[----:B------:R-:W-:Y:S02]  /*16b0*/  LEA.HI.X.SX32 R74, P5, R64, R51, 0x1, P5 ;  /* 0x00000033404a7211 */ /* 0x000fe400028b0eff */
[----:B------:R-:W-:-:S02]  /*16c0*/  LEA.HI.X.SX32 R70, P2, R62, R9, 0x1, P2 ;  /* 0x000000093e467211 */ /* 0x000fc40001050eff */
[----:B------:R-:W-:Y:S02]  /*16d0*/  LEA.HI.X.SX32 R87, P5, R64, R11, 0x1, P5 ;  /* 0x0000000b40577211 */ /* 0x000fe400028b0eff */
[----:B------:R1:W3:Y:S01]  /*16e0*/  LDS.128 R8, [R163+0x20] ;  /* 0x00002000a3087984 */ /* 0x0002e20000000c00 */
[----:B------:R-:W-:Y:S02]  /*16f0*/  IADD3.X R14, P1, PT, R14, R67, RZ, P1, !PT ;  /* 0x000000430e0e7210 */ /* 0x000fe40000f3e4ff */
[----:B------:R-:W-:Y:S02]  /*1700*/  IADD3.X R41, PT, PT, R41, -0x1, RZ, P3, !PT ;  /* 0xffffffff29297810 */ /* 0x000fe40001ffe4ff */
[----:B------:R-:W-:Y:S02]  /*1710*/  IADD3.X R15, P1, PT, R15, R52, RZ, P1, !PT ;  /* 0x000000340f0f7210 */ /* 0x000fe40000f3e4ff */
[----:B------:R-:W-:Y:S02]  /*1720*/  IADD3.X R49, PT, PT, R49, -0x1, RZ, P4, !PT ;  /* 0xffffffff31317810 */ /* 0x000fe400027fe4ff */
[----:B------:R-:W-:-:S02]  /*1730*/  IADD3.X R18, PT, PT, R39, R18, RZ, P0, !PT ;  /* 0x0000001227127210 */ /* 0x000fc400007fe4ff */
[----:B------:R-:W-:Y:S02]  /*1740*/  IADD3.X R59, PT, PT, R68, R59, RZ, P1, !PT ;  /* 0x0000003b443b7210 */ /* 0x000fe40000ffe4ff */
[----:B------:R-:W-:Y:S02]  /*1750*/  LEA.HI.X.SX32 R62, R62, R41, 0x1, P2 ;  /* 0x000000293e3e7211 */ /* 0x000fe400010f0eff */
[----:B------:R-:W-:Y:S02]  /*1760*/  LEA.HI.X.SX32 R64, R64, R49, 0x1, P5 ;  /* 0x0000003140407211 */ /* 0x000fe400028f0eff */
        /* <DEDUP_REMOVED lines=22> */
[--C-:B------:R-:W-:Y:S02]  /*18d0*/  SHF.R.W.U32 R65, R17, 0x1e, R18.reuse ;  /* 0x0000001e11417819 */ /* 0x100fe40000001e12 */
        /* <DEDUP_REMOVED lines=9> */
[----:B-123--:R-:W-:-:S07]  /*1970*/  SHF.R.W.U32 R44, R87, 0x1e, R64 ;  /* 0x0000001e572c7819 */ /* 0x00efce0000001e40 */
.L_x_200:
[----:B------:R-:W-:Y:S01]  /*1980*/  LOP3.LUT R12, R51, 0x40000000, RZ, 0xfc, !PT ;  /* 0x40000000330c7812 */ /* 0x000fe200078efcff */
[----:B------:R-:W-:Y:S01]  /*1990*/  HFMA2 R15, -RZ, RZ, 0, 5.9604644775390625e-08 ;  /* 0x00000001ff0f7431 */ /* 0x000fe200000001ff */
[----:B------:R-:W-:Y:S01]  /*19a0*/  BSSY.RECONVERGENT B1, `(.L_x_180) ;  /* 0x0000033000017945 */ /* 0x000fe20003800200 */
[----:B------:R-:W-:Y:S01]  /*19b0*/  HFMA2 R71, -RZ, RZ, 0, 0 ;  /* 0x00000000ff477431 */ /* 0x000fe200000001ff */
[----:B------:R-:W-:Y:S01]  /*19c0*/  MOV R85, 0x1 ;  /* 0x0000000100557802 */ /* 0x000fe20000000f00 */
[----:B------:R-:W-:Y:S01]  /*19d0*/  MOV R58, RZ ;  /* 0x000000ff003a7202 */ /* 0x000fe20000000f00 */
[----:B------:R-:W1:Y:S02]  /*19e0*/  BREV R12, R12 ;  /* 0x0000000c000c7301 */ /* 0x000e640000000000 */
[----:B-1----:R-:W1:Y:S02]  /*19f0*/  FLO.U32.SH R14, R12 ;  /* 0x0000000c000e7300 */ /* 0x002e6400000e0400 */
[----:B-1----:R-:W-:-:S02]  /*1a00*/  IADD3 R13, PT, PT, -R14, 0x1e, RZ ;  /* 0x0000001e0e0d7810 */ /* 0x002fc40007ffe1ff */
[----:B------:R-:W-:Y:S02]  /*1a10*/  IADD3 R36, PT, PT, -R14, R36, RZ ;  /* 0x000000240e247210 */ /* 0x000fe40007ffe1ff */
[----:B------:R-:W-:Y:S01]  /*1a20*/  SHF.L.U32 R18, R15, R14, RZ ;  /* 0x0000000e0f127219 */ /* 0x000fe200000006ff */
[----:B------:R-:W-:-:S13]  /*1a30*/  ISETP.GE.AND P0, PT, R13, 0x1, PT ;  /* 0x000000010d00780c */ /* 0x000fda0003f06270 */
[----:B------:R-:W-:Y:S05]  /*1a40*/  @!P0 BRA `(.L_x_181) ;  /* 0x0000000000a08947 */ /* 0x000fea0003800000 */
[----:B------:R-:W-:Y:S01]  /*1a50*/  SHF.R.S32.HI R12, RZ, R14, R51 ;  /* 0x0000000eff0c7219 */ /* 0x000fe20000011433 */
[----:B------:R-:W-:Y:S01]  /*1a60*/  MOV R85, 0x1 ;  /* 0x0000000100557802 */ /* 0x000fe20000000f00 */
[----:B------:R-:W-:Y:S01]  /*1a70*/  MOV R58, RZ ;  /* 0x000000ff003a7202 */ /* 0x000fe20000000f00 */
[----:B------:R-:W-:Y:S01]  /*1a80*/  MOV R14, R109 ;  /* 0x0000006d000e7202 */ /* 0x000fe20000000f00 */
[----:B------:R-:W-:-:S07]  /*1a90*/  MOV R71, RZ ;  /* 0x000000ff00477202 */ /* 0x000fce0000000f00 */
.L_x_182:
[----:B------:R-:W-:Y:S01]  /*1aa0*/  ISETP.GT.AND P1, PT, R36, -0x1, PT ;  /* 0xffffffff2400780c */ /* 0x000fe20003f24270 */
[----:B------:R-:W-:Y:S01]  /*1ab0*/  MOV R15, R12 ;  /* 0x0000000c000f7202 */ /* 0x000fe20000000f00 */
[----:B------:R-:W-:Y:S01]  /*1ac0*/  MOV R19, 0xffffffff ;  /* 0xffffffff00137802 */ /* 0x000fe20000000f00 */
[----:B------:R-:W-:-:S10]  /*1ad0*/  HFMA2 R68, -RZ, RZ, 0, 5.9604644775390625e-08 ;  /* 0x00000001ff447431 */ /* 0x000fd400000001ff */
        /* <DEDUP_REMOVED lines=11> */
[-C--:B------:R-:W-:Y:S01]  /*1b90*/  MOV R17, R71.reuse ;  /* 0x0000004700117202 */ /* 0x080fe20000000f00 */
[----:B------:R-:W-:Y:S01]  /*1ba0*/  @!P1 IADD3 R17, PT, PT, -R18, RZ, RZ ;  /* 0x000000ff12119210 */ /* 0x000fe20007ffe1ff */
[----:B------:R-:W-:Y:S02]  /*1bb0*/  @!P1 MOV R18, R71 ;  /* 0x0000004700129202 */ /* 0x000fe40000000f00 */
[----:B------:R-:W-:Y:S01]  /*1bc0*/  IMAD R16, R14, R12, R15 ;  /* 0x0000000c0e107224 */ /* 0x000fe200078e020f */
[----:B------:R-:W-:Y:S02]  /*1bd0*/  SHF.L.U32 R15, R68, R13, RZ ;  /* 0x0000000d440f7219 */ /* 0x000fe400000006ff */
[----:B------:R-:W-:Y:S02]  /*1be0*/  IMAD R71, R12, R18, R17 ;  /* 0x000000120c477224 */ /* 0x000fe400078e0211 */
[----:B------:R-:W-:Y:S01]  /*1bf0*/  LOP3.LUT R19, R16, R15, RZ, 0xfc, !PT ;  /* 0x0000000f10137212 */ /* 0x000fe200078efcff */
[-C--:B------:R-:W-:Y:S01]  /*1c00*/  MOV R15, R85.reuse ;  /* 0x00000055000f7202 */ /* 0x080fe20000000f00 */
[----:B------:R-:W-:Y:S01]  /*1c10*/  @!P1 IADD3 R15, PT, PT, -R58, RZ, RZ ;  /* 0x000000ff3a0f9210 */ /* 0x000fe20007ffe1ff */
[----:B------:R-:W-:-:S03]  /*1c20*/  @!P1 MOV R58, R85 ;  /* 0x00000055003a9202 */ /* 0x000fc60000000f00 */
[----:B------:R-:W1:Y:S02]  /*1c30*/  BREV R19, R19 ;  /* 0x0000001300137301 */ /* 0x000e640000000000 */
[----:B------:R-:W-:Y:S01]  /*1c40*/  IMAD R85, R12, R58, R15 ;  /* 0x0000003a0c557224 */ /* 0x000fe200078e020f */
[----:B-1----:R-:W1:Y:S02]  /*1c50*/  FLO.U32.SH R73, R19 ;  /* 0x0000001300497300 */ /* 0x002e6400000e0400 */
[----:B-1----:R-:W-:Y:S02]  /*1c60*/  IADD3 R13, PT, PT, -R73, R13, RZ ;  /* 0x0000000d490d7210 */ /* 0x002fe40007ffe1ff */
[-C--:B------:R-:W-:Y:S02]  /*1c70*/  SHF.L.U32 R18, R18, R73.reuse, RZ ;  /* 0x0000004912127219 */ /* 0x080fe400000006ff */
[----:B------:R-:W-:Y:S01]  /*1c80*/  SHF.L.U32 R58, R58, R73, RZ ;  /* 0x000000493a3a7219 */ /* 0x000fe200000006ff */
[----:B------:R-:W-:Y:S01]  /*1c90*/  ISETP.GT.AND P0, PT, R13, RZ, PT ;  /* 0x000000ff0d00720c */ /* 0x000fe20003f04270 */
[----:B------:R-:W-:-:S02]  /*1ca0*/  IADD3 R36, PT, PT, -R73, R36, RZ ;  /* 0x0000002449247210 */ /* 0x000fc40007ffe1ff */
[----:B------:R-:W-:-:S10]  /*1cb0*/  SHF.R.S32.HI R12, RZ, R73, R16 ;  /* 0x00000049ff0c7219 */ /* 0x000fd40000011410 */
[----:B------:R-:W-:Y:S05]  /*1cc0*/  @P0 BRA `(.L_x_182) ;  /* 0xfffffffc00740947 */ /* 0x000fea000383ffff */
.L_x_181:
[----:B------:R-:W-:Y:S05]  /*1cd0*/  BSYNC.RECONVERGENT B1 ;  /* 0x0000000000017941 */ /* 0x000fea0003800200 */
.L_x_180:
        /* <DEDUP_REMOVED lines=38> */
.L_x_184:
[----:B------:R-:W-:Y:S05]  /*1f40*/  BSYNC.RECONVERGENT B1 ;  /* 0x0000000000017941 */ /* 0x000fea0003800200 */
.L_x_183:
        /* <DEDUP_REMOVED lines=40> */
.L_x_186:
[----:B------:R-:W-:Y:S05]  /*21d0*/  BSYNC.RECONVERGENT B1 ;  /* 0x0000000000017941 */ /* 0x000fea0003800200 */
.L_x_185:
        /* <DEDUP_REMOVED lines=39> */
.L_x_188:
[----:B------:R-:W-:Y:S05]  /*2450*/  BSYNC.RECONVERGENT B1 ;  /* 0x0000000000017941 */ /* 0x000fea0003800200 */
.L_x_187:
        /* <DEDUP_REMOVED lines=38> */
.L_x_190:
[----:B------:R-:W-:Y:S05]  /*26c0*/  BSYNC.RECONVERGENT B1 ;  /* 0x0000000000017941 */ /* 0x000fea0003800200 */
.L_x_189:
[----:B------:R-:W-:Y:S01]  /*26d0*/  IADD3 R75, P0, PT, R12, R75, RZ ;  /* 0x0000004b0c4b7210 */ /* 0x000fe20007f1e0ff */
[-C--:B------:R-:W-:Y:S01]  /*26e0*/  IMAD.WIDE.U32 R16, R63, R68.reuse, RZ ;  /* 0x000000443f107225 */ /* 0x080fe200078e00ff */
[----:B------:R-:W-:Y:S02]  /*26f0*/  BSSY.RECONVERGENT B1, `(.L_x_191) ;  /* 0x0000056000017945 */ /* 0x000fe40003800200 */
        /* <DEDUP_REMOVED lines=10> */
[----:B------:R-:W-:-:S02]  /*27a0*/  SHF.R.W.U32 R49, R110, 0x1e, R89 ;  /* 0x0000001e6e317819 */ /* 0x000fc40000001e59 */
[----:B------:R-:W-:Y:S01]  /*27b0*/  IADD3.X R114, P0, PT, R100, R69, RZ, P0, !PT ;  /* 0x0000004564727210 */ /* 0x000fe2000071e4ff */
[----:B------:R-:W-:-:S03]  /*27c0*/  IMAD.WIDE.U32 R54, R39, R68, RZ ;  /* 0x0000004427367225 */ /* 0x000fc600078e00ff */
[----:B------:R-:W-:Y:S01]  /*27d0*/  IADD3.X R69, P1, PT, R56, R65, RZ, P0, !PT ;  /* 0x0000004138457210 */ /* 0x000fe2000073e4ff */
[----:B------:R-:W-:Y:S01]  /*27e0*/  IMAD.WIDE.U32 R108, R48, R73, RZ ;  /* 0x00000049306c7225 */ /* 0x000fe200078e00ff */
[----:B------:R-:W-:Y:S02]  /*27f0*/  IADD3.X R85, P0, PT, R19, R14, RZ, P2, !PT ;  /* 0x0000000e13557210 */ /* 0x000fe4000171e4ff */
[----:B------:R-:W-:Y:S01]  /*2800*/  IADD3.X R56, P2, PT, R102, R67, RZ, P1, !PT ;  /* 0x0000004366387210 */ /* 0x000fe20000f5e4ff */
[----:B------:R-:W-:Y:S01]  /*2810*/  IMAD.WIDE.U32 R18, R60, R73, RZ ;  /* 0x000000493c127225 */ /* 0x000fe200078e00ff */
[----:B------:R-:W-:Y:S02]  /*2820*/  IADD3 R65, P1, PT, R59, R96, RZ ;  /* 0x000000603b417210 */ /* 0x000fe40007f3e0ff */
        /* <DEDUP_REMOVED lines=15> */
[----:B------:R-:W-:Y:S02]  /*2920*/  IADD3.X R92, P2, PT, R54, R53, RZ, P2, !PT ;  /* 0x00000035365c7210 */ /* 0x000fe4000175e4ff */
[----:B------:R-:W-:Y:S01]  /*2930*/  IADD3.X R90, P0, PT, R14, R51, RZ, P0, !PT ;  /* 0x000000330e5a7210 */ /* 0x000fe2000071e4ff */
[----:B------:R-:W-:Y:S01]  /*2940*/  MOV R104, R16 ;  /* 0x0000001000687202 */ /* 0x000fe20000000f00 */
[----:B------:R-:W-:Y:S01]  /*2950*/  IADD3.X R14, P1, PT, R97, R74, RZ, P1, !PT ;  /* 0x0000004a610e7210 */ /* 0x000fe20000f3e4ff */
[----:B------:R-:W-:Y:S01]  /*2960*/  IMAD.WIDE.U32 R16, R42, R73, RZ ;  /* 0x000000492a107225 */ /* 0x000fe200078e00ff */
[----:B------:R-:W-:-:S02]  /*2970*/  IADD3.X R99, P2, PT, R55, R18, RZ, P2, !PT ;  /* 0x0000001237637210 */ /* 0x000fc4000175e4ff */
[----:B------:R-:W-:Y:S01]  /*2980*/  SHF.R.W.U32 R51, R75, 0x1e, R110 ;  /* 0x0000001e4b337819 */ /* 0x000fe20000001e6e */
[----:B------:R-:W-:Y:S01]  /*2990*/  IMAD.WIDE.U32 R74, R45, R68, RZ ;  /* 0x000000442d4a7225 */ /* 0x000fe200078e00ff */
[----:B------:R-:W-:Y:S02]  /*29a0*/  SHF.R.W.U32 R50, R89, 0x1e, R112 ;  /* 0x0000001e59327819 */ /* 0x000fe40000001e70 */
[----:B------:R-:W-:Y:S02]  /*29b0*/  IADD3.X R67, P1, PT, R101, R84, RZ, P1, !PT ;  /* 0x0000005465437210 */ /* 0x000fe40000f3e4ff */
[----:B------:R-:W-:Y:S01]  /*29c0*/  IADD3.X R88, P2, PT, R16, R19, RZ, P2, !PT ;  /* 0x0000001310587210 */ /* 0x000fe2000175e4ff */
[----:B------:R-:W-:Y:S01]  /*29d0*/  IMAD.WIDE.U32 R18, R44, R73, RZ ;  /* 0x000000492c127225 */ /* 0x000fe200078e00ff */
[----:B------:R-:W-:Y:S02]  /*29e0*/  SHF.R.W.U32 R52, R112, 0x1e, R93 ;  /* 0x0000001e70347819 */ /* 0x000fe40000001e5d */
[----:B------:R-:W-:-:S02]  /*29f0*/  LOP3.LUT R16, R50, R49, R51, 0xfe, !PT ;  /* 0x0000003132107212 */ /* 0x000fc400078efe33 */
[----:B------:R-:W-:Y:S02]  /*2a00*/  SHF.R.W.U32 R53, R93, 0x1e, R114 ;  /* 0x0000001e5d357819 */ /* 0x000fe40000001e72 */
[----:B------:R-:W-:Y:S02]  /*2a10*/  IADD3.X R72, P1, PT, R103, R72, RZ, P1, !PT ;  /* 0x0000004867487210 */ /* 0x000fe40000f3e4ff */
[----:B------:R-:W-:Y:S02]  /*2a20*/  SHF.R.W.U32 R54, R114, 0x1e, R69 ;  /* 0x0000001e72367819 */ /* 0x000fe40000001e45 */
[----:B------:R-:W-:Y:S02]  /*2a30*/  LOP3.LUT R16, R53, R16, R52, 0xfe, !PT ;  /* 0x0000001035107212 */ /* 0x000fe400078efe34 */
[----:B------:R-:W-:Y:S02]  /*2a40*/  SHF.R.W.U32 R55, R69, 0x1e, R56 ;  /* 0x0000001e45377819 */ /* 0x000fe40000001e38 */
[----:B------:R-:W-:-:S02]  /*2a50*/  IADD3.X R61, PT, PT, R105, R70, RZ, P1, !PT ;  /* 0x00000046693d7210 */ /* 0x000fc40000ffe4ff */
[----:B------:R-:W-:Y:S02]  /*2a60*/  SHF.R.S32.HI R70, RZ, 0x1e, R64 ;  /* 0x0000001eff467819 */ /* 0x000fe40000011440 */
[----:B------:R-:W-:Y:S02]  /*2a70*/  IADD3.X R84, P2, PT, R17, R18, RZ, P2, !PT ;  /* 0x0000001211547210 */ /* 0x000fe4000175e4ff */
[----:B------:R-:W-:Y:S02]  /*2a80*/  IADD3.X R64, P0, PT, R15, R74, RZ, P0, !PT ;  /* 0x0000004a0f407210 */ /* 0x000fe4000071e4ff */
[----:B------:R-:W-:Y:S01]  /*2a90*/  SHF.R.S32.HI R97, RZ, 0x1e, R62 ;  /* 0x0000001eff617819 */ /* 0x000fe2000001143e */
[----:B------:R-:W-:Y:S01]  /*2aa0*/  IMAD.X R74, R70, R73, R19, P2 ;  /* 0x00000049464a7224 */ /* 0x000fe200010e0613 */
[----:B------:R-:W-:Y:S02]  /*2ab0*/  SHF.R.W.U32 R56, R56, 0x1e, R59 ;  /* 0x0000001e38387819 */ /* 0x000fe40000001e3b */
[----:B------:R-:W-:Y:S01]  /*2ac0*/  LOP3.LUT R69, R55, R16, R54, 0xfe, !PT ;  /* 0x0000001037457212 */ /* 0x000fe200078efe36 */
[----:B------:R-:W-:Y:S01]  /*2ad0*/  IMAD.X R68, R97, R68, R75, P0 ;  /* 0x0000004461447224 */ /* 0x000fe200000e064b */
[----:B------:R-:W-:Y:S01]  /*2ae0*/  MOV R95, R12 ;  /* 0x0000000c005f7202 */ /* 0x000fe20000000f00 */
[----:B------:R-:W-:-:S02]  /*2af0*/  SHF.R.W.U32 R109, R65, 0x1e, R106 ;  /* 0x0000001e416d7819 */ /* 0x000fc40000001e6a */
[----:B------:R-:W-:Y:S02]  /*2b00*/  LOP3.LUT P1, RZ, R69, R56, RZ, 0xfc, !PT ;  /* 0x0000003845ff7212 */ /* 0x000fe4000782fcff */
[----:B------:R-:W-:Y:S01]  /*2b10*/  SHF.R.W.U32 R93, R106, 0x1e, R91 ;  /* 0x0000001e6a5d7819 */ /* 0x000fe20000001e5b */
[----:B------:R-:W-:Y:S10]  /*2b20*/  @P6 BRA `(.L_x_192) ;  /* 0x0000000000486947 */ /* 0x000ff40003800000 */
        /* <DEDUP_REMOVED lines=18> */
.L_x_192:
[----:B------:R-:W-:Y:S05]  /*2c50*/  BSYNC.RECONVERGENT B1 ;  /* 0x0000000000017941 */ /* 0x000fea0003800200 */
.L_x_191:
        /* <DEDUP_REMOVED lines=20> */
.L_x_194:
[----:B------:R-:W-:Y:S05]  /*2da0*/  BSYNC.RECONVERGENT B1 ;  /* 0x0000000000017941 */ /* 0x000fea0003800200 */
.L_x_193:
        /* <DEDUP_REMOVED lines=11> */
[----:B------:R-:W-:-:S04]  /*2e60*/  IMAD.WIDE.U32 R14, R63, R58, RZ ;  /* 0x0000003a3f0e7225 */ /* 0x000fc800078e00ff */
[----:B------:R-:W-:-:S04]  /*2e70*/  IMAD.WIDE.U32 R18, R57, R58, RZ ;  /* 0x0000003a39127225 */ /* 0x000fc800078e00ff */
[----:B------:R-:W-:Y:S01]  /*2e80*/  IMAD.WIDE.U32 R62, R48, R71, RZ ;  /* 0x00000047303e7225 */ /* 0x000fe200078e00ff */
[----:B------:R-:W-:Y:S02]  /*2e90*/  IADD3 R48, P1, PT, R13, R16, RZ ;  /* 0x000000100d307210 */ /* 0x000fe40007f3e0ff */
[----:B------:R-:W-:Y:S01]  /*2ea0*/  IADD3 R57, P0, PT, R15, R18, RZ ;  /* 0x000000120f397210 */ /* 0x000fe20007f1e0ff */
        /* <DEDUP_REMOVED lines=22> */
[----:B------:R-:W-:-:S03]  /*3010*/  IADD3.X R16, P0, PT, R17, R38, RZ, P2, !PT ;  /* 0x0000002611107210 */ /* 0x000fc6000171e4ff */
[----:B------:R-:W-:Y:S01]  /*3020*/  IMAD.X R42, R97, R58, R43, P1 ;  /* 0x0000003a612a7224 */ /* 0x000fe200008e062b */
[----:B------:R-:W-:Y:S01]  /*3030*/  MOV R17, R14 ;  /* 0x0000000e00117202 */ /* 0x000fe20000000f00 */
        /* <DEDUP_REMOVED lines=19> */
.L_x_197:
[----:B------:R-:W-:Y:S05]  /*3170*/  BSYNC.RECONVERGENT B1 ;  /* 0x0000000000017941 */ /* 0x000fea0003800200 */
.L_x_196:
[----:B------:R-:W-:Y:S01]  /*3180*/  BSSY.RECONVERGENT B1, `(.L_x_198) ;  /* 0x0000016000017945 */ /* 0x000fe20003800200 */
[----:B------:R-:W-:Y:S01]  /*3190*/  MOV R44, R12 ;  /* 0x0000000c002c7202 */ /* 0x000fe20000000f00 */
[----:B------:R-:W-:Y:S02]  /*31a0*/  IMAD.X R38, R70, R71, R39, P0 ;  /* 0x0000004746267224 */ /* 0x000fe400000e0627 */
        /* <DEDUP_REMOVED lines=19> */
.L_x_199:
[----:B------:R-:W-:Y:S05]  /*32e0*/  BSYNC.RECONVERGENT B1 ;  /* 0x0000000000017941 */ /* 0x000fea0003800200 */
.L_x_198:
        /* <DEDUP_REMOVED lines=11> */
[----:B------:R-:W-:Y:S02]  /*33a0*/  IADD3 R58, PT, PT, -R14, RZ, RZ ;  /* 0x000000ff0e3a7210 */ /* 0x000fe40007ffe1ff */
[----:B------:R-:W-:Y:S02]  /*33b0*/  IADD3 RZ, P2, PT, RZ, -R14, RZ ;  /* 0x8000000effff7210 */ /* 0x000fe40007f5e0ff */
[----:B------:R-:W-:-:S02]  /*33c0*/  IADD3 R14, P5, PT, R39, R15, RZ ;  /* 0x0000000f270e7210 */ /* 0x000fc40007fbe0ff */
[----:B------:R-:W-:Y:S02]  /*33d0*/  LOP3.LUT R13, RZ, R12, RZ, 0x33, !PT ;  /* 0x0000000cff0d7212 */ /* 0x000fe400078e33ff */
[----:B------:R-:W-:Y:S01]  /*33e0*/  IADD3 R104, P0, PT, R43, R104, RZ ;  /* 0x000000682b687210 */ /* 0x000fe20007f1e0ff */
[----:B------:R-:W-:Y:S01]  /*33f0*/  SEL R12, RZ, 0x1, !P1 ;  /* 0x00000001ff0c7807 */ /* 0x000fe20004800000 */
[----:B------:R-:W-:Y:S01]  /*3400*/  IADD3 R43, P3, PT, R58, R17, RZ ;  /* 0x000000113a2b7210 */ /* 0x000fe20007f7e0ff */
[----:B------:R-:W-:Y:S01]  /*3410*/  SEL R15, RZ, 0x1, !P5 ;  /* 0x00000001ff0f7807 */ /* 0x000fe20006800000 */
[----:B------:R-:W-:Y:S02]  /*3420*/  LOP3.LUT R17, RZ, R14, RZ, 0x33, !PT ;  /* 0x0000000eff117212 */ /* 0x000fe400078e33ff */
[----:B------:R-:W-:Y:S02]  /*3430*/  IADD3.X R14, P4, PT, RZ, R13, RZ, P4, !PT ;  /* 0x0000000dff0e7210 */ /* 0x000fe4000279e4ff */
[----:B------:R-:W-:-:S02]  /*3440*/  LOP3.LUT R12, RZ, R12, RZ, 0x33, !PT ;  /* 0x0000000cff0c7212 */ /* 0x000fc400078e33ff */
[----:B------:R-:W-:Y:S02]  /*3450*/  IADD3.X R58, P2, PT, RZ, R17, RZ, P2, !PT ;  /* 0x00000011ff3a7210 */ /* 0x000fe4000175e4ff */
[----:B------:R-:W-:Y:S02]  /*3460*/  LOP3.LUT R15, RZ, R15, RZ, 0x33, !PT ;  /* 0x0000000fff0f7212 */ /* 0x000fe400078e33ff */
[----:B------:R-:W-:Y:S02]  /*3470*/  IADD3.X R13, P5, PT, RZ, R12, RZ, P4, !PT ;  /* 0x0000000cff0d7210 */ /* 0x000fe400027be4ff */
[----:B------:R-:W-:Y:S02]  /*3480*/  IADD3 R104, P1, PT, R104, R95, RZ ;  /* 0x0000005f68687210 */ /* 0x000fe40007f3e0ff */
[----:B------:R-:W-:Y:S02]  /*3490*/  IADD3.X R87, P0, PT, R14, R87, RZ, P0, !PT ;  /* 0x000000570e577210 */ /* 0x000fe4000071e4ff */
[----:B------:R-:W-:-:S02]  /*34a0*/  IADD3.X R57, P3, PT, R58, R57, RZ, P3, !PT ;  /* 0x000000393a397210 */ /* 0x000fc40001f7e4ff */
[----:B------:R-:W-:Y:S02]  /*34b0*/  IADD3.X R12, P2, PT, RZ, R15, RZ, P2, !PT ;  /* 0x0000000fff0c7210 */ /* 0x000fe4000175e4ff */
[----:B------:R-:W-:Y:S02]  /*34c0*/  IADD3 R43, P4, PT, R43, R44, RZ ;  /* 0x0000002c2b2b7210 */ /* 0x000fe40007f9e0ff */
[----:B------:R-:W-:Y:S02]  /*34d0*/  IADD3.X R13, P0, PT, R13, R86, RZ, P0, !PT ;  /* 0x000000560d0d7210 */ /* 0x000fe4000071e4ff */
[----:B------:R-:W-:Y:S02]  /*34e0*/  IADD3.X R87, P1, PT, R87, R96, RZ, P1, !PT ;  /* 0x0000006057577210 */ /* 0x000fe40000f3e4ff */
[----:B------:R-:W-:Y:S02]  /*34f0*/  IADD3.X R37, P3, PT, R12, R37, RZ, P3, !PT ;  /* 0x000000250c257210 */ /* 0x000fe40001f7e4ff */
[----:B------:R-:W-:-:S02]  /*3500*/  IADD3.X R12, P5, PT, RZ, -0x1, RZ, P5, !PT ;  /* 0xffffffffff0c7810 */ /* 0x000fc40002fbe4ff */
[----:B------:R-:W-:Y:S02]  /*3510*/  IADD3.X R48, P4, PT, R57, R48, RZ, P4, !PT ;  /* 0x0000003039307210 */ /* 0x000fe4000279e4ff */
[----:B------:R-:W-:Y:S02]  /*3520*/  IADD3.X R100, P1, PT, R13, R100, RZ, P1, !PT ;  /* 0x000000640d647210 */ /* 0x000fe40000f3e4ff */
[----:B------:R-:W-:Y:S02]  /*3530*/  IADD3.X R15, P2, PT, RZ, -0x1, RZ, P2, !PT ;  /* 0xffffffffff0f7810 */ /* 0x000fe4000175e4ff */
[----:B------:R-:W-:Y:S02]  /*3540*/  IADD3.X R85, P0, PT, R12, R85, RZ, P0, !PT ;  /* 0x000000550c557210 */ /* 0x000fe4000071e4ff */
[----:B------:R-:W-:Y:S02]  /*3550*/  IADD3.X R13, P5, PT, RZ, -0x1, RZ, P5, !PT ;  /* 0xffffffffff0d7810 */ /* 0x000fe40002fbe4ff */
[----:B------:R-:W-:-:S02]  /*3560*/  IADD3.X R45, P4, PT, R37, R60, RZ, P4, !PT ;  /* 0x0000003c252d7210 */ /* 0x000fc4000279e4ff */
[----:B------:R-:W-:Y:S02]  /*3570*/  IADD3.X R37, P3, PT, R15, R72, RZ, P3, !PT ;  /* 0x000000480f257210 */ /* 0x000fe40001f7e4ff */
[----:B------:R-:W-:Y:S02]  /*3580*/  IADD3.X R85, P1, PT, R85, R102, RZ, P1, !PT ;  /* 0x0000006655557210 */ /* 0x000fe40000f3e4ff */
[----:B------:R-:W-:Y:S02]  /*3590*/  IADD3.X R15, P0, PT, R13, R98, RZ, P0, !PT ;  /* 0x000000620d0f7210 */ /* 0x000fe4000071e4ff */
[----:B------:R-:W-:Y:S02]  /*35a0*/  IADD3.X R17, P2, PT, RZ, -0x1, RZ, P2, !PT ;  /* 0xffffffffff117810 */ /* 0x000fe4000175e4ff */
[----:B------:R-:W-:Y:S02]  /*35b0*/  IADD3.X R13, P5, PT, RZ, -0x1, RZ, P5, !PT ;  /* 0xffffffffff0d7810 */ /* 0x000fe40002fbe4ff */
[----:B------:R-:W-:-:S02]  /*35c0*/  IADD3.X R92, P1, PT, R15, R92, RZ, P1, !PT ;  /* 0x0000005c0f5c7210 */ /* 0x000fc40000f3e4ff */
[----:B------:R-:W-:Y:S02]  /*35d0*/  IADD3.X R46, P4, PT, R37, R46, RZ, P4, !PT ;  /* 0x0000002e252e7210 */ /* 0x000fe4000279e4ff */
[----:B------:R-:W-:Y:S02]  /*35e0*/  IADD3.X R66, P3, PT, R17, R66, RZ, P3, !PT ;  /* 0x0000004211427210 */ /* 0x000fe40001f7e4ff */
[----:B------:R-:W-:Y:S02]  /*35f0*/  IADD3.X R15, P2, PT, RZ, -0x1, RZ, P2, !PT ;  /* 0xffffffffff0f7810 */ /* 0x000fe4000175e4ff */
[----:B------:R-:W-:Y:S02]  /*3600*/  IADD3.X R94, P0, PT, R13, R94, RZ, P0, !PT ;  /* 0x0000005e0d5e7210 */ /* 0x000fe4000071e4ff */
[----:B------:R-:W-:Y:S02]  /*3610*/  IADD3.X R13, P5, PT, RZ, -0x1, RZ, P5, !PT ;  /* 0xffffffffff0d7810 */ /* 0x000fe40002fbe4ff */
[----:B------:R-:W-:-:S02]  /*3620*/  IADD3.X R71, P4, PT, R66, R47, RZ, P4, !PT ;  /* 0x0000002f42477210 */ /* 0x000fc4000279e4ff */
[----:B------:R-:W-:Y:S02]  /*3630*/  IADD3.X R37, P3, PT, R15, R40, RZ, P3, !PT ;  /* 0x000000280f257210 */ /* 0x000fe40001f7e4ff */
[----:B------:R-:W-:Y:S02]  /*3640*/  IADD3.X R12, P2, PT, RZ, -0x1, RZ, P2, !PT ;  /* 0xffffffffff0c7810 */ /* 0x000fe4000175e4ff */
        /* <DEDUP_REMOVED lines=33> */
.L_x_195:
[----:B------:R-:W-:Y:S05]  /*3860*/  BSYNC.RECONVERGENT B0 ;  /* 0x0000000000007941 */ /* 0x000fea0003800200 */
.L_x_179:
[----:B------:R-:W-:Y:S01]  /*3870*/  IADD3 R12, PT, PT, R95, R104, RZ ;  /* 0x000000685f0c7210 */ /* 0x000fe20007ffe0ff */
[----:B------:R-:W-:Y:S01]  /*3880*/  ISETP.GT.AND P3, PT, R61, -0x1, PT ;  /* 0xffffffff3d00780c */ /* 0x000fe20003f64270 */
[----:B-----5:R-:W-:Y:S01]  /*3890*/  LOP3.LUT R16, R80, 0x1, RZ, 0xc0, !PT ;  /* 0x0000000150107812 */ /* 0x020fe200078ec0ff */
[----:B------:R-:W-:Y:S02]  /*38a0*/  BSSY.RECONVERGENT B0, `(.L_x_201) ;  /* 0x0000041000007945 */ /* 0x000fe40003800200 */
        /* <DEDUP_REMOVED lines=18> */
[----:B------:R-:W-:Y:S02]  /*39d0*/  IADD3.X R13, P0, PT, RZ, -0x1, RZ, P0, !PT ;  /* 0xffffffffff0d7810 */ /* 0x000fe4000071e4ff */
[----:B------:R-:W-:Y:S02]  /*39e0*/  IADD3.X R100, P2, PT, R17, R100, RZ, P2, !PT ;  /* 0x0000006411647210 */ /* 0x000fe4000175e4ff */
        /* <DEDUP_REMOVED lines=10> */
[----:B------:R-:W-:Y:S01]  /*3a90*/  IADD3.X R88, P2, PT, R17, R88, RZ, P2, !PT ;  /* 0x0000005811587210 */ /* 0x000fe2000175e4ff */
[----:B------:R-:W-:Y:S01]  /*3aa0*/  HFMA2 R17, -RZ, RZ, 0, 0 ;  /* 0x00000000ff117431 */ /* 0x000fe200000001ff */
[----:B------:R-:W-:Y:S02]  /*3ab0*/  IADD3.X R15, PT, PT, R68, -0x1, R15, P1, P0 ;  /* 0xffffffff440f7810 */ /* 0x000fe40000fe040f */
[----:B------:R-:W-:Y:S02]  /*3ac0*/  IADD3.X R13, P2, PT, R13, R84, RZ, P2, !PT ;  /* 0x000000540d0d7210 */ /* 0x000fe4000175e4ff */
[----:B------:R-:W-:-:S03]  /*3ad0*/  ISETP.NE.S64.AND P6, PT, R16, RZ, PT ;  /* 0x000000ff1000720c */ /* 0x000fc60003fd5270 */
        /* <DEDUP_REMOVED lines=29> */
.L_x_202:
[----:B------:R-:W-:Y:S05]  /*3cb0*/  BSYNC.RECONVERGENT B0 ;  /* 0x0000000000007941 */ /* 0x000fea0003800200 */
.L_x_201:
[----:B------:R-:W-:Y:S01]  /*3cc0*/  ISETP.GT.AND P0, PT, R12, -0x1, PT ;  /* 0xffffffff0c00780c */ /* 0x000fe20003f04270 */
[----:B------:R-:W-:-:S12]  /*3cd0*/  BSSY.RECONVERGENT B0, `(.L_x_203) ;  /* 0x000000d000007945 */ /* 0x000fd80003800200 */
[----:B------:R-:W-:Y:S05]  /*3ce0*/  @P0 BRA `(.L_x_204) ;  /* 0x00000000002c0947 */ /* 0x000fea0003800000 */
.L_x_205:
        /* <DEDUP_REMOVED lines=11> */
.L_x_204:
[----:B------:R-:W-:Y:S05]  /*3da0*/  BSYNC.RECONVERGENT B0 ;  /* 0x0000000000007941 */ /* 0x000fea0003800200 */
.L_x_203:
[----:B------:R-:W-:Y:S01]  /*3db0*/  ISETP.NE.AND P0, PT, R12, RZ, PT ;  /* 0x000000ff0c00720c */ /* 0x000fe20003f05270 */
[----:B------:R-:W-:-:S12]  /*3dc0*/  BSSY.RECONVERGENT B0, `(.L_x_206) ;  /* 0x000000d000007945 */ /* 0x000fd80003800200 */
[----:B------:R-:W-:Y:S05]  /*3dd0*/  @!P0 BRA `(.L_x_207) ;  /* 0x00000000002c8947 */ /* 0x000fea0003800000 */
.L_x_208:
        /* <DEDUP_REMOVED lines=11> */
.L_x_207:
[----:B------:R-:W-:Y:S05]  /*3e90*/  BSYNC.RECONVERGENT B0 ;  /* 0x0000000000007941 */ /* 0x000fea0003800200 */
.L_x_206:
[----:B------:R-:W-:Y:S04]  /*3ea0*/  BSSY.RECONVERGENT B0, `(.L_x_209) ;  /* 0x000000e000007945 */ /* 0x000fe80003800200 */
[----:B------:R-:W-:Y:S05]  /*3eb0*/  @!P6 BRA `(.L_x_210) ;  /* 0x000000000030e947 */ /* 0x000fea0003800000 */
[----:B------:R-:W-:Y:S01]  /*3ec0*/  UMOV.64 UR6, 0xfffffffefffffc2f ;  /* 0xfefffffc2f067482 */ /* 0x000fe20008ffffff */
[----:B------:R-:W-:Y:S01]  /*3ed0*/  LOP3.LUT R11, RZ, R11, RZ, 0x33, !PT ;  /* 0x0000000bff0b7212 */ /* 0x000fe200078e33ff */
[C---:B------:R-:W-:Y:S02]  /*3ee0*/  IADD.64 RZ, P0, -R8.reuse, UR6 ;  /* 0x0000000608ff7c35 */ /* 0x040fe4000f800300 */
[----:B------:R-:W-:-:S03]  /*3ef0*/  IADD.64 R8, -R8, UR6 ;  /* 0x0000000608087c35 */ /* 0x000fc6000f8e0300 */
[----:B------:R-:W-:Y:S02]  /*3f00*/  LOP3.LUT R10, RZ, R10, RZ, 0x33, !PT ;  /* 0x0000000aff0a7212 */ /* 0x000fe400078e33ff */
[----:B------:R-:W-:Y:S02]  /*3f10*/  LOP3.LUT R153, RZ, R153, RZ, 0x33, !PT ;  /* 0x00000099ff997212 */ /* 0x000fe400078e33ff */
[----:B------:R-:W-:Y:S01]  /*3f20*/  LOP3.LUT R152, RZ, R152, RZ, 0x33, !PT ;  /* 0x00000098ff987212 */ /* 0x000fe200078e33ff */
[----:B------:R-:W-:-:S03]  /*3f30*/  IADD.64.X R10, P0, R10, -0x1, P0 ;  /* 0xffffffff0a0a7835 */ /* 0x000fc60000000600 */
[----:B------:R-:W-:Y:S02]  /*3f40*/  LOP3.LUT R155, RZ, R155, RZ, 0x33, !PT ;  /* 0x0000009bff9b7212 */ /* 0x000fe400078e33ff */
[----:B------:R-:W-:Y:S01]  /*3f50*/  LOP3.LUT R154, RZ, R154, RZ, 0x33, !PT ;  /* 0x0000009aff9a7212 */ /* 0x000fe200078e33ff */
[----:B------:R-:W-:-:S06]  /*3f60*/  IADD.64.X R152, P0, R152, -0x1, P0 ;  /* 0xffffffff98987835 */ /* 0x000fcc0000000600 */
[----:B------:R-:W-:-:S08]  /*3f70*/  IADD.64.X R154, R154, -0x1, P0 ;  /* 0xffffffff9a9a7835 */ /* 0x000fd000000e0600 */
.L_x_210:
[----:B------:R-:W-:Y:S05]  /*3f80*/  BSYNC.RECONVERGENT B0 ;  /* 0x0000000000007941 */ /* 0x000fea0003800200 */
.L_x_209:
        /* <DEDUP_REMOVED lines=13> */
.L_x_212:
[----:B------:R-:W-:Y:S05]  /*4060*/  BSYNC.RECONVERGENT B0 ;  /* 0x0000000000007941 */ /* 0x000fea0003800200 */
.L_x_211:
[----:B------:R-:W-:-:S04]  /*4070*/  IMAD.WIDE.U32 R12, R50, R135, RZ ;  /* 0x00000087320c7225 */ /* 0x000fc800078e00ff */
[----:B------:R-:W-:-:S04]  /*4080*/  IMAD.WIDE.U32 R14, R51, R135, RZ ;  /* 0x00000087330e7225 */ /* 0x000fc800078e00ff */
[----:B------:R-:W-:Y:S01]  /*4090*/  IMAD.WIDE.U32 R60, R90, R135, RZ ;  /* 0x000000875a3c7225 */ /* 0x000fe200078e00ff */
[----:B------:R-:W-:-:S03]  /*40a0*/  IADD3 R13, P1, PT, R13, R14, RZ ;  /* 0x0000000e0d0d7210 */ /* 0x000fc60007f3e0ff */
[----:B------:R-:W-:Y:S01]  /*40b0*/  IMAD.WIDE.U32 R158, R50, R127, RZ ;  /* 0x0000007f329e7225 */ /* 0x000fe200078e00ff */
[----:B------:R-:W-:-:S03]  /*40c0*/  IADD3.X R15, P1, PT, R15, R60, RZ, P1, !PT ;  /* 0x0000003c0f0f7210 */ /* 0x000fc60000f3e4ff */
[----:B------:R-:W-:-:S04]  /*40d0*/  IMAD.WIDE.U32 R156, R51, R127, RZ ;  /* 0x0000007f339c7225 */ /* 0x000fc800078e00ff */
[----:B------:R-:W-:Y:S01]  /*40e0*/  IMAD.WIDE.U32 R62, R91, R135, RZ ;  /* 0x000000875b3e7225 */ /* 0x000fe200078e00ff */
[----:B------:R-:W-:-:S03]  /*40f0*/  IADD3 R159, P4, PT, R159, R156, RZ ;  /* 0x0000009c9f9f7210 */ /* 0x000fc60007f9e0ff */
[----:B------:R-:W-:Y:S01]  /*4100*/  IMAD.WIDE.U32 R8, R50, R131, RZ ;  /* 0x0000008332087225 */ /* 0x000fe200078e00ff */
[----:B------:R-:W-:-:S03]  /*4110*/  IADD3.X R61, P1, PT, R61, R62, RZ, P1, !PT ;  /* 0x0000003e3d3d7210 */ /* 0x000fc60000f3e4ff */
[----:B------:R-:W-:Y:S01]  /*4120*/  IMAD.WIDE.U32 R16, R50, R139, RZ ;  /* 0x0000008b32107225 */ /* 0x000fe200078e00ff */
[----:B------:R-:W-:-:S03]  /*4130*/  IADD3 R159, P5, PT, R159, R8, RZ ;  /* 0x000000089f9f7210 */ /* 0x000fc60007fbe0ff */
        /* <DEDUP_REMOVED lines=40> */
[----:B------:R-:W-:Y:S01]  /*43c0*/  IMAD.WIDE.U32 R96, R122, R131, RZ ;  /* 0x000000837a607225 */ /* 0x000fe200078e00ff */
[----:B------:R-:W-:Y:S01]  /*43d0*/  IADD3.X R92, P4, PT, R93, R94, RZ, P4, !PT ;  /* 0x0000005e5d5c7210 */ /* 0x000fe2000279e4ff */
[----:B------:R-:W-:-:S02]  /*43e0*/  IADD.64 RZ, P1, R158, R8 ;  /* 0x000000089eff7235 */ /* 0x000fc40007820200 */
[----:B------:R-:W-:Y:S01]  /*43f0*/  IMAD.WIDE.U32 R136, R154, R139, RZ ;  /* 0x0000008b9a887225 */ /* 0x000fe200078e00ff */
[----:B------:R-:W-:Y:S01]  /*4400*/  IADD3.X R59, P0, PT, R59, R96, RZ, P0, !PT ;  /* 0x000000603b3b7210 */ /* 0x000fe2000071e4ff */
[----:B------:R-:W-:Y:S02]  /*4410*/  IADD.64 R8, R158, R8 ;  /* 0x000000089e087235 */ /* 0x000fe400078e0200 */
[----:B------:R-:W-:Y:S01]  /*4420*/  IMAD.WIDE.U32 R98, R123, R131, RZ ;  /* 0x000000837b627225 */ /* 0x000fe200078e00ff */
[----:B------:R-:W-:Y:S01]  /*4430*/  IADD3.X R107, P3, PT, R107, R136, RZ, P3, !PT ;  /* 0x000000886b6b7210 */ /* 0x000fe20001f7e4ff */
[----:B------:R-:W-:Y:S02]  /*4440*/  IADD.64.X R156, P1, R156, R14, P1 ;  /* 0x0000000e9c9c7235 */ /* 0x000fe40000820600 */
        /* <DEDUP_REMOVED lines=14> */
[----:B------:R-:W-:-:S02]  /*4530*/  IADD.64.X R10, P1, R10, R52, P1 ;  /* 0x000000340a0a7235 */ /* 0x000fc40000820600 */
[----:B------:R-:W-:Y:S01]  /*4540*/  IMAD.WIDE.U32 R36, R50, R143, RZ ;  /* 0x0000008f32247225 */ /* 0x000fe200078e00ff */
[----:B------:R-:W-:Y:S02]  /*4550*/  IADD3.X R54, P2, PT, R54, R55, RZ, P2, !PT ;  /* 0x0000003736367210 */ /* 0x000fe4000175e4ff */
[----:B------:R-:W-:Y:S01]  /*4560*/  IADD3.X R19, P0, PT, R129, R130, RZ, P0, !PT ;  /* 0x0000008281137210 */ /* 0x000fe2000071e4ff */
[----:B------:R-:W-:Y:S01]  /*4570*/  IMAD.WIDE.U32 R38, R51, R143, RZ ;  /* 0x0000008f33267225 */ /* 0x000fe200078e00ff */
[----:B------:R-:W-:Y:S02]  /*4580*/  IADD3.X R18, PT, PT, RZ, R127, RZ, P4, !PT ;  /* 0x0000007fff127210 */ /* 0x000fe400027fe4ff */
[----:B------:R-:W-:Y:S01]  /*4590*/  IADD3.X R17, P5, PT, R124, R99, RZ, P5, !PT ;  /* 0x000000637c117210 */ /* 0x000fe20002fbe4ff */
[----:B------:R-:W-:Y:S01]  /*45a0*/  IMAD.WIDE.U32 R68, R90, R143, RZ ;  /* 0x0000008f5a447225 */ /* 0x000fe200078e00ff */
[----:B------:R-:W-:Y:S02]  /*45b0*/  IADD3.X R55, PT, PT, RZ, RZ, R139, P2, P3 ;  /* 0x000000ffff377210 */ /* 0x000fe400017e648b */
[----:B------:R-:W-:Y:S01]  /*45c0*/  IADD3.X R18, P5, PT, R18, R19, RZ, P5, !PT ;  /* 0x0000001312127210 */ /* 0x000fe20002fbe4ff */
[----:B------:R-:W-:-:S02]  /*45d0*/  IMAD.WIDE.U32 R70, R91, R143, RZ ;  /* 0x0000008f5b467225 */ /* 0x000fc400078e00ff */
[----:B------:R-:W-:Y:S02]  /*45e0*/  IADD.64.X R14, P4, R16, R54, P1 ;  /* 0x00000036100e7235 */ /* 0x000fe40000880600 */
[-C--:B------:R-:W-:Y:S01]  /*45f0*/  IMAD.WIDE.U32 R44, R50, R151.reuse, RZ ;  /* 0x00000097322c7225 */ /* 0x080fe200078e00ff */
[----:B------:R-:W-:Y:S02]  /*4600*/  IADD3.X R19, PT, PT, RZ, RZ, R131, P5, P0 ;  /* 0x000000ffff137210 */ /* 0x000fe40002fe0483 */
[----:B------:R-:W-:Y:S01]  /*4610*/  IADD3 R37, P5, PT, R37, R38, RZ ;  /* 0x0000002625257210 */ /* 0x000fe20007fbe0ff */
[----:B------:R-:W-:Y:S02]  /*4620*/  IMAD.WIDE.U32 R46, R51, R151, RZ ;  /* 0x00000097332e7225 */ /* 0x000fe400078e00ff */
[----:B------:R-:W-:Y:S02]  /*4630*/  IADD.64.X R16, RZ, R18, P4 ;  /* 0x00000012ff107235 */ /* 0x000fe400020e0600 */
[----:B------:R-:W-:Y:S01]  /*4640*/  IMAD.WIDE.U32 R108, R122, R143, RZ ;  /* 0x0000008f7a6c7225 */ /* 0x000fe200078e00ff */
[----:B------:R-:W-:-:S02]  /*4650*/  IADD3.X R18, P5, PT, R39, R68, RZ, P5, !PT ;  /* 0x0000004427127210 */ /* 0x000fc40002fbe4ff */
[----:B------:R-:W-:Y:S01]  /*4660*/  IADD3 R45, P2, PT, R45, R46, RZ ;  /* 0x0000002e2d2d7210 */ /* 0x000fe20007f5e0ff */
[----:B------:R-:W-:Y:S01]  /*4670*/  IMAD.WIDE.U32 R40, R50, R147, RZ ;  /* 0x0000009332287225 */ /* 0x000fe200078e00ff */
[----:B------:R-:W-:-:S03]  /*4680*/  IADD3.X R68, P5, PT, R69, R70, RZ, P5, !PT ;  /* 0x0000004645447210 */ /* 0x000fc60002fbe4ff */
[----:B------:R-:W-:Y:S01]  /*4690*/  IMAD.WIDE.U32 R42, R51, R147, RZ ;  /* 0x00000093332a7225 */ /* 0x000fe200078e00ff */
[----:B------:R-:W-:Y:S02]  /*46a0*/  IADD3.X R38, P5, PT, R71, R108, RZ, P5, !PT ;  /* 0x0000006c47267210 */ /* 0x000fe40002fbe4ff */
[----:B------:R-:W-:Y:S01]  /*46b0*/  IADD3 R37, P0, PT, R37, R40, RZ ;  /* 0x0000002825257210 */ /* 0x000fe20007f1e0ff */
        /* <DEDUP_REMOVED lines=25> */
[----:B------:R-:W-:Y:S01]  /*4850*/  IADD3 R45, P4, PT, R45, R48, RZ ;  /* 0x000000302d2d7210 */ /* 0x000fe20007f9e0ff */
[----:B------:R-:W-:-:S02]  /*4860*/  IADD.64 R36, R156, R36 ;  /* 0x000000249c247235 */ /* 0x000fc400078e0200 */
[----:B------:R-:W-:Y:S01]  /*4870*/  IMAD.WIDE.U32 R112, R122, R147, RZ ;  /* 0x000000937a707225 */ /* 0x000fe200078e00ff */
[----:B------:R-:W-:Y:S01]  /*4880*/  IADD3 R49, P3, PT, R49, R50, RZ ;  /* 0x0000003231317210 */ /* 0x000fe20007f7e0ff */
[----:B------:R-:W-:Y:S02]  /*4890*/  IADD.64.X R18, P5, R10, R18, P5 ;  /* 0x000000120a127235 */ /* 0x000fe400028a0600 */
        /* <DEDUP_REMOVED lines=14> */
[----:B------:R-:W-:Y:S02]  /*4980*/  IADD.64.X R14, P5, R14, R38, P5 ;  /* 0x000000260e0e7235 */ /* 0x000fe400028a0600 */
[----:B------:R-:W-:Y:S01]  /*4990*/  IMAD.WIDE.U32 R144, R154, R147, RZ ;  /* 0x000000939a907225 */ /* 0x000fe200078e00ff */
[----:B------:R-:W-:-:S02]  /*49a0*/  IADD3.X R47, P3, PT, R89, R90, RZ, P3, !PT ;  /* 0x0000005a592f7210 */ /* 0x000fc40001f7e4ff */
[----:B------:R-:W-:Y:S01]  /*49b0*/  IADD3.X R40, P0, PT, R40, R41, RZ, P0, !PT ;  /* 0x0000002928287210 */ /* 0x000fe2000071e4ff */
[----:B------:R-:W-:Y:S01]  /*49c0*/  IMAD.WIDE.U32 R120, R122, R161, RZ ;  /* 0x000000a17a787225 */ /* 0x000fe200078e00ff */
[----:B------:R-:W-:Y:S02]  /*49d0*/  IADD3.X R115, P1, PT, R115, R144, RZ, P1, !PT ;  /* 0x0000009073737210 */ /* 0x000fe40000f3e4ff */
[----:B------:R-:W-:Y:S01]  /*49e0*/  IADD3.X R150, PT, PT, RZ, R151, RZ, P2, !PT ;  /* 0x00000097ff967210 */ /* 0x000fe200017fe4ff */
[----:B------:R-:W-:Y:S01]  /*49f0*/  IMAD.WIDE.U32 R146, R155, R147, RZ ;  /* 0x000000939b927225 */ /* 0x000fe200078e00ff */
[CC--:B------:R-:W-:Y:S02]  /*4a00*/  IADD.64 RZ, P2, R18.reuse, R44.reuse ;  /* 0x0000002c12ff7235 */ /* 0x0c0fe40007840200 */
[----:B------:R-:W-:Y:S02]  /*4a10*/  IADD.64 R18, R18, R44 ;  /* 0x0000002c12127235 */ /* 0x000fe400078e0200 */
[----:B------:R-:W-:Y:S01]  /*4a20*/  IMAD.WIDE.U32 R122, R123, R161, RZ ;  /* 0x000000a17b7a7225 */ /* 0x000fe200078e00ff */
[----:B------:R-:W-:Y:S01]  /*4a30*/  IADD3.X R91, P3, PT, R91, R120, RZ, P3, !PT ;  /* 0x000000785b5b7210 */ /* 0x000fe20001f7e4ff */
[----:B------:R-:W-:-:S02]  /*4a40*/  IADD.64.X R42, P2, R14, R42, P2 ;  /* 0x0000002a0e2a7235 */ /* 0x000fc40001040600 */
[----:B------:R-:W-:Y:S01]  /*4a50*/  IMAD.WIDE.U32 R152, R154, R161, RZ ;  /* 0x000000a19a987225 */ /* 0x000fe200078e00ff */
[----:B------:R-:W-:Y:S02]  /*4a60*/  IADD3.X R46, P4, PT, R46, R47, RZ, P4, !PT ;  /* 0x0000002f2e2e7210 */ /* 0x000fe4000279e4ff */
[----:B------:R-:W-:Y:S01]  /*4a70*/  IADD3.X R41, P0, PT, R140, R115, RZ, P0, !PT ;  /* 0x000000738c297210 */ /* 0x000fe2000071e4ff */
[----:B------:R-:W-:Y:S01]  /*4a80*/  IMAD.WIDE.U32 R154, R155, R161, RZ ;  /* 0x000000a19b9a7225 */ /* 0x000fe200078e00ff */
[----:B------:R-:W-:Y:S02]  /*4a90*/  IADD3.X R145, P1, PT, R145, R146, RZ, P1, !PT ;  /* 0x0000009291917210 */ /* 0x000fe40000f3e4ff */
[----:B------:R-:W-:Y:S01]  /*4aa0*/  IADD3.X R47, P4, PT, R116, R91, RZ, P4, !PT ;  /* 0x0000005b742f7210 */ /* 0x000fe2000279e4ff */
[----:B------:R-:W-:Y:S02]  /*4ab0*/  IADD.64.X R16, P5, R16, R40, P5 ;  /* 0x0000002810107235 */ /* 0x000fe400028a0600 */
[----:B------:R-:W-:Y:S01]  /*4ac0*/  IMAD.WIDE.U32 R38, R42, 0x3d1, RZ ;  /* 0x000003d12a267825 */ /* 0x000fe200078e00ff */
[----:B------:R-:W-:Y:S01]  /*4ad0*/  IADD3.X R49, P3, PT, R121, R122, RZ, P3, !PT ;  /* 0x0000007a79317210 */ /* 0x000fe20001f7e4ff */
[----:B------:R-:W-:-:S02]  /*4ae0*/  IADD.64.X R16, P2, R16, R46, P2 ;  /* 0x0000002e10107235 */ /* 0x000fc40001040600 */
[----:B------:R-:W-:Y:S01]  /*4af0*/  IMAD.WIDE.U32 R40, R43, 0x3d1, RZ ;  /* 0x000003d12b287825 */ /* 0x000fe200078e00ff */
[----:B------:R-:W-:Y:S02]  /*4b00*/  IADD3.X R10, P0, PT, R142, R145, RZ, P0, !PT ;  /* 0x000000918e0a7210 */ /* 0x000fe4000071e4ff */
[----:B------:R-:W-:Y:S01]  /*4b10*/  IADD3.X R123, P3, PT, R123, R152, RZ, P3, !PT ;  /* 0x000000987b7b7210 */ /* 0x000fe20001f7e4ff */
[----:B------:R-:W-:Y:S01]  /*4b20*/  IMAD.WIDE.U32 R46, R16, 0x3d1, RZ ;  /* 0x000003d1102e7825 */ /* 0x000fe200078e00ff */
[----:B------:R-:W-:Y:S02]  /*4b30*/  IADD3.X R48, P4, PT, R48, R49, RZ, P4, !PT ;  /* 0x0000003130307210 */ /* 0x000fe4000279e4ff */
[----:B------:R-:W-:Y:S01]  /*4b40*/  IADD3.X R11, PT, PT, RZ, RZ, R147, P0, P1 ;  /* 0x000000ffff0b7210 */ /* 0x000fe200007e2493 */
[----:B------:R-:W-:Y:S01]  /*4b50*/  IMAD R164, R164, 0xc, RZ ;  /* 0x0000000ca4a47824 */ /* 0x000fe200078e02ff */
[----:B------:R-:W-:Y:S02]  /*4b60*/  IADD3.X R153, P3, PT, R153, R154, RZ, P3, !PT ;  /* 0x0000009a99997210 */ /* 0x000fe40001f7e4ff */
[----:B------:R-:W-:Y:S01]  /*4b70*/  IADD3.X R49, P4, PT, R148, R123, RZ, P4, !PT ;  /* 0x0000007b94317210 */ /* 0x000fe2000279e4ff */
[----:B------:R-:W-:-:S03]  /*4b80*/  IADD.64.X R10, RZ, R10, P5 ;  /* 0x0000000aff0a7235 */ /* 0x000fc600028e0600 */
[----:B------:R-:W-:Y:S01]  /*4b90*/  IADD3 R39, P0, PT, R39, R40, RZ ;  /* 0x0000002827277210 */ /* 0x000fe20007f1e0ff */
[----:B------:R-:W-:-:S03]  /*4ba0*/  IADD.64.X R10, P2, R10, R48, P2 ;  /* 0x000000300a0a7235 */ /* 0x000fc60001040600 */
[----:B------:R-:W-:Y:S02]  /*4bb0*/  IADD3.X R14, P4, PT, R150, R153, RZ, P4, !PT ;  /* 0x00000099960e7210 */ /* 0x000fe4000279e4ff */
[----:B------:R-:W-:Y:S01]  /*4bc0*/  IADD3.X R51, P0, PT, R41, R46, RZ, P0, !PT ;  /* 0x0000002e29337210 */ /* 0x000fe2000071e4ff */
[----:B------:R-:W-:Y:S01]  /*4bd0*/  IMAD.WIDE.U32 R40, R17, 0x3d1, RZ ;  /* 0x000003d111287825 */ /* 0x000fe200078e00ff */
[----:B------:R-:W-:Y:S02]  /*4be0*/  IADD3 R39, P1, PT, R42, R39, RZ ;  /* 0x000000272a277210 */ /* 0x000fe40007f3e0ff */
[----:B------:R-:W-:Y:S02]  /*4bf0*/  IADD3.X R15, PT, PT, RZ, RZ, R155, P4, P3 ;  /* 0x000000ffff0f7210 */ /* 0x000fe400027e649b */
[----:B------:R-:W-:Y:S01]  /*4c00*/  IADD3.X R48, P1, PT, R43, R51, RZ, P1, !PT ;  /* 0x000000332b307210 */ /* 0x000fe20000f3e4ff */
[----:B------:R-:W-:Y:S01]  /*4c10*/  IMAD.WIDE.U32 R42, R10, 0x3d1, RZ ;  /* 0x000003d10a2a7825 */ /* 0x000fe200078e00ff */
[----:B------:R-:W-:Y:S01]  /*4c20*/  IADD3.X R49, P0, PT, R47, R40, RZ, P0, !PT ;  /* 0x000000282f317210 */ /* 0x000fe2000071e4ff */
[----:B------:R-:W-:-:S02]  /*4c30*/  IADD.64.X R14, RZ, R14, P2 ;  /* 0x0000000eff0e7235 */ /* 0x000fc400010e0600 */
[----:B------:R-:W-:Y:S01]  /*4c40*/  IMAD.WIDE.U32 R46, R11, 0x3d1, RZ ;  /* 0x000003d10b2e7825 */ /* 0x000fe200078e00ff */
[----:B------:R-:W-:Y:S01]  /*4c50*/  IADD3.X R51, P0, PT, R41, R42, RZ, P0, !PT ;  /* 0x0000002a29337210 */ /* 0x000fe2000071e4ff */
[----:B------:R-:W-:Y:S02]  /*4c60*/  IADD.64 RZ, P2, R12, R38 ;  /* 0x000000260cff7235 */ /* 0x000fe40007840200 */
        /* <DEDUP_REMOVED lines=13> */
[----:B------:R-:W-:Y:S02]  /*4d40*/  IADD3.X R11, P1, PT, R14, R41, RZ, P1, !PT ;  /* 0x000000290e0b7210 */ /* 0x000fe40000f3e4ff */
[----:B------:R-:W1:Y:S02]  /*4d50*/  LDC.64 R40, c[0x0][0x380] ;  /* 0x0000e000ff287b82 */ /* 0x000e640000000a00 */
        /* <DEDUP_REMOVED lines=15> */
[----:B-1----:R-:W-:-:S04]  /*4e50*/  IMAD.WIDE.U32 R8, R164, 0x8, R40 ;  /* 0x00000008a4087825 */ /* 0x002fc800078e0028 */
[-C--:B------:R-:W-:Y:S01]  /*4e60*/  IMAD.WIDE.U32 R18, R98, R98.reuse, RZ ;  /* 0x0000006262127225 */ /* 0x080fe200078e00ff */
[----:B------:R1:W5:Y:S03]  /*4e70*/  LDG.E.64.STRONG.SM R10, desc[UR4][R8.64+0x40] ;  /* 0x00004004080a7981 */ /* 0x000366000c1ebb00 */
[----:B------:R-:W-:Y:S01]  /*4e80*/  IMAD.WIDE.U32 R40, R58, R98, RZ ;  /* 0x000000623a287225 */ /* 0x000fe200078e00ff */
[----:B------:R1:W5:Y:S01]  /*4e90*/  LDG.E.64.STRONG.SM R12, desc[UR4][R8.64+0x48] ;  /* 0x00004804080c7981 */ /* 0x000362000c1ebb00 */
[----:B------:R-:W-:-:S03]  /*4ea0*/  IADD3 R19, P0, PT, R38, R19, RZ ;  /* 0x0000001326137210 */ /* 0x000fc60007f1e0ff */
[----:B------:R1:W5:Y:S01]  /*4eb0*/  LDG.E.64.STRONG.SM R14, desc[UR4][R8.64+0x50] ;  /* 0x00005004080e7981 */ /* 0x000362000c1ebb00 */
[----:B------:R-:W-:Y:S01]  /*4ec0*/  IADD3 R19, P1, PT, R38, R19, RZ ;  /* 0x0000001326137210 */ /* 0x000fe20007f3e0ff */
[----:B------:R-:W-:Y:S01]  /*4ed0*/  IMAD.WIDE.U32 R48, R59, R98, RZ ;  /* 0x000000623b307225 */ /* 0x000fe200078e00ff */
[----:B------:R-:W-:-:S03]  /*4ee0*/  IADD3.X R38, P0, PT, R39, R40, RZ, P0, !PT ;  /* 0x0000002827267210 */ /* 0x000fc6000071e4ff */
[----:B------:R-:W-:Y:S01]  /*4ef0*/  IMAD.WIDE.U32 R44, R58, R99, RZ ;  /* 0x000000633a2c7225 */ /* 0x000fe200078e00ff */
[----:B------:R-:W-:Y:S01]  /*4f00*/  IADD3.X R47, P5, PT, R39, R38, RZ, P1, !PT ;  /* 0x00000026272f7210 */ /* 0x000fe20000fbe4ff */
[----:B------:R-:W-:Y:S02]  /*4f10*/  IADD.64.X R130, P1, RZ, R36, P2 ;  /* 0x00000024ff827235 */ /* 0x000fe40001020600 */
[----:B------:R-:W-:Y:S01]  /*4f20*/  IMAD.WIDE.U32 R38, R99, R99, RZ ;  /* 0x0000006363267225 */ /* 0x000fe200078e00ff */
[----:B------:R-:W-:-:S04]  /*4f30*/  IADD3.X R43, P0, PT, R41, R48, RZ, P0, !PT ;  /* 0x00000030292b7210 */ /* 0x000fc8000071e4ff */
[----:B------:R-:W-:Y:S01]  /*4f40*/  IADD3.X R37, P5, PT, R44, R43, RZ, P5, !PT ;  /* 0x0000002b2c257210 */ /* 0x000fe20002fbe4ff */
[----:B------:R-:W-:Y:S01]  /*4f50*/  IMAD.WIDE.U32 R42, R130, R98, RZ ;  /* 0x00000062822a7225 */ /* 0x000fe200078e00ff */
[----:B------:R-:W-:-:S04]  /*4f60*/  IADD3 R47, P2, PT, R38, R47, RZ ;  /* 0x0000002f262f7210 */ /* 0x000fc80007f5e0ff */
[----:B------:R-:W-:Y:S02]  /*4f70*/  IADD3.X R39, P2, PT, R39, R37, RZ, P2, !PT ;  /* 0x0000002527277210 */ /* 0x000fe4000175e4ff */
[----:B------:R-:W-:Y:S02]  /*4f80*/  IADD3 R36, P3, PT, R40, R47, RZ ;  /* 0x0000002f28247210 */ /* 0x000fe40007f7e0ff */
[----:B------:R-:W-:Y:S01]  /*4f90*/  IADD3.X R37, P4, PT, R49, R42, RZ, P0, !PT ;  /* 0x0000002a31257210 */ /* 0x000fe2000079e4ff */
[----:B------:R-:W-:Y:S01]  /*4fa0*/  IMAD.WIDE.U32 R52, R59, R99, RZ ;  /* 0x000000633b347225 */ /* 0x000fe200078e00ff */
[----:B------:R-:W-:Y:S02]  /*4fb0*/  IADD3.X R55, P0, PT, R41, R39, RZ, P3, !PT ;  /* 0x0000002729377210 */ /* 0x000fe40001f1e4ff */
[----:B------:R-:W-:Y:S01]  /*4fc0*/  IADD3.X R41, P5, PT, R45, R37, RZ, P5, !PT ;  /* 0x000000252d297210 */ /* 0x000fe20002fbe4ff */
[----:B------:R-:W-:Y:S01]  /*4fd0*/  IMAD.WIDE.U32 R38, R131, R98, RZ ;  /* 0x0000006283267225 */ /* 0x000fe200078e00ff */
[----:B------:R-:W-:-:S03]  /*4fe0*/  IADD.64.X R16, RZ, R16, P1 ;  /* 0x00000010ff107235 */ /* 0x000fc600008e0600 */
[----:B------:R-:W-:Y:S01]  /*4ff0*/  IMAD.WIDE.U32 R46, R58, R58, RZ ;  /* 0x0000003a3a2e7225 */ /* 0x000fe200078e00ff */
[----:B------:R-:W-:Y:S02]  /*5000*/  IADD3.X R37, P4, PT, R43, R38, RZ, P4, !PT ;  /* 0x000000262b257210 */ /* 0x000fe4000279e4ff */
[----:B------:R-:W-:Y:S01]  /*5010*/  IADD3.X R41, P2, PT, R52, R41, RZ, P2, !PT ;  /* 0x0000002934297210 */ /* 0x000fe2000175e4ff */
[----:B------:R-:W-:-:S03]  /*5020*/  IMAD.WIDE.U32 R50, R130, R99, RZ ;  /* 0x0000006382327225 */ /* 0x000fc600078e00ff */
[----:B------:R-:W-:Y:S01]  /*5030*/  IADD3.X R57, P1, PT, R41, R46, RZ, P0, !PT ;  /* 0x0000002e29397210 */ /* 0x000fe2000073e4ff */
[----:B------:R-:W-:Y:S01]  /*5040*/  IMAD.WIDE.U32 R40, R16, R98, RZ ;  /* 0x0000006210287225 */ /* 0x000fe200078e00ff */
[----:B------:R-:W-:Y:S02]  /*5050*/  IADD3.X R37, P5, PT, R50, R37, RZ, P5, !PT ;  /* 0x0000002532257210 */ /* 0x000fe40002fbe4ff */
[----:B------:R-:W-:Y:S02]  /*5060*/  IADD3 R61, P0, PT, R44, R55, RZ ;  /* 0x000000372c3d7210 */ /* 0x000fe40007f1e0ff */
[----:B------:R-:W-:Y:S02]  /*5070*/  IADD3.X R37, P3, PT, R53, R37, RZ, P2, !PT ;  /* 0x0000002535257210 */ /* 0x000fe4000177e4ff */
[----:B------:R-:W-:Y:S02]  /*5080*/  IADD3.X R65, P0, PT, R45, R57, RZ, P0, !PT ;  /* 0x000000392d417210 */ /* 0x000fe4000071e4ff */
[----:B------:R-:W-:-:S02]  /*5090*/  IADD3.X R57, P4, PT, R39, R40, RZ, P4, !PT ;  /* 0x0000002827397210 */ /* 0x000fc4000279e4ff */
        /* <DEDUP_REMOVED lines=13> */
[----:B------:R-:W-:Y:S02]  /*5170*/  IADD3.X R63, PT, PT, RZ, R45, RZ, P4, !PT ;  /* 0x0000002dff3f7210 */ /* 0x000fe400027fe4ff */
[----:B------:R-:W-:Y:S02]  /*5180*/  IADD3.X R57, P5, PT, R48, R57, RZ, P5, !PT ;  /* 0x0000003930397210 */ /* 0x000fe40002fbe4ff */
[----:B------:R-:W-:Y:S02]  /*5190*/  IADD3.X R67, P2, PT, R54, R67, RZ, P2, !PT ;  /* 0x0000004336437210 */ /* 0x000fe4000175e4ff */
[----:B------:R-:W-:Y:S02]  /*51a0*/  IADD3.X R65, P0, PT, R55, R65, RZ, P0, !PT ;  /* 0x0000004137417210 */ /* 0x000fe4000071e4ff */
[----:B------:R-:W-:-:S02]  /*51b0*/  IADD3 R73, P4, PT, R52, R69, RZ ;  /* 0x0000004534497210 */ /* 0x000fc40007f9e0ff */
        /* <DEDUP_REMOVED lines=8> */
[----:B------:R-:W-:-:S04]  /*5240*/  IMAD.WIDE.U32 R64, R130, R59, RZ ;  /* 0x0000003b82407225 */ /* 0x000fc800078e00ff */
[----:B------:R-:W-:Y:S01]  /*5250*/  IMAD.WIDE.U32 R52, R17, R99, RZ ;  /* 0x0000006311347225 */ /* 0x000fe200078e00ff */
[----:B------:R-:W-:Y:S01]  /*5260*/  SEL R67, RZ, 0x1, !P5 ;  /* 0x00000001ff437807 */ /* 0x000fe20006800000 */
[----:B------:R-:W-:Y:S02]  /*5270*/  IADD3.X R69, P2, PT, R64, R69, RZ, P2, !PT ;  /* 0x0000004540457210 */ /* 0x000fe4000175e4ff */
[----:B------:R-:W-:Y:S02]  /*5280*/  IADD3.X R71, P4, PT, R56, R71, RZ, P4, !PT ;  /* 0x0000004738477210 */ /* 0x000fe4000279e4ff */
[----:B------:R-:W-:Y:S02]  /*5290*/  IADD3.X R63, P3, PT, R52, R63, RZ, P3, !PT ;  /* 0x0000003f343f7210 */ /* 0x000fe40001f7e4ff */
[----:B------:R-:W-:Y:S02]  /*52a0*/  IADD3 R42, P5, PT, R42, R73, RZ ;  /* 0x000000492a2a7210 */ /* 0x000fe40007fbe0ff */
[----:B------:R-:W-:Y:S01]  /*52b0*/  IADD3.X R73, P4, PT, R57, R69, RZ, P4, !PT ;  /* 0x0000004539497210 */ /* 0x000fe2000279e4ff */
[----:B------:R-:W-:Y:S01]  /*52c0*/  IMAD.WIDE.U32 R56, R16, R58, RZ ;  /* 0x0000003a10387225 */ /* 0x000fe200078e00ff */
[----:B------:R-:W-:-:S02]  /*52d0*/  IADD3.X R67, P3, PT, R53, R67, RZ, P3, !PT ;  /* 0x0000004335437210 */ /* 0x000fc40001f7e4ff */
[----:B------:R-:W-:Y:S02]  /*52e0*/  IADD3.X R75, P5, PT, R43, R75, RZ, P5, !PT ;  /* 0x0000004b2b4b7210 */ /* 0x000fe40002fbe4ff */
[----:B------:R-:W-:Y:S02]  /*52f0*/  IADD3.X R69, P1, PT, R56, R63, RZ, P1, !PT ;  /* 0x0000003f38457210 */ /* 0x000fe40000f3e4ff */
[----:B------:R-:W-:Y:S01]  /*5300*/  IADD3.X R71, P5, PT, R60, R71, RZ, P5, !PT ;  /* 0x000000473c477210 */ /* 0x000fe20002fbe4ff */
[----:B------:R-:W-:Y:S01]  /*5310*/  SEL R43, RZ, 0x1, !P3 ;  /* 0x00000001ff2b7807 */ /* 0x000fe20005800000 */
[----:B------:R-:W-:Y:S02]  /*5320*/  IADD3 R85, P3, PT, R50, R75, RZ ;  /* 0x0000004b32557210 */ /* 0x000fe40007f7e0ff */
        /* <DEDUP_REMOVED lines=8> */
[----:B------:R-:W-:Y:S01]  /*53b0*/  IADD3.X R69, PT, PT, RZ, R43, RZ, P1, !PT ;  /* 0x0000002bff457210 */ /* 0x000fe20000ffe4ff */
[----:B------:R-:W-:Y:S01]  /*53c0*/  IMAD.WIDE.U32 R66, R130, R130, RZ ;  /* 0x0000008282427225 */ /* 0x000fe200078e00ff */
[----:B------:R-:W-:-:S03]  /*53d0*/  IADD3.X R73, P4, PT, R62, R73, RZ, P4, !PT ;  /* 0x000000493e497210 */ /* 0x000fc6000279e4ff */
[----:B------:R-:W-:Y:S01]  /*53e0*/  IMAD.WIDE.U32 R60, R16, R59, RZ ;  /* 0x0000003b103c7225 */ /* 0x000fe200078e00ff */
[----:B------:R-:W-:Y:S02]  /*53f0*/  IADD3 R43, P1, PT, R38, R85, RZ ;  /* 0x00000055262b7210 */ /* 0x000fe40007f3e0ff */
[----:B------:R-:W-:Y:S02]  /*5400*/  IADD3.X R75, P3, PT, R64, R75, RZ, P3, !PT ;  /* 0x0000004b404b7210 */ /* 0x000fe40001f7e4ff */
[----:B------:R-:W-:Y:S02]  /*5410*/  IADD3.X R71, P2, PT, R60, R71, RZ, P2, !PT ;  /* 0x000000473c477210 */ /* 0x000fe4000175e4ff */
[----:B------:R-:W-:Y:S02]  /*5420*/  IADD3.X R73, P5, PT, R73, R66, RZ, P5, !PT ;  /* 0x0000004249497210 */ /* 0x000fe40002fbe4ff */
[----:B------:R-:W-:Y:S02]  /*5430*/  IADD3.X R87, P1, PT, R39, R87, RZ, P1, !PT ;  /* 0x0000005727577210 */ /* 0x000fe40000f3e4ff */
[----:B------:R-:W-:-:S02]  /*5440*/  IADD3.X R39, P0, PT, R51, R69, RZ, P0, !PT ;  /* 0x0000004533277210 */ /* 0x000fc4000071e4ff */
[----:B------:R-:W-:Y:S02]  /*5450*/  IADD3.X R71, P4, PT, R63, R71, RZ, P4, !PT ;  /* 0x000000473f477210 */ /* 0x000fe4000279e4ff */
[----:B------:R-:W-:Y:S01]  /*5460*/  IADD3.X R73, P3, PT, R65, R73, RZ, P3, !PT ;  /* 0x0000004941497210 */ /* 0x000fe20001f7e4ff */
[----:B------:R-:W-:Y:S01]  /*5470*/  IMAD.WIDE.U32 R64, R17, R59, RZ ;  /* 0x0000003b11407225 */ /* 0x000fe200078e00ff */
[----:B------:R-:W-:Y:S02]  /*5480*/  IADD3.X R39, P2, PT, R61, R39, RZ, P2, !PT ;  /* 0x000000273d277210 */ /* 0x000fe4000175e4ff */
[----:B------:R-:W-:Y:S01]  /*5490*/  IADD3.X R71, P5, PT, R71, R67, RZ, P5, !PT ;  /* 0x0000004347477210 */ /* 0x000fe20002fbe4ff */
[-C--:B------:R-:W-:Y:S01]  /*54a0*/  IMAD.WIDE.U32 R68, R131, R130.reuse, RZ ;  /* 0x0000008283447225 */ /* 0x080fe200078e00ff */
[----:B------:R-:W-:Y:S01]  /*54b0*/  SEL R38, RZ, 0x1, !P0 ;  /* 0x00000001ff267807 */ /* 0x000fe20004000000 */
[----:B------:R-:W-:Y:S02]  /*54c0*/  IADD3.X R75, P1, PT, R54, R75, RZ, P1, !PT ;  /* 0x0000004b364b7210 */ /* 0x000fe40000f3e4ff */
[----:B------:R-:W-:Y:S01]  /*54d0*/  IADD3 R87, P0, PT, R46, R87, RZ ;  /* 0x000000572e577210 */ /* 0x000fe20007f1e0ff */
[----:B------:R-:W-:Y:S01]  /*54e0*/  IMAD.WIDE.U32 R66, R16, R130, RZ ;  /* 0x0000008210427225 */ /* 0x000fe200078e00ff */
[----:B------:R-:W-:-:S02]  /*54f0*/  IADD3.X R39, P4, PT, R64, R39, RZ, P4, !PT ;  /* 0x0000002740277210 */ /* 0x000fc4000279e4ff */
[----:B------:R-:W-:Y:S02]  /*5500*/  IADD3.X R75, P0, PT, R47, R75, RZ, P0, !PT ;  /* 0x0000004b2f4b7210 */ /* 0x000fe4000071e4ff */
[----:B------:R-:W-:Y:S02]  /*5510*/  IADD3.X R73, P1, PT, R55, R73, RZ, P1, !PT ;  /* 0x0000004937497210 */ /* 0x000fe40000f3e4ff */
[----:B------:R-:W-:Y:S02]  /*5520*/  IADD3.X R71, P3, PT, R68, R71, RZ, P3, !PT ;  /* 0x0000004744477210 */ /* 0x000fe40001f7e4ff */
[----:B------:R-:W-:Y:S02]  /*5530*/  IADD3.X R47, P5, PT, R66, R39, RZ, P5, !PT ;  /* 0x00000027422f7210 */ /* 0x000fe40002fbe4ff */
[----:B------:R-:W-:Y:S02]  /*5540*/  IADD3.X R39, PT, PT, RZ, R38, RZ, P2, !PT ;  /* 0x00000026ff277210 */ /* 0x000fe400017fe4ff */
[----:B------:R-:W-:-:S02]  /*5550*/  IADD3 R38, P2, PT, R40, R87, RZ ;  /* 0x0000005728267210 */ /* 0x000fc40007f5e0ff */
[----:B------:R-:W-:Y:S02]  /*5560*/  IADD3.X R71, P1, PT, R68, R71, RZ, P1, !PT ;  /* 0x0000004744477210 */ /* 0x000fe40000f3e4ff */
[----:B------:R-:W-:Y:S02]  /*5570*/  IADD3.X R47, P3, PT, R69, R47, RZ, P3, !PT ;  /* 0x0000002f452f7210 */ /* 0x000fe40001f7e4ff */
[----:B------:R-:W-:Y:S02]  /*5580*/  IADD3.X R39, P4, PT, R65, R39, RZ, P4, !PT ;  /* 0x0000002741277210 */ /* 0x000fe4000279e4ff */
[----:B------:R-:W-:Y:S02]  /*5590*/  IADD3.X R85, P2, PT, R41, R75, RZ, P2, !PT ;  /* 0x0000004b29557210 */ /* 0x000fe4000175e4ff */
[----:B------:R-:W-:Y:S02]  /*55a0*/  IADD3.X R73, P0, PT, R62, R73, RZ, P0, !PT ;  /* 0x000000493e497210 */ /* 0x000fe4000071e4ff */
[----:B------:R-:W-:-:S02]  /*55b0*/  IADD3.X R75, P1, PT, R69, R47, RZ, P1, !PT ;  /* 0x0000002f454b7210 */ /* 0x000fc40000f3e4ff */
[----:B------:R-:W-:Y:S01]  /*55c0*/  IADD3.X R69, P5, PT, R67, R39, RZ, P5, !PT ;  /* 0x0000002743457210 */ /* 0x000fe20002fbe4ff */
[----:B------:R-:W-:Y:S01]  /*55d0*/  IMAD.WIDE.U32 R40, R17, R130, RZ ;  /* 0x0000008211287225 */ /* 0x000fe200078e00ff */
[----:B------:R-:W-:Y:S01]  /*55e0*/  SEL R39, RZ, 0x1, !P4 ;  /* 0x00000001ff277807 */ /* 0x000fe20006000000 */
[----:B------:R-:W-:Y:S02]  /*55f0*/  IADD3.X R73, P4, PT, R56, R73, RZ, P2, !PT ;  /* 0x0000004938497210 */ /* 0x000fe4000179e4ff */
[----:B------:R-:W-:Y:S01]  /*5600*/  IADD3 R85, P2, PT, R48, R85, RZ ;  /* 0x0000005530557210 */ /* 0x000fe20007f5e0ff */
[----:B------:R-:W-:Y:S01]  /*5610*/  IMAD.WIDE.U32 R54, R131, R131, RZ ;  /* 0x0000008383367225 */ /* 0x000fe200078e00ff */
[----:B------:R-:W-:Y:S02]  /*5620*/  IADD3.X R69, P3, PT, R40, R69, RZ, P3, !PT ;  /* 0x0000004528457210 */ /* 0x000fe40001f7e4ff */
[----:B------:R-:W-:Y:S01]  /*5630*/  IADD3.X R71, P0, PT, R63, R71, RZ, P0, !PT ;  /* 0x000000473f477210 */ /* 0x000fe2000071e4ff */
[----:B------:R-:W-:Y:S01]  /*5640*/  IMAD.WIDE.U32 R46, R16, R131, RZ ;  /* 0x00000083102e7225 */ /* 0x000fe200078e00ff */
[----:B------:R-:W-:-:S02]  /*5650*/  IADD3.X R73, P2, PT, R49, R73, RZ, P2, !PT ;  /* 0x0000004931497210 */ /* 0x000fc4000175e4ff */
[----:B------:R-:W-:Y:S02]  /*5660*/  IADD3.X R49, PT, PT, RZ, R39, RZ, P5, !PT ;  /* 0x00000027ff317210 */ /* 0x000fe40002ffe4ff */
[----:B------:R-:W-:Y:S02]  /*5670*/  IADD3.X R69, P1, PT, R46, R69, RZ, P1, !PT ;  /* 0x000000452e457210 */ /* 0x000fe40000f3e4ff */
[----:B------:R-:W-:Y:S02]  /*5680*/  IADD3.X R75, P0, PT, R54, R75, RZ, P0, !PT ;  /* 0x0000004b364b7210 */ /* 0x000fe4000071e4ff */
[----:B------:R-:W-:Y:S02]  /*5690*/  IADD3.X R71, P4, PT, R57, R71, RZ, P4, !PT ;  /* 0x0000004739477210 */ /* 0x000fe4000279e4ff */
[----:B------:R-:W-:Y:S02]  /*56a0*/  IADD3.X R49, P3, PT, R41, R49, RZ, P3, !PT ;  /* 0x0000003129317210 */ /* 0x000fe40001f7e4ff */
[----:B------:R-:W-:-:S02]  /*56b0*/  IADD3 R39, P5, PT, R44, R85, RZ ;  /* 0x000000552c277210 */ /* 0x000fc40007fbe0ff */
[----:B------:R-:W-:Y:S02]  /*56c0*/  IADD3.X R69, P0, PT, R55, R69, RZ, P0, !PT ;  /* 0x0000004537457210 */ /* 0x000fe4000071e4ff */
[----:B------:R-:W-:Y:S02]  /*56d0*/  IADD3.X R75, P4, PT, R66, R75, RZ, P4, !PT ;  /* 0x0000004b424b7210 */ /* 0x000fe4000279e4ff */
[----:B------:R-:W-:Y:S01]  /*56e0*/  IADD3.X R73, P5, PT, R45, R73, RZ, P5, !PT ;  /* 0x000000492d497210 */ /* 0x000fe20002fbe4ff */
[----:B------:R-:W-:Y:S01]  /*56f0*/  IMAD.WIDE.U32 R44, R17, R131, RZ ;  /* 0x00000083112c7225 */ /* 0x000fe200078e00ff */
[----:B------:R-:W-:Y:S01]  /*5700*/  SEL R54, RZ, 0x1, !P3 ;  /* 0x00000001ff367807 */ /* 0x000fe20005800000 */
[----:B------:R-:W-:Y:S02]  /*5710*/  IADD3.X R55, P3, PT, R47, R49, RZ, P1, !PT ;  /* 0x000000312f377210 */ /* 0x000fe40000f7e4ff */
[----:B------:R-:W-:Y:S02]  /*5720*/  IADD3.X R69, P1, PT, R67, R69, RZ, P4, !PT ;  /* 0x0000004543457210 */ /* 0x000fe4000273e4ff */
[----:B------:R-:W-:Y:S01]  /*5730*/  IADD3.X R71, P4, PT, R60, R71, RZ, P2, !PT ;  /* 0x000000473c477210 */ /* 0x000fe2000179e4ff */
[----:B------:R-:W-:Y:S01]  /*5740*/  IMAD.WIDE.U32 R48, R16, R16, RZ ;  /* 0x0000001010307225 */ /* 0x000fe200078e00ff */
[----:B------:R-:W-:-:S02]  /*5750*/  IADD3.X R55, P2, PT, R44, R55, RZ, P0, !PT ;  /* 0x000000372c377210 */ /* 0x000fc4000075e4ff */
[----:B------:R-:W-:Y:S02]  /*5760*/  IADD3.X R57, PT, PT, RZ, R54, RZ, P3, !PT ;  /* 0x00000036ff397210 */ /* 0x000fe40001ffe4ff */
[----:B------:R-:W-:Y:S02]  /*5770*/  IADD3.X R75, P0, PT, R61, R75, RZ, P4, !PT ;  /* 0x0000004b3d4b7210 */ /* 0x000fe4000271e4ff */
[----:B------:R-:W-:Y:S02]  /*5780*/  IADD3.X R71, P5, PT, R50, R71, RZ, P5, !PT ;  /* 0x0000004732477210 */ /* 0x000fe40002fbe4ff */
[----:B------:R-:W-:Y:S02]  /*5790*/  IADD3 R73, P3, PT, R52, R73, RZ ;  /* 0x0000004934497210 */ /* 0x000fe40007f7e0ff */
[----:B------:R-:W-:Y:S02]  /*57a0*/  IADD3.X R57, P2, PT, R45, R57, RZ, P2, !PT ;  /* 0x000000392d397210 */ /* 0x000fe4000175e4ff */
[----:B------:R-:W-:-:S02]  /*57b0*/  IADD3.X R55, P1, PT, R55, R48, RZ, P1, !PT ;  /* 0x0000003037377210 */ /* 0x000fc40000f3e4ff */
[----:B------:R-:W-:Y:S02]  /*57c0*/  IADD3.X R69, P0, PT, R46, R69, RZ, P0, !PT ;  /* 0x000000452e457210 */ /* 0x000fe4000071e4ff */
[----:B------:R-:W-:Y:S02]  /*57d0*/  IADD3.X R75, P5, PT, R51, R75, RZ, P5, !PT ;  /* 0x0000004b334b7210 */ /* 0x000fe40002fbe4ff */
[----:B------:R-:W-:Y:S02]  /*57e0*/  IADD3.X R71, P3, PT, R53, R71, RZ, P3, !PT ;  /* 0x0000004735477210 */ /* 0x000fe40001f7e4ff */
[----:B------:R-:W-:Y:S01]  /*57f0*/  IADD3.X R55, P0, PT, R47, R55, RZ, P0, !PT ;  /* 0x000000372f377210 */ /* 0x000fe2000071e4ff */
[----:B------:R-:W-:Y:S01]  /*5800*/  IMAD.WIDE.U32 R46, R17, R16, RZ ;  /* 0x00000010112e7225 */ /* 0x000fe200078e00ff */
[----:B------:R-:W-:Y:S01]  /*5810*/  IADD3.X R69, P4, PT, R40, R69, RZ, P5, !PT ;  /* 0x0000004528457210 */ /* 0x000fe20002f9e4ff */
[----:B------:R-:W-:Y:S01]  /*5820*/  SEL R40, RZ, 0x1, !P2 ;  /* 0x00000001ff287807 */ /* 0x000fe20005000000 */
[----:B------:R-:W-:Y:S01]  /*5830*/  IADD3.X R57, P1, PT, R57, R49, RZ, P1, !PT ;  /* 0x0000003139397210 */ /* 0x000fe20000f3e4ff */
[----:B------:R-:W-:Y:S01]  /*5840*/  IMAD.WIDE.U32 R48, R73, 0x3d1, RZ ;  /* 0x000003d149307825 */ /* 0x000fe200078e00ff */
[----:B------:R-:W-:-:S02]  /*5850*/  IADD3.X R75, P2, PT, R64, R75, RZ, P3, !PT ;  /* 0x0000004b404b7210 */ /* 0x000fc40001f5e4ff */
[----:B------:R-:W-:Y:S01]  /*5860*/  IADD3.X R55, P4, PT, R41, R55, RZ, P4, !PT ;  /* 0x0000003729377210 */ /* 0x000fe2000279e4ff */
[----:B------:R-:W-:Y:S01]  /*5870*/  IMAD.WIDE.U32 R50, R71, 0x3d1, RZ ;  /* 0x000003d147327825 */ /* 0x000fe200078e00ff */
[----:B------:R-:W-:Y:S02]  /*5880*/  IADD3.X R41, PT, PT, RZ, R40, RZ, P1, !PT ;  /* 0x00000028ff297210 */ /* 0x000fe40000ffe4ff */
[----:B------:R-:W-:Y:S01]  /*5890*/  IADD3.X R57, P0, PT, R46, R57, RZ, P0, !PT ;  /* 0x000000392e397210 */ /* 0x000fe2000071e4ff */
[----:B------:R-:W-:Y:S01]  /*58a0*/  IMAD.WIDE.U32 R52, R75, 0x3d1, RZ ;  /* 0x000003d14b347825 */ /* 0x000fe200078e00ff */
[----:B------:R-:W-:Y:S02]  /*58b0*/  IADD3 R40, P3, PT, R49, R50, RZ ;  /* 0x0000003231287210 */ /* 0x000fe40007f7e0ff */
[----:B------:R-:W-:Y:S02]  /*58c0*/  IADD3.X R69, P2, PT, R65, R69, RZ, P2, !PT ;  /* 0x0000004541457210 */ /* 0x000fe4000175e4ff */
[----:B------:R-:W-:-:S02]  /*58d0*/  IADD3.X R41, P0, PT, R47, R41, RZ, P0, !PT ;  /* 0x000000292f297210 */ /* 0x000fc4000071e4ff */
[----:B------:R-:W-:Y:S02]  /*58e0*/  IADD3.X R57, P4, PT, R46, R57, RZ, P4, !PT ;  /* 0x000000392e397210 */ /* 0x000fe4000279e4ff */
[----:B------:R-:W-:Y:S02]  /*58f0*/  IADD3.X R50, P3, PT, R51, R52, RZ, P3, !PT ;  /* 0x0000003433327210 */ /* 0x000fe40001f7e4ff */
[----:B------:R-:W-:Y:S02]  /*5900*/  IADD3.X R54, P2, PT, R44, R55, RZ, P2, !PT ;  /* 0x000000372c367210 */ /* 0x000fe4000175e4ff */
[----:B------:R-:W-:Y:S01]  /*5910*/  IADD3.X R51, P4, PT, R47, R41, RZ, P4, !PT ;  /* 0x000000292f337210 */ /* 0x000fe2000279e4ff */
[----:B------:R-:W-:Y:S01]  /*5920*/  IMAD.WIDE.U32 R46, R69, 0x3d1, RZ ;  /* 0x000003d1452e7825 */ /* 0x000fe200078e00ff */
[----:B------:R-:W-:Y:S02]  /*5930*/  IADD3 R49, P1, PT, R73, R40, RZ ;  /* 0x0000002849317210 */ /* 0x000fe40007f3e0ff */
[----:B------:R-:W-:Y:S01]  /*5940*/  IADD3.X R57, P2, PT, R45, R57, RZ, P2, !PT ;  /* 0x000000392d397210 */ /* 0x000fe2000175e4ff */
[----:B------:R-:W-:Y:S01]  /*5950*/  IMAD.WIDE.U32 R40, R17, R17, RZ ;  /* 0x0000001111287225 */ /* 0x000fe200078e00ff */
[----:B------:R-:W-:-:S02]  /*5960*/  IADD3.X R52, P1, PT, R71, R50, RZ, P1, !PT ;  /* 0x0000003247347210 */ /* 0x000fc40000f3e4ff */
[----:B------:R-:W-:Y:S01]  /*5970*/  IADD3.X R46, P3, PT, R53, R46, RZ, P3, !PT ;  /* 0x0000002e352e7210 */ /* 0x000fe20001f7e4ff */
[----:B------:R-:W-:Y:S01]  /*5980*/  IMAD.WIDE.U32 R44, R54, 0x3d1, RZ ;  /* 0x000003d1362c7825 */ /* 0x000fe200078e00ff */
[----:B------:R-:W-:Y:S01]  /*5990*/  SEL R55, RZ, 0x1, !P0 ;  /* 0x00000001ff377807 */ /* 0x000fe20004000000 */
[----:B------:R-:W-:Y:S02]  /*59a0*/  IADD3.X R56, P2, PT, R40, R51, RZ, P2, !PT ;  /* 0x0000003328387210 */ /* 0x000fe4000175e4ff */
[----:B------:R-:W-:Y:S01]  /*59b0*/  IMAD.WIDE.U32 R50, R57, 0x3d1, RZ ;  /* 0x000003d139327825 */ /* 0x000fe200078e00ff */
[----:B------:R-:W-:Y:S02]  /*59c0*/  IADD3.X R44, P3, PT, R47, R44, RZ, P3, !PT ;  /* 0x0000002c2f2c7210 */ /* 0x000fe40001f7e4ff */
[----:B------:R-:W-:Y:S02]  /*59d0*/  IADD3.X R53, P1, PT, R75, R46, RZ, P1, !PT ;  /* 0x0000002e4b357210 */ /* 0x000fe40000f3e4ff */
[----:B------:R-:W-:Y:S01]  /*59e0*/  IADD3.X R55, PT, PT, R41, RZ, R55, P2, P4 ;  /* 0x000000ff29377210 */ /* 0x000fe200017e8437 */
[----:B------:R-:W-:Y:S01]  /*59f0*/  IMAD.WIDE.U32 R40, R56, 0x3d1, RZ ;  /* 0x000003d138287825 */ /* 0x000fe200078e00ff */
[----:B------:R-:W-:-:S02]  /*5a00*/  IADD3.X R47, P3, PT, R45, R50, RZ, P3, !PT ;  /* 0x000000322d2f7210 */ /* 0x000fc40001f7e4ff */
[----:B------:R-:W-:Y:S01]  /*5a10*/  IADD3.X R46, P1, PT, R69, R44, RZ, P1, !PT ;  /* 0x0000002c452e7210 */ /* 0x000fe20000f3e4ff */
[----:B------:R-:W-:Y:S02]  /*5a20*/  IADD.64 RZ, P0, R18, R48 ;  /* 0x0000003012ff7235 */ /* 0x000fe40007800200 */
[----:B------:R-:W-:Y:S01]  /*5a30*/  IMAD.WIDE.U32 R44, R55, 0x3d1, RZ ;  /* 0x000003d1372c7825 */ /* 0x000fe200078e00ff */
[----:B------:R-:W-:Y:S02]  /*5a40*/  IADD3.X R40, P3, PT, R51, R40, RZ, P3, !PT ;  /* 0x0000002833287210 */ /* 0x000fe40001f7e4ff */
[----:B------:R-:W-:Y:S01]  /*5a50*/  IADD3.X R47, P1, PT, R54, R47, RZ, P1, !PT ;  /* 0x0000002f362f7210 */ /* 0x000fe20000f3e4ff */
[----:B------:R-:W-:-:S03]  /*5a60*/  IADD.64.X R52, P0, R36, R52, P0 ;  /* 0x0000003424347235 */ /* 0x000fc60000000600 */
[----:B------:R-:W-:Y:S02]  /*5a70*/  IADD3.X R41, P3, PT, R41, R44, RZ, P3, !PT ;  /* 0x0000002c29297210 */ /* 0x000fe40001f7e4ff */
[----:B------:R-:W-:Y:S02]  /*5a80*/  IADD3.X R40, P1, PT, R57, R40, RZ, P1, !PT ;  /* 0x0000002839287210 */ /* 0x000fe40000f3e4ff */
[----:B------:R-:W-:Y:S02]  /*5a90*/  IADD3.X R44, PT, PT, RZ, R45, RZ, P3, !PT ;  /* 0x0000002dff2c7210 */ /* 0x000fe40001ffe4ff */
[----:B------:R-:W-:Y:S01]  /*5aa0*/  IADD3.X R41, P1, PT, R56, R41, RZ, P1, !PT ;  /* 0x0000002938297210 */ /* 0x000fe20000f3e4ff */
[----:B------:R-:W-:-:S03]  /*5ab0*/  IADD.64.X R42, P0, R42, R46, P0 ;  /* 0x0000002e2a2a7235 */ /* 0x000fc60000000600 */
[----:B------:R-:W-:-:S03]  /*5ac0*/  IADD3.X R36, P1, PT, R55, R44, RZ, P1, !PT ;  /* 0x0000002c37247210 */ /* 0x000fc60000f3e4ff */
[----:B------:R-:W-:Y:S02]  /*5ad0*/  IADD.64.X R38, P0, R38, R40, P0 ;  /* 0x0000002826267235 */ /* 0x000fe40000000600 */
[----:B------:R-:W-:-:S05]  /*5ae0*/  SEL R37, RZ, 0x1, !P1 ;  /* 0x00000001ff257807 */ /* 0x000fca0004800000 */
[----:B------:R-:W-:-:S06]  /*5af0*/  IADD.64.X R36, RZ, R36, P0 ;  /* 0x00000024ff247235 */ /* 0x000fcc00000e0600 */
[----:B------:R-:W-:-:S04]  /*5b00*/  IMAD.WIDE.U32 R40, R36, 0x3d1, RZ ;  /* 0x000003d124287825 */ /* 0x000fc800078e00ff */
[----:B------:R-:W-:-:S03]  /*5b10*/  IMAD.WIDE.U32 R44, R37, 0x3d1, RZ ;  /* 0x000003d1252c7825 */ /* 0x000fc600078e00ff */
[----:B------:R-:W-:-:S04]  /*5b20*/  IADD3 R41, P0, PT, R41, R44, RZ ;  /* 0x0000002c29297210 */ /* 0x000fc80007f1e0ff */
[----:B------:R-:W-:Y:S02]  /*5b30*/  IADD3.X R45, PT, PT, RZ, R45, RZ, P0, !PT ;  /* 0x0000002dff2d7210 */ /* 0x000fe400007fe4ff */
[----:B------:R-:W-:Y:S01]  /*5b40*/  IADD3 R41, P0, PT, R36, R41, RZ ;  /* 0x0000002924297210 */ /* 0x000fe20007f1e0ff */
[----:B------:R-:W-:-:S03]  /*5b50*/  IADD.64 R18, R18, R48 ;  /* 0x0000003012127235 */ /* 0x000fc600078e0200 */
[----:B------:R-:W-:-:S05]  /*5b60*/  IADD3.X R36, P0, PT, R37, R45, RZ, P0, !PT ;  /* 0x0000002d25247210 */ /* 0x000fca000071e4ff */
[----:B------:R-:W-:Y:S01]  /*5b70*/  SEL R37, RZ, 0x1, !P0 ;  /* 0x00000001ff257807 */ /* 0x000fe20004000000 */
[CC--:B------:R-:W-:Y:S02]  /*5b80*/  IADD.64 RZ, P0, R18.reuse, R40.reuse ;  /* 0x0000002812ff7235 */ /* 0x0c0fe40007800200 */
[----:B------:R-:W-:-:S04]  /*5b90*/  IADD.64 R18, R18, R40 ;  /* 0x0000002812127235 */ /* 0x000fc800078e0200 */
[----:B------:R-:W-:Y:S02]  /*5ba0*/  IADD.64 RZ, P1, -R24, R18 ;  /* 0x0000001218ff7235 */ /* 0x000fe40007820300 */
[----:B------:R-:W-:-:S04]  /*5bb0*/  IADD.64.X R36, P0, R52, R36, P0 ;  /* 0x0000002434247235 */ /* 0x000fc80000000600 */
[----:B------:R-:W-:Y:S02]  /*5bc0*/  IADD.64.X R26, P1, ~R26, R36, P1 ;  /* 0x000000241a1a7235 */ /* 0x000fe40000820700 */
[----:B------:R-:W-:-:S04]  /*5bd0*/  IADD.64.X R42, P0, RZ, R42, P0 ;  /* 0x0000002aff2a7235 */ /* 0x000fc80000000600 */
[----:B------:R-:W-:Y:S02]  /*5be0*/  IADD.64.X R20, P1, ~R20, R42, P1 ;  /* 0x0000002a14147235 */ /* 0x000fe40000820700 */
[----:B------:R-:W-:-:S04]  /*5bf0*/  IADD.64.X R38, RZ, R38, P0 ;  /* 0x00000026ff267235 */ /* 0x000fc800000e0600 */
[----:B------:R-:W-:Y:S02]  /*5c00*/  IADD.64.X R22, P1, ~R22, R38, P1 ;  /* 0x0000002616167235 */ /* 0x000fe40000820700 */
[----:B------:R-:W-:Y:S01]  /*5c10*/  BSSY.RECONVERGENT B0, `(.L_x_213) ;  /* 0x0000009000007945 */ /* 0x000fe20003800200 */
[----:B------:R-:W-:-:S11]  /*5c20*/  IADD.64 R24, -R24, R18 ;  /* 0x0000001218187235 */ /* 0x000fd600078e0300 */
[----:B-1----:R-:W-:Y:S05]  /*5c30*/  @P1 BRA `(.L_x_214) ;  /* 0x0000000000181947 */ /* 0x002fea0003800000 */
[----:B------:R-:W-:Y:S02]  /*5c40*/  UMOV.64 UR6, 0xfffffffefffffc2f ;  /* 0xfefffffc2f067482 */ /* 0x000fe40008ffffff */
[C---:B------:R-:W-:Y:S02]  /*5c50*/  IADD.64 RZ, P0, R24.reuse, UR6 ;  /* 0x0000000618ff7c35 */ /* 0x040fe4000f800200 */
[----:B------:R-:W-:-:S04]  /*5c60*/  IADD.64 R24, R24, UR6 ;  /* 0x0000000618187c35 */ /* 0x000fc8000f8e0200 */
[----:B------:R-:W-:-:S06]  /*5c70*/  IADD.64.X R26, P0, R26, -0x1, P0 ;  /* 0xffffffff1a1a7835 */ /* 0x000fcc0000000600 */
[----:B------:R-:W-:-:S06]  /*5c80*/  IADD.64.X R20, P0, R20, -0x1, P0 ;  /* 0xffffffff14147835 */ /* 0x000fcc0000000600 */
[----:B------:R-:W-:-:S08]  /*5c90*/  IADD.64.X R22, R22, -0x1, P0 ;  /* 0xffffffff16167835 */ /* 0x000fd000000e0600 */
.L_x_214:
[----:B------:R-:W-:Y:S05]  /*5ca0*/  BSYNC.RECONVERGENT B0 ;  /* 0x0000000000007941 */ /* 0x000fea0003800200 */
.L_x_213:
        /* <DEDUP_REMOVED lines=13> */
.L_x_216:
[----:B------:R-:W-:Y:S05]  /*5d80*/  BSYNC.RECONVERGENT B0 ;  /* 0x0000000000007941 */ /* 0x000fea0003800200 */
.L_x_215:
        /* <DEDUP_REMOVED lines=13> */
.L_x_218:
[----:B------:R-:W-:Y:S05]  /*5e60*/  BSYNC.RECONVERGENT B0 ;  /* 0x0000000000007941 */ /* 0x000fea0003800200 */
.L_x_217:
[-C--:B------:R-:W-:Y:S01]  /*5e70*/  IMAD.WIDE.U32 R28, R138, R58.reuse, RZ ;  /* 0x0000003a8a1c7225 */ /* 0x080fe200078e00ff */
[----:B------:R-:W-:Y:S03]  /*5e80*/  BSSY.RECONVERGENT B0, `(.L_x_219) ;  /* 0x00000e9000007945 */ /* 0x000fe60003800200 */
[----:B------:R-:W-:-:S04]  /*5e90*/  IMAD.WIDE.U32 R30, R139, R58, RZ ;  /* 0x0000003a8b1e7225 */ /* 0x000fc800078e00ff */
[----:B------:R-:W-:Y:S01]  /*5ea0*/  IMAD.WIDE.U32 R60, R138, R98, RZ ;  /* 0x000000628a3c7225 */ /* 0x000fe200078e00ff */
[----:B------:R-:W-:-:S03]  /*5eb0*/  IADD3 R29, P4, PT, R29, R30, RZ ;  /* 0x0000001e1d1d7210 */ /* 0x000fc60007f9e0ff */
        /* <DEDUP_REMOVED lines=82> */
[----:B------:R-:W-:Y:S02]  /*63e0*/  IADD3.X R52, P0, PT, R53, R54, RZ, P0, !PT ;  /* 0x0000003635347210 */ /* 0x000fe4000071e4ff */
[----:B------:R-:W-:-:S02]  /*63f0*/  IADD3.X R63, P1, PT, R63, R64, RZ, P1, !PT ;  /* 0x000000403f3f7210 */ /* 0x000fc40000f3e4ff */
        /* <DEDUP_REMOVED lines=25> */
[----:B------:R-:W-:Y:S02]  /*6590*/  IADD3.X R43, PT, PT, RZ, RZ, R99, P2, P3 ;  /* 0x000000ffff2b7210 */ /* 0x000fe400017e6463 */
[----:B------:R-:W-:Y:S02]  /*65a0*/  IADD3.X R38, P5, PT, R39, R56, RZ, P5, !PT ;  /* 0x0000003827267210 */ /* 0x000fe40002fbe4ff */
[----:B------:R-:W-:Y:S01]  /*65b0*/  IADD3 R133, P2, PT, R133, R134, RZ ;  /* 0x0000008685857210 */ /* 0x000fe20007f5e0ff */
[----:B------:R-:W-:-:S03]  /*65c0*/  IADD.64.X R34, P4, R36, R42, P1 ;  /* 0x0000002a24227235 */ /* 0x000fc60000880600 */
[----:B------:R-:W-:Y:S02]  /*65d0*/  IADD3.X R39, PT, PT, RZ, RZ, R59, P5, P0 ;  /* 0x000000ffff277210 */ /* 0x000fe40002fe043b */
[----:B------:R-:W-:Y:S02]  /*65e0*/  IADD3 R101, P5, PT, R101, R102, RZ ;  /* 0x0000006665657210 */ /* 0x000fe40007fbe0ff */
[----:B------:R-:W-:Y:S01]  /*65f0*/  IADD3 R45, P3, PT, R137, R138, RZ ;  /* 0x0000008a892d7210 */ /* 0x000fe20007f7e0ff */
[----:B------:R-:W-:-:S03]  /*6600*/  IADD.64.X R36, RZ, R38, P4 ;  /* 0x00000026ff247235 */ /* 0x000fc600020e0600 */
[----:B------:R-:W-:Y:S02]  /*6610*/  IADD3.X R38, P5, PT, R103, R104, RZ, P5, !PT ;  /* 0x0000006867267210 */ /* 0x000fe40002fbe4ff */
[----:B------:R-:W-:Y:S02]  /*6620*/  IADD3.X R44, P2, PT, R135, R140, RZ, P2, !PT ;  /* 0x0000008c872c7210 */ /* 0x000fe4000175e4ff */
[----:B------:R-:W-:Y:S02]  /*6630*/  IADD3.X R104, P5, PT, R105, R106, RZ, P5, !PT ;  /* 0x0000006a69687210 */ /* 0x000fe40002fbe4ff */
[----:B------:R-:W-:Y:S02]  /*6640*/  IADD3.X R139, P3, PT, R139, R144, RZ, P3, !PT ;  /* 0x000000908b8b7210 */ /* 0x000fe40001f7e4ff */
[----:B------:R-:W-:Y:S02]  /*6650*/  IADD3.X R40, P5, PT, R107, R108, RZ, P5, !PT ;  /* 0x0000006c6b287210 */ /* 0x000fe40002fbe4ff */
[----:B------:R-:W-:-:S02]  /*6660*/  IADD3 R41, P1, PT, R117, R118, RZ ;  /* 0x0000007675297210 */ /* 0x000fc40007f3e0ff */
        /* <DEDUP_REMOVED lines=41> */
[----:B------:R-:W-:Y:S02]  /*6900*/  IADD.64.X R36, P5, R36, R42, P5 ;  /* 0x0000002a24247235 */ /* 0x000fe400028a0600 */
[----:B------:R-:W-:Y:S01]  /*6910*/  IMAD.WIDE.U32 R42, R35, 0x3d1, RZ ;  /* 0x000003d1232a7825 */ /* 0x000fe200078e00ff */
[----:B------:R-:W-:Y:S01]  /*6920*/  IADD3.X R32, P0, PT, R114, R129, RZ, P0, !PT ;  /* 0x0000008172207210 */ /* 0x000fe2000071e4ff */
[----:B------:R-:W-:-:S03]  /*6930*/  IADD.64.X R36, P2, R36, R46, P2 ;  /* 0x0000002e24247235 */ /* 0x000fc60001040600 */
        /* <DEDUP_REMOVED lines=10> */
[----:B------:R-:W-:Y:S02]  /*69e0*/  IADD3.X R17, PT, PT, RZ, RZ, R17, P4, P3 ;  /* 0x000000ffff117210 */ /* 0x000fe400027e6411 */
[----:B------:R-:W-:Y:S02]  /*69f0*/  IADD3 R41, P1, PT, R34, R41, RZ ;  /* 0x0000002922297210 */ /* 0x000fe40007f3e0ff */
[----:B------:R-:W-:Y:S01]  /*6a00*/  IADD3.X R49, P0, PT, R45, R42, RZ, P0, !PT ;  /* 0x0000002a2d317210 */ /* 0x000fe2000071e4ff */
[----:B------:R-:W-:Y:S01]  /*6a10*/  IMAD.WIDE.U32 R44, R32, 0x3d1, RZ ;  /* 0x000003d1202c7825 */ /* 0x000fe200078e00ff */
[----:B------:R-:W-:Y:S02]  /*6a20*/  IADD.64.X R16, RZ, R16, P2 ;  /* 0x00000010ff107235 */ /* 0x000fe400010e0600 */
[----:B------:R-:W-:-:S02]  /*6a30*/  IADD.64 RZ, P2, R60, R40 ;  /* 0x000000283cff7235 */ /* 0x000fc40007840200 */
[----:B------:R-:W-:-:S03]  /*6a40*/  IADD.64 R40, R60, R40 ;  /* 0x000000283c287235 */ /* 0x000fc600078e0200 */
        /* <DEDUP_REMOVED lines=8> */
[----:B------:R-:W-:Y:S01]  /*6ad0*/  IADD3.X R49, P0, PT, R35, R42, RZ, P0, !PT ;  /* 0x0000002a23317210 */ /* 0x000fe2000071e4ff */
[----:B------:R-:W-:Y:S01]  /*6ae0*/  IMAD.WIDE.U32 R34, R17, 0x3d1, RZ ;  /* 0x000003d111227825 */ /* 0x000fe200078e00ff */
[----:B------:R-:W-:-:S04]  /*6af0*/  IADD3.X R37, P1, PT, R32, R45, RZ, P1, !PT ;  /* 0x0000002d20257210 */ /* 0x000fc80000f3e4ff */
[----:B------:R-:W-:Y:S01]  /*6b00*/  IADD3.X R32, P1, PT, R33, R49, RZ, P1, !PT ;  /* 0x0000003121207210 */ /* 0x000fe20000f3e4ff */
[----:B------:R-:W-:-:S03]  /*6b10*/  IADD.64.X R26, P2, R26, R36, P2 ;  /* 0x000000241a1a7235 */ /* 0x000fc60001040600 */
[----:B------:R-:W-:-:S04]  /*6b20*/  IADD3.X R43, P0, PT, R43, R34, RZ, P0, !PT ;  /* 0x000000222b2b7210 */ /* 0x000fc8000071e4ff */
        /* <DEDUP_REMOVED lines=30> */
.L_x_220:
[----:B------:R-:W-:Y:S05]  /*6d10*/  BSYNC.RECONVERGENT B0 ;  /* 0x0000000000007941 */ /* 0x000fea0003800200 */
.L_x_219:
[----:B------:R1:W-:Y:S01]  /*6d20*/  STG.E.64 desc[UR4][R8.64], R24 ;  /* 0x0000001808007986 */ /* 0x0003e2000c101b04 */
[----:B------:R-:W-:Y:S03]  /*6d30*/  BSSY.RECONVERGENT B0, `(.L_x_221) ;  /* 0x0000016000007945 */ /* 0x000fe60003800200 */
[----:B------:R1:W-:Y:S04]  /*6d40*/  STG.E.64 desc[UR4][R8.64+0x8], R18 ;  /* 0x0000081208007986 */ /* 0x0003e8000c101b04 */
[----:B------:R1:W-:Y:S04]  /*6d50*/  STG.E.64 desc[UR4][R8.64+0x10], R20 ;  /* 0x0000101408007986 */ /* 0x0003e8000c101b04 */
[----:B------:R1:W-:Y:S04]  /*6d60*/  STG.E.64 desc[UR4][R8.64+0x18], R22 ;  /* 0x0000181608007986 */ /* 0x0003e8000c101b04 */
[----:B------:R1:W-:Y:S04]  /*6d70*/  STG.E.64 desc[UR4][R8.64+0x20], R30 ;  /* 0x0000201e08007986 */ /* 0x0003e8000c101b04 */
[----:B------:R1:W-:Y:S04]  /*6d80*/  STG.E.64 desc[UR4][R8.64+0x28], R16 ;  /* 0x0000281008007986 */ /* 0x0003e8000c101b04 */
[----:B------:R1:W-:Y:S04]  /*6d90*/  STG.E.64 desc[UR4][R8.64+0x30], R26 ;  /* 0x0000301a08007986 */ /* 0x0003e8000c101b04 */
[----:B------:R1:W-:Y:S01]  /*6da0*/  STG.E.64 desc[UR4][R8.64+0x38], R32 ;  /* 0x0000382008007986 */ /* 0x0003e2000c101b04 */
[----:B------:R-:W-:Y:S05]  /*6db0*/  @!P6 BRA `(.L_x_222) ;  /* 0x00000000001ce947 */ /* 0x000fea0003800000 */
[----:B-1----:R-:W1:Y:S04]  /*6dc0*/  LDS.128 R16, [R163+0x40] ;  /* 0x00004000a3107984 */ /* 0x002e680000000c00 */
[----:B------:R-:W2:Y:S01]  /*6dd0*/  LDS.64 R8, [R163+0x50] ;  /* 0x00005000a3087984 */ /* 0x000ea20000000a00 */
[CC--:B-1---5:R-:W-:Y:S02]  /*6de0*/  IADD.64 RZ, P0, R10.reuse, -R16.reuse ;  /* 0x800000100aff7235 */ /* 0x0e2fe40007800200 */
[----:B------:R-:W-:-:S04]  /*6df0*/  IADD.64 R10, R10, -R16 ;  /* 0x800000100a0a7235 */ /* 0x000fc800078e0200 */
[----:B------:R-:W-:-:S06]  /*6e00*/  IADD.64.X R12, P0, R12, ~R18, P0 ;  /* 0x800000120c0c7235 */ /* 0x000fcc0000000600 */
[----:B--2---:R-:W-:Y:S02]  /*6e10*/  IADD.64.X R14, R14, ~R8, P0 ;  /* 0x800000080e0e7235 */ /* 0x004fe400000e0600 */
[----:B------:R-:W-:Y:S06]  /*6e20*/  BRA `(.L_x_223) ;  /* 0x0000000000187947 */ /* 0x000fec0003800000 */
.L_x_222:
[----:B-1----:R-:W1:Y:S04]  /*6e30*/  LDS.128 R16, [R163+0x40] ;  /* 0x00004000a3107984 */ /* 0x002e680000000c00 */
[----:B------:R-:W2:Y:S01]  /*6e40*/  LDS.64 R8, [R163+0x50] ;  /* 0x00005000a3087984 */ /* 0x000ea20000000a00 */
[CC--:B-1---5:R-:W-:Y:S02]  /*6e50*/  IADD.64 RZ, P0, R10.reuse, R16.reuse ;  /* 0x000000100aff7235 */ /* 0x0e2fe40007800200 */
[----:B------:R-:W-:-:S04]  /*6e60*/  IADD.64 R10, R10, R16 ;  /* 0x000000100a0a7235 */ /* 0x000fc800078e0200 */
[----:B------:R-:W-:-:S06]  /*6e70*/  IADD.64.X R12, P0, R12, R18, P0 ;  /* 0x000000120c0c7235 */ /* 0x000fcc0000000600 */
[----:B--2---:R-:W-:-:S08]  /*6e80*/  IADD.64.X R14, R14, R8, P0 ;  /* 0x000000080e0e7235 */ /* 0x004fd000000e0600 */
.L_x_223:
[----:B------:R-:W-:Y:S05]  /*6e90*/  BSYNC.RECONVERGENT B0 ;  /* 0x0000000000007941 */ /* 0x000fea0003800200 */
.L_x_221:
[----:B------:R-:W1:Y:S01]  /*6ea0*/  S2R R9, SR_LANEID ;  /* 0x0000000000097919 */ /* 0x000e620000000000 */
[----:B------:R-:W-:Y:S01]  /*6eb0*/  VOTEU.ANY UR6, UPT, PT ;  /* 0x0000000000067886 */ /* 0x000fe200038e0100 */
[----:B------:R-:W2:Y:S01]  /*6ec0*/  LDC.64 R16, c[0x0][0x3d8] ;  /* 0x0000f600ff107b82 */ /* 0x000ea20000000a00 */
[----:B------:R-:W3:Y:S01]  /*6ed0*/  LDCU.64 UR8, c[0x0][0x380] ;  /* 0x00007000ff0877ac */ /* 0x000ee20008000a00 */
[----:B------:R-:W1:Y:S01]  /*6ee0*/  FLO.U32 R18, UR6 ;  /* 0x0000000600127d00 */ /* 0x000e6200080e0000 */
[----:B------:R-:W-:Y:S01]  /*6ef0*/  MOV R19, 0xfffffffe ;  /* 0xfffffffe00137802 */ /* 0x000fe20000000f00 */
[----:B------:R-:W-:-:S04]  /*6f00*/  IMAD R5, R5, 0x100, R4 ;  /* 0x0000010005057824 */ /* 0x000fc800078e0204 */
[----:B------:R-:W-:Y:S01]  /*6f10*/  SHF.L.W.U32.HI R19, R19, R162, 0xfffffffe ;  /* 0xfffffffe13137419 */ /* 0x000fe20000010ea2 */
[----:B------:R-:W4:Y:S01]  /*6f20*/  POPC R21, UR6 ;  /* 0x0000000600157d09 */ /* 0x000f220008000000 */
[----:B---3--:R-:W-:Y:S01]  /*6f30*/  LEA R8, P1, R164, UR8, 0x3 ;  /* 0x00000008a4087c11 */ /* 0x008fe2000f8218ff */
[----:B--2---:R-:W-:Y:S01]  /*6f40*/  IMAD.WIDE.U32 R4, R5, 0x4, R16 ;  /* 0x0000000405047825 */ /* 0x004fe200078e0010 */
[----:B-1----:R-:W-:Y:S02]  /*6f50*/  ISETP.EQ.U32.AND P0, PT, R18, R9, PT ;  /* 0x000000091200720c */ /* 0x002fe40003f02070 */
[----:B------:R-:W-:-:S05]  /*6f60*/  LEA.HI.X R9, R164, UR9, RZ, 0x3, P1 ;  /* 0x00000009a4097c11 */ /* 0x000fca00088f1cff */
[----:B------:R-:W-:Y:S04]  /*6f70*/  STG.E.64 desc[UR4][R8.64+0x40], R10 ;  /* 0x0000400a08007986 */ /* 0x000fe8000c101b04 */
[----:B------:R-:W-:Y:S04]  /*6f80*/  STG.E.64 desc[UR4][R8.64+0x48], R12 ;  /* 0x0000480c08007986 */ /* 0x000fe8000c101b04 */
[----:B------:R-:W-:Y:S04]  /*6f90*/  STG.E.64 desc[UR4][R8.64+0x50], R14 ;  /* 0x0000500e08007986 */ /* 0x000fe8000c101b04 */
[----:B------:R-:W-:Y:S04]  /*6fa0*/  REDG.E.AND.STRONG.GPU desc[UR4][R4.64], R19 ;  /* 0x000000130400798e */ /* 0x000fe8000e92e104 */
[----:B----4-:R-:W2:Y:S01]  /*6fb0*/  @P0 ATOMG.E.ADD.STRONG.GPU PT, R21, desc[UR4][R6.64], R21 ;  /* 0x80000015061509a8 */ /* 0x010ea200081ef104 */
[----:B------:R-:W1:Y:S03]  /*6fc0*/  LDC.64 R16, c[0x0][0x3f8] ;  /* 0x0000fe00ff107b82 */ /* 0x000e660000000a00 */
[----:B-1----:R-:W3:Y:S01]  /*6fd0*/  LDG.E.STRONG.SM R17, desc[UR4][R16.64] ;  /* 0x0000000410117981 */ /* 0x002ee2000c1eb900 */
[----:B------:R-:W1:Y:S02]  /*6fe0*/  S2R R20, SR_LTMASK ;  /* 0x0000000000147919 */ /* 0x000e640000003900 */
[----:B-1----:R-:W-:-:S04]  /*6ff0*/  LOP3.LUT R20, R20, UR6, RZ, 0xc0, !PT ;  /* 0x0000000614147c12 */ /* 0x002fc8000f8ec0ff */
[----:B------:R-:W1:Y:S01]  /*7000*/  POPC R23, R20 ;  /* 0x0000001400177309 */ /* 0x000e620000000000 */
[----:B--2---:R-:W1:Y:S02]  /*7010*/  SHFL.IDX PT, R18, R21, R18, 0x1f ;  /* 0x00001f1215127589 */ /* 0x004e6400000e0000 */
[----:B-1----:R-:W-:-:S05]  /*7020*/  IADD3 R10, PT, PT, R18, R23, RZ ;  /* 0x00000017120a7210 */ /* 0x002fca0007ffe0ff */
[----:B---3--:R-:W-:-:S13]  /*7030*/  ISETP.GE.U32.AND P0, PT, R10, R17, PT ;  /* 0x000000110a00720c */ /* 0x008fda0003f06070 */
[----:B------:R-:W-:Y:S05]  /*7040*/  @!P0 BRA `(.L_x_224) ;  /* 0xffffff9000b08947 */ /* 0x000fea000383ffff */
[----:B------:R-:W-:Y:S05]  /*7050*/  EXIT ;  /* 0x000000000000794d */ /* 0x000fea0003800000 */
.L_x_225:
        /* <DEDUP_REMOVED lines=10> */
.L_x_467:


//--------------------- .text.KernelB             --------------------------
	.section	.text.KernelB,"ax",@progbits
	.align	128
        .global         KernelB
        .type           KernelB,@function
        .size           KernelB,(.L_x_468 - KernelB)
        .other          KernelB,@"STO_CUDA_ENTRY STV_DEFAULT"
KernelB:
.text.KernelB:
[----:B------:R-:W0:Y:S01]  /*0000*/  LDC R1, c[0x0][0x37c] ;  /* 0x0000df00ff017b82 */ /* 0x000e220000000800 */
[----:B------:R-:W1:Y:S01]  /*0010*/  S2R R3, SR_CgaCtaId ;  /* 0x0000000000037919 */ /* 0x000e620000008800 */
[----:B------:R-:W-:Y:S01]  /*0020*/  MOV R20, 0x400 ;  /* 0x0000040000147802 */ /* 0x000fe20000000f00 */
[----:B------:R-:W-:Y:S01]  /*0030*/  BSSY.RECONVERGENT B0, `(.L_x_226) ;  /* 0x0000018000007945 */ /* 0x000fe20003800200 */
[----:B------:R-:W2:Y:S01]  /*0040*/  LDCU.64 UR4, c[0x0][0x358] ;  /* 0x00006b00ff0477ac */ /* 0x000ea20008000a00 */
[----:B------:R-:W3:Y:S02]  /*0050*/  S2R R22, SR_TID.X ;  /* 0x0000000000167919 */ /* 0x000ee40000002100 */
[----:B-1----:R-:W-:Y:S01]  /*0060*/  LEA R20, R3, R20, 0x18 ;  /* 0x0000001403147211 */ /* 0x002fe200078ec0ff */
[----:B--23--:R-:W-:-:S07]  /*0070*/  MOV R19, R22 ;  /* 0x0000001600137202 */ /* 0x00cfce0000000f00 */
.L_x_227:
[----:B-1----:R-:W1:Y:S01]  /*0080*/  LDC.64 R2, c[0x0][0x3b0] ;  /* 0x0000ec00ff027b82 */ /* 0x002e620000000a00 */
[----:B------:R-:W-:-:S07]  /*0090*/  IMAD R5, R19, 0xc, RZ ;  /* 0x0000000c13057824 */ /* 0x000fce00078e02ff */
[----:B------:R-:W2:Y:S01]  /*00a0*/  LDC.64 R10, c[0x0][0x3b8] ;  /* 0x0000ee00ff0a7b82 */ /* 0x000ea20000000a00 */
[----:B-1----:R-:W-:-:S05]  /*00b0*/  IMAD.WIDE.U32 R2, R5, 0x8, R2 ;  /* 0x0000000805027825 */ /* 0x002fca00078e0002 */
[----:B------:R-:W3:Y:S01]  /*00c0*/  LDG.E.64.STRONG.SM R8, desc[UR4][R2.64+0x50] ;  /* 0x0000500402087981 */ /* 0x000ee2000c1ebb00 */
[----:B--2---:R-:W-:-:S03]  /*00d0*/  IMAD.WIDE.U32 R10, R5, 0x8, R10 ;  /* 0x00000008050a7825 */ /* 0x004fc600078e000a */
[----:B------:R-:W2:Y:S04]  /*00e0*/  LDG.E.64.STRONG.SM R6, desc[UR4][R2.64+0x48] ;  /* 0x0000480402067981 */ /* 0x000ea8000c1ebb00 */
[----:B------:R-:W2:Y:S04]  /*00f0*/  LDG.E.64.STRONG.SM R4, desc[UR4][R2.64+0x40] ;  /* 0x0000400402047981 */ /* 0x000ea8000c1ebb00 */
[----:B------:R-:W4:Y:S04]  /*0100*/  LDG.E.64.STRONG.SM R12, desc[UR4][R10.64+0x40] ;  /* 0x000040040a0c7981 */ /* 0x000f28000c1ebb00 */
[----:B------:R-:W4:Y:S04]  /*0110*/  LDG.E.64.STRONG.SM R14, desc[UR4][R10.64+0x48] ;  /* 0x000048040a0e7981 */ /* 0x000f28000c1ebb00 */
[----:B------:R-:W5:Y:S01]  /*0120*/  LDG.E.64.STRONG.SM R16, desc[UR4][R10.64+0x50] ;  /* 0x000050040a107981 */ /* 0x000f62000c1ebb00 */
[C---:B------:R-:W-:Y:S01]  /*0130*/  IMAD R21, R19.reuse, 0x20, R20 ;  /* 0x0000002013157824 */ /* 0x040fe200078e0214 */
[C---:B------:R-:W-:Y:S01]  /*0140*/  ISETP.GE.U32.AND P0, PT, R19.reuse, 0x100, PT ;  /* 0x000001001300780c */ /* 0x040fe20003f06070 */
[----:B------:R-:W-:-:S03]  /*0150*/  IADD3 R19, PT, PT, R19, 0x100, RZ ;  /* 0x0000010013137810 */ /* 0x000fc60007ffe0ff */
[----:B---3--:R1:W-:Y:S04]  /*0160*/  STS.64 [R21+0x10], R8 ;  /* 0x0000100815007388 */ /* 0x0083e80000000a00 */
[----:B--2---:R1:W-:Y:S04]  /*0170*/  STS.128 [R21], R4 ;  /* 0x0000000415007388 */ /* 0x0043e80000000c00 */
[----:B----4-:R1:W-:Y:S04]  /*0180*/  STS.128 [R21+0x4000], R12 ;  /* 0x0040000c15007388 */ /* 0x0103e80000000c00 */
[----:B-----5:R1:W-:Y:S01]  /*0190*/  STS.64 [R21+0x4010], R16 ;  /* 0x0040101015007388 */ /* 0x0203e20000000a00 */
[----:B------:R-:W-:Y:S05]  /*01a0*/  @!P0 BRA `(.L_x_227) ;  /* 0xfffffffc00b48947 */ /* 0x000fea000383ffff */
[----:B------:R-:W-:Y:S05]  /*01b0*/  BSYNC.RECONVERGENT B0 ;  /* 0x0000000000007941 */ /* 0x000fea0003800200 */
.L_x_226:
[----:B-1----:R-:W1:Y:S01]  /*01c0*/  S2R R21, SR_CTAID.X ;  /* 0x0000000000157919 */ /* 0x002e620000002500 */
[----:B------:R-:W2:Y:S01]  /*01d0*/  LDC.64 R52, c[0x0][0x3c8] ;  /* 0x0000f200ff347b82 */ /* 0x000ea20000000a00 */
[----:B------:R-:W-:Y:S01]  /*01e0*/  SHF.R.U32.HI R3, RZ, 0x4, R22 ;  /* 0x00000004ff037819 */ /* 0x000fe20000011616 */
[C---:B------:R-:W-:Y:S01]  /*01f0*/  IMAD.SHL.U32 R2, R22.reuse, 0x4, RZ ;  /* 0x0000000416027824 */ /* 0x040fe200078e00ff */
[----:B------:R-:W-:Y:S01]  /*0200*/  IADD3 R0, PT, PT, R22, R22, RZ ;  /* 0x0000001616007210 */ /* 0x000fe20007ffe0ff */
[----:B------:R-:W-:Y:S01]  /*0210*/  HFMA2 R18, -RZ, RZ, 0, 0 ;  /* 0x00000000ff127431 */ /* 0x000fe200000001ff */
[----:B------:R-:W-:Y:S02]  /*0220*/  LOP3.LUT R4, R3, 0x8, RZ, 0xc0, !PT ;  /* 0x0000000803047812 */ /* 0x000fe400078ec0ff */
[----:B------:R-:W-:Y:S02]  /*0230*/  LOP3.LUT R19, R2, 0x1f0, RZ, 0xc0, !PT ;  /* 0x000001f002137812 */ /* 0x000fe400078ec0ff */
[----:B------:R-:W-:Y:S01]  /*0240*/  LOP3.LUT R0, R0, 0x6, RZ, 0xc0, !PT ;  /* 0x0000000600007812 */ /* 0x000fe200078ec0ff */
[----:B-1----:R-:W-:-:S02]  /*0250*/  IMAD R4, R21, 0x1000, R4 ;  /* 0x0000100015047824 */ /* 0x002fc400078e0204 */
[----:B--2---:R-:W-:-:S03]  /*0260*/  IMAD.WIDE.U32 R52, R21, 0x7d0000, R52 ;  /* 0x007d000015347825 */ /* 0x004fc600078e0034 */
[----:B------:R-:W-:Y:S01]  /*0270*/  IADD3 R19, PT, PT, R19, R4, R0 ;  /* 0x0000000413137210 */ /* 0x000fe20007ffe000 */
[----:B------:R-:W-:Y:S06]  /*0280*/  BAR.SYNC.DEFER_BLOCKING 0x0 ;  /* 0x0000000000007b1d */ /* 0x000fec0000010000 */
.L_x_389:
[----:B-1----:R-:W1:Y:S01]  /*0290*/  LDC.64 R92, c[0x0][0x3e8] ;  /* 0x0000fa00ff5c7b82 */ /* 0x002e620000000a00 */
[----:B------:R-:W-:Y:S02]  /*02a0*/  IMAD R16, R21, 0x8, R18 ;  /* 0x0000000815107824 */ /* 0x000fe400078e0212 */
[----:B------:R-:W-:Y:S02]  /*02b0*/  IMAD R17, R18, 0x200, R19 ;  /* 0x0000020012117824 */ /* 0x000fe400078e0213 */
[----:B------:R-:W-:Y:S02]  /*02c0*/  IMAD R16, R16, 0x1400, R21 ;  /* 0x0000140010107824 */ /* 0x000fe400078e0215 */
[----:B------:R-:W-:Y:S01]  /*02d0*/  IMAD R9, R17, 0xc, RZ ;  /* 0x0000000c11097824 */ /* 0x000fe200078e02ff */
[----:B------:R-:W2:Y:S02]  /*02e0*/  LDC.64 R46, c[0x0][0x380] ;  /* 0x0000e000ff2e7b82 */ /* 0x000ea40000000a00 */
[----:B------:R-:W-:-:S02]  /*02f0*/  IADD3 R91, PT, PT, R16, 0xa00, RZ ;  /* 0x00000a00105b7810 */ /* 0x000fc40007ffe0ff */
[C---:B------:R-:W-:Y:S02]  /*0300*/  IADD3 R89, PT, PT, R16.reuse, 0x100, RZ ;  /* 0x0000010010597810 */ /* 0x040fe40007ffe0ff */
[C---:B------:R-:W-:Y:S02]  /*0310*/  IADD3 R87, PT, PT, R16.reuse, 0xb00, RZ ;  /* 0x00000b0010577810 */ /* 0x040fe40007ffe0ff */
[C---:B------:R-:W-:Y:S02]  /*0320*/  IADD3 R85, PT, PT, R16.reuse, 0x200, RZ ;  /* 0x0000020010557810 */ /* 0x040fe40007ffe0ff */
[C---:B------:R-:W-:Y:S02]  /*0330*/  IADD3 R83, PT, PT, R16.reuse, 0xc00, RZ ;  /* 0x00000c0010537810 */ /* 0x040fe40007ffe0ff */
[C---:B------:R-:W-:Y:S02]  /*0340*/  IADD3 R81, PT, PT, R16.reuse, 0x300, RZ ;  /* 0x0000030010517810 */ /* 0x040fe40007ffe0ff */
        /* <DEDUP_REMOVED lines=18> */
[----:B------:R-:W-:Y:S01]  /*0470*/  IADD3 R9, PT, PT, R9, 0x16, RZ ;  /* 0x0000001609097810 */ /* 0x000fe20007ffe0ff */
[--C-:B-1----:R-:W-:Y:S01]  /*0480*/  IMAD.WIDE.U32 R90, R91, 0x8, R92.reuse ;  /* 0x000000085b5a7825 */ /* 0x102fe200078e005c */
[----:B------:R-:W1:Y:S03]  /*0490*/  LDC R10, c[0x0][0x388] ;  /* 0x0000e200ff0a7b82 */ /* 0x000e660000000800 */
[----:B------:R-:W-:-:S02]  /*04a0*/  IMAD.WIDE.U32 R88, R89, 0x8, R92 ;  /* 0x0000000859587825 */ /* 0x000fc400078e005c */
[----:B-----5:R-:W5:Y:S02]  /*04b0*/  LDG.E.64.STRONG.SM R90, desc[UR4][R90.64] ;  /* 0x000000045a5a7981 */ /* 0x020f64000c1ebb00 */
[--C-:B------:R-:W-:Y:S01]  /*04c0*/  IMAD.WIDE.U32 R86, R87, 0x8, R92.reuse ;  /* 0x0000000857567825 */ /* 0x100fe200078e005c */
[----:B------:R-:W3:Y:S01]  /*04d0*/  LDC R8, c[0x0][0x400] ;  /* 0x00010000ff087b82 */ /* 0x000ee20000000800 */
[----:B------:R-:W5:Y:S02]  /*04e0*/  LDG.E.64.STRONG.SM R88, desc[UR4][R88.64] ;  /* 0x0000000458587981 */ /* 0x000f64000c1ebb00 */
[--C-:B------:R-:W-:Y:S02]  /*04f0*/  IMAD.WIDE.U32 R84, R85, 0x8, R92.reuse ;  /* 0x0000000855547825 */ /* 0x100fe400078e005c */
[----:B------:R-:W5:Y:S02]  /*0500*/  LDG.E.64.STRONG.SM R86, desc[UR4][R86.64] ;  /* 0x0000000456567981 */ /* 0x000f64000c1ebb00 */
[--C-:B------:R-:W-:Y:S01]  /*0510*/  IMAD.WIDE.U32 R82, R83, 0x8, R92.reuse ;  /* 0x0000000853527825 */ /* 0x100fe200078e005c */
[----:B------:R-:W4:Y:S01]  /*0520*/  LDC.64 R24, c[0x0][0x3a8] ;  /* 0x0000ea00ff187b82 */ /* 0x000f220000000a00 */
[----:B------:R-:W5:Y:S02]  /*0530*/  LDG.E.64.STRONG.SM R84, desc[UR4][R84.64] ;  /* 0x0000000454547981 */ /* 0x000f64000c1ebb00 */
[----:B------:R-:W-:-:S02]  /*0540*/  IMAD.WIDE.U32 R80, R81, 0x8, R92 ;  /* 0x0000000851507825 */ /* 0x000fc400078e005c */
[----:B------:R-:W5:Y:S02]  /*0550*/  LDG.E.64.STRONG.SM R82, desc[UR4][R82.64] ;  /* 0x0000000452527981 */ /* 0x000f64000c1ebb00 */
[--C-:B------:R-:W-:Y:S01]  /*0560*/  IMAD.WIDE.U32 R78, R79, 0x8, R92.reuse ;  /* 0x000000084f4e7825 */ /* 0x100fe200078e005c */
[----:B------:R-:W0:Y:S01]  /*0570*/  LDC.64 R26, c[0x0][0x3f0] ;  /* 0x0000fc00ff1a7b82 */ /* 0x000e220000000a00 */
[----:B------:R-:W5:Y:S02]  /*0580*/  LDG.E.64.STRONG.SM R80, desc[UR4][R80.64] ;  /* 0x0000000450507981 */ /* 0x000f64000c1ebb00 */
[--C-:B------:R-:W-:Y:S02]  /*0590*/  IMAD.WIDE.U32 R76, R77, 0x8, R92.reuse ;  /* 0x000000084d4c7825 */ /* 0x100fe400078e005c */
[----:B------:R-:W5:Y:S02]  /*05a0*/  LDG.E.64.STRONG.SM R78, desc[UR4][R78.64] ;  /* 0x000000044e4e7981 */ /* 0x000f64000c1ebb00 */
[--C-:B------:R-:W-:Y:S01]  /*05b0*/  IMAD.WIDE.U32 R74, R75, 0x8, R92.reuse ;  /* 0x000000084b4a7825 */ /* 0x100fe200078e005c */
[----:B------:R-:W0:Y:S01]  /*05c0*/  LDC.64 R28, c[0x0][0x3f8] ;  /* 0x0000fe00ff1c7b82 */ /* 0x000e220000000a00 */
        /* <DEDUP_REMOVED lines=8> */
[----:B------:R-:W-:-:S02]  /*0650*/  IMAD.WIDE.U32 R66, R67, 0x8, R92 ;  /* 0x0000000843427825 */ /* 0x000fc400078e005c */
[----:B------:R-:W5:Y:S02]  /*0660*/  LDG.E.64.STRONG.SM R68, desc[UR4][R68.64] ;  /* 0x0000000444447981 */ /* 0x000f64000c1ebb00 */
[--C-:B------:R-:W-:Y:S02]  /*0670*/  IMAD.WIDE.U32 R64, R65, 0x8, R92.reuse ;  /* 0x0000000841407825 */ /* 0x100fe400078e005c */
        /* <DEDUP_REMOVED lines=11> */
[--C-:B--2---:R-:W-:Y:S02]  /*0730*/  IMAD.WIDE.U32 R32, R15, 0x8, R46.reuse ;  /* 0x000000080f207825 */ /* 0x104fe400078e002e */
[----:B------:R-:W5:Y:S02]  /*0740*/  LDG.E.64.STRONG.SM R54, desc[UR4][R54.64] ;  /* 0x0000000436367981 */ /* 0x000f64000c1ebb00 */
[--C-:B------:R-:W-:Y:S02]  /*0750*/  IMAD.WIDE.U32 R34, R14, 0x8, R46.reuse ;  /* 0x000000080e227825 */ /* 0x100fe400078e002e */
[----:B------:R-:W5:Y:S02]  /*0760*/  LDG.E.64.STRONG.SM R32, desc[UR4][R32.64] ;  /* 0x0000000420207981 */ /* 0x000f64000c1ebb00 */
[----:B------:R-:W-:-:S02]  /*0770*/  IMAD.WIDE.U32 R48, R13, 0x8, R46 ;  /* 0x000000080d307825 */ /* 0x000fc400078e002e */
[----:B------:R-:W5:Y:S02]  /*0780*/  LDG.E.64.STRONG.SM R34, desc[UR4][R34.64] ;  /* 0x0000000422227981 */ /* 0x000f64000c1ebb00 */
[--C-:B------:R-:W-:Y:S02]  /*0790*/  IMAD.WIDE.U32 R36, R12, 0x8, R46.reuse ;  /* 0x000000080c247825 */ /* 0x100fe400078e002e */
[----:B------:R-:W5:Y:S02]  /*07a0*/  LDG.E.64.STRONG.SM R48, desc[UR4][R48.64] ;  /* 0x0000000430307981 */ /* 0x000f64000c1ebb00 */
[----:B------:R-:W-:Y:S02]  /*07b0*/  IMAD.WIDE.U32 R38, R11, 0x8, R46 ;  /* 0x000000080b267825 */ /* 0x000fe400078e002e */
[----:B------:R-:W5:Y:S02]  /*07c0*/  LDG.E.64.STRONG.SM R36, desc[UR4][R36.64] ;  /* 0x0000000424247981 */ /* 0x000f64000c1ebb00 */
[----:B------:R-:W-:-:S02]  /*07d0*/  IMAD.WIDE.U32 R92, R16, 0x8, R92 ;  /* 0x00000008105c7825 */ /* 0x000fc400078e005c */
[----:B------:R-:W5:Y:S02]  /*07e0*/  LDG.E.64.STRONG.SM R38, desc[UR4][R38.64] ;  /* 0x0000000426267981 */ /* 0x000f64000c1ebb00 */
[----:B------:R-:W-:Y:S02]  /*07f0*/  IMAD.WIDE.U32 R46, R9, 0x8, R46 ;  /* 0x00000008092e7825 */ /* 0x000fe400078e002e */
[----:B------:R-:W5:Y:S04]  /*0800*/  LDG.E.64.STRONG.SM R92, desc[UR4][R92.64] ;  /* 0x000000045c5c7981 */ /* 0x000f68000c1ebb00 */
[----:B------:R-:W5:Y:S01]  /*0810*/  LDG.E.64.STRONG.SM R46, desc[UR4][R46.64] ;  /* 0x000000042e2e7981 */ /* 0x000f62000c1ebb00 */
[C---:B------:R-:W-:Y:S01]  /*0820*/  IADD3 R6, PT, PT, R17.reuse, 0x1, RZ ;  /* 0x0000000111067810 */ /* 0x040fe20007ffe0ff */
[----:B------:R-:W-:-:S02]  /*0830*/  IMAD R5, R17, 0x3, RZ ;  /* 0x0000000311057824 */ /* 0x000fc400078e02ff */
[----:B------:R-:W-:Y:S01]  /*0840*/  IMAD.SHL.U32 R51, R18, 0x100, RZ ;  /* 0x0000010012337824 */ /* 0x000fe200078e00ff */
[----:B------:R-:W-:Y:S01]  /*0850*/  PRMT R45, RZ, 0x7610, R45 ;  /* 0x00007610ff2d7816 */ /* 0x000fe2000000002d */
[----:B------:R-:W-:Y:S01]  /*0860*/  IMAD.SHL.U32 R3, R17, 0x40, RZ ;  /* 0x0000004011037824 */ /* 0x000fe200078e00ff */
[----:B------:R-:W-:Y:S01]  /*0870*/  MOV R7, RZ ;  /* 0x000000ff00077202 */ /* 0x000fe20000000f00 */
[----:B------:R-:W-:Y:S01]  /*0880*/  PRMT R96, RZ, 0x7610, R96 ;  /* 0x00007610ff607816 */ /* 0x000fe20000000060 */
[----:B------:R-:W-:Y:S01]  /*0890*/  IMAD.WIDE.U32 R50, R51, 0x4, R52 ;  /* 0x0000000433327825 */ /* 0x000fe200078e0034 */
[----:B------:R-:W-:Y:S01]  /*08a0*/  MOV R23, RZ ;  /* 0x000000ff00177202 */ /* 0x000fe20000000f00 */
[----:B------:R-:W-:Y:S01]  /*08b0*/  MOV R44, RZ ;  /* 0x000000ff002c7202 */ /* 0x000fe20000000f00 */
[----:B------:R-:W-:Y:S01]  /*08c0*/  SHF.R.S32.HI R4, RZ, 0x1f, R17 ;  /* 0x0000001fff047819 */ /* 0x000fe20000011411 */
[----:B------:R-:W-:Y:S01]  /*08d0*/  IMAD.SHL.U32 R2, R6, 0x40, RZ ;  /* 0x0000004006027824 */ /* 0x000fe200078e00ff */
[----:B01-34-:R-:W-:-:S07]  /*08e0*/  IADD3 R0, PT, PT, R5, 0x3, RZ ;  /* 0x0000000305007810 */ /* 0x01bfce0007ffe0ff */
.L_x_388:
[----:B012-4-:R-:W-:-:S04]  /*08f0*/  LEA R94, P0, R22, R50, 0x2 ;  /* 0x00000032165e7211 */ /* 0x017fc800078010ff */
[----:B------:R-:W-:-:S05]  /*0900*/  LEA.HI.X R95, R22, R51, RZ, 0x2, P0 ;  /* 0x00000033165f7211 */ /* 0x000fca00000f14ff */
[----:B-----5:R0:W5:Y:S01]  /*0910*/  LDG.E.STRONG.SM R98, desc[UR4][R94.64] ;  /* 0x000000045e627981 */ /* 0x020162000c1eb900 */
[----:B------:R-:W-:Y:S01]  /*0920*/  LOP3.LUT P1, RZ, R96, 0xff, RZ, 0xc0, !PT ;  /* 0x000000ff60ff7812 */ /* 0x000fe2000782c0ff */
[----:B------:R-:W-:Y:S01]  /*0930*/  BSSY.RECONVERGENT B0, `(.L_x_228) ;  /* 0x000009c000007945 */ /* 0x000fe20003800200 */
[----:B------:R-:W-:-:S11]  /*0940*/  PLOP3.LUT P0, PT, PT, PT, PT, 0x8, 0x80 ;  /* 0x000000000080781c */ /* 0x000fd60003f0e170 */
[----:B0--3--:R-:W-:Y:S05]  /*0950*/  @P1 BRA `(.L_x_229) ;  /* 0x0000000800641947 */ /* 0x009fea0003800000 */
[C---:B-----5:R-:W-:Y:S01]  /*0960*/  R2P PR, R98.reuse.B1, 0x60 ;  /* 0x0000006062007804 */ /* 0x060fe20000001000 */
[----:B------:R-:W-:Y:S01]  /*0970*/  IMAD.SHL.U32 R40, R98, 0x20, RZ ;  /* 0x0000002062287824 */ /* 0x000fe200078e00ff */
[----:B------:R-:W-:Y:S01]  /*0980*/  IADD3 R41, PT, PT, R20, 0x4000, RZ ;  /* 0x0000400014297810 */ /* 0x000fe20007ffe0ff */
[----:B------:R-:W-:Y:S03]  /*0990*/  BSSY.RECONVERGENT B1, `(.L_x_230) ;  /* 0x0000010000017945 */ /* 0x000fe60003800200 */
[----:B------:R-:W-:Y:S01]  /*09a0*/  LOP3.LUT R40, R40, 0x3fe0, RZ, 0xc0, !PT ;  /* 0x00003fe028287812 */ /* 0x000fe200078ec0ff */
[----:B------:R-:W-:-:S05]  /*09b0*/  SEL R41, R20, R41, !P5 ;  /* 0x0000002914297207 */ /* 0x000fca0006800000 */
[----:B------:R-:W-:-:S05]  /*09c0*/  IADD3 R44, PT, PT, R41, R40, RZ ;  /* 0x00000028292c7210 */ /* 0x000fca0007ffe0ff */
[----:B------:R0:W1:Y:S04]  /*09d0*/  LDS.64 R96, [R44+0x10] ;  /* 0x000010002c607984 */ /* 0x0000680000000a00 */
[----:B------:R0:W2:Y:S01]  /*09e0*/  LDS.128 R40, [R44] ;  /* 0x000000002c287984 */ /* 0x0000a20000000c00 */
[----:B------:R-:W-:Y:S05]  /*09f0*/  @!P6 BRA `(.L_x_231) ;  /* 0x000000000014e947 */ /* 0x000fea0003800000 */
[CC--:B--2---:R-:W-:Y:S02]  /*0a00*/  IADD.64 RZ, P1, R32.reuse, -R40.reuse ;  /* 0x8000002820ff7235 */ /* 0x0c4fe40007820200 */
[----:B------:R-:W-:-:S04]  /*0a10*/  IADD.64 R32, R32, -R40 ;  /* 0x8000002820207235 */ /* 0x000fc800078e0200 */
[----:B------:R-:W-:-:S06]  /*0a20*/  IADD.64.X R34, P1, R34, ~R42, P1 ;  /* 0x8000002a22227235 */ /* 0x000fcc0000820600 */
[----:B-1----:R-:W-:Y:S02]  /*0a30*/  IADD.64.X R48, R48, ~R96, P1 ;  /* 0x8000006030307235 */ /* 0x002fe400008e0600 */
[----:B------:R-:W-:Y:S06]  /*0a40*/  BRA `(.L_x_232) ;  /* 0x0000000000107947 */ /* 0x000fec0003800000 */
.L_x_231:
[CC--:B--2---:R-:W-:Y:S02]  /*0a50*/  IADD.64 RZ, P1, R32.reuse, R40.reuse ;  /* 0x0000002820ff7235 */ /* 0x0c4fe40007820200 */
[----:B------:R-:W-:-:S04]  /*0a60*/  IADD.64 R32, R32, R40 ;  /* 0x0000002820207235 */ /* 0x000fc800078e0200 */
[----:B------:R-:W-:-:S06]  /*0a70*/  IADD.64.X R34, P1, R34, R42, P1 ;  /* 0x0000002a22227235 */ /* 0x000fcc0000820600 */
[----:B-1----:R-:W-:-:S08]  /*0a80*/  IADD.64.X R48, R48, R96, P1 ;  /* 0x0000006030307235 */ /* 0x002fd000008e0600 */
.L_x_232:
[----:B------:R-:W-:Y:S05]  /*0a90*/  BSYNC.RECONVERGENT B1 ;  /* 0x0000000000017941 */ /* 0x000fea0003800200 */
.L_x_230:
[----:B------:R-:W-:Y:S02]  /*0aa0*/  ISETP.NE.S64.AND P1, PT, R68, R32, PT ;  /* 0x000000204400720c */ /* 0x000fe40003f35270 */
[----:B------:R-:W-:Y:S01]  /*0ab0*/  BSSY.RECONVERGENT B1, `(.L_x_233) ;  /* 0x000000a000017945 */ /* 0x000fe20003800200 */
[----:B------:R-:W-:-:S11]  /*0ac0*/  HFMA2 R40, -RZ, RZ, 0, 3.5762786865234375e-07 ;  /* 0x00000006ff287431 */ /* 0x000fd600000001ff */
[----:B------:R-:W-:Y:S05]  /*0ad0*/  @!P1 BRA `(.L_x_234) ;  /* 0x00000000001c9947 */ /* 0x000fea0003800000 */
[----:B------:R-:W-:Y:S02]  /*0ae0*/  ISETP.NE.S64.AND P1, PT, R76, R32, PT ;  /* 0x000000204c00720c */ /* 0x000fe40003f35270 */
[----:B------:R-:W-:-:S12]  /*0af0*/  MOV R40, 0x4 ;  /* 0x0000000400287802 */ /* 0x000fd80000000f00 */
[----:B------:R-:W-:Y:S05]  /*0b00*/  @!P1 BRA `(.L_x_234) ;  /* 0x0000000000109947 */ /* 0x000fea0003800000 */
[----:B------:R-:W-:Y:S02]  /*0b10*/  ISETP.NE.S64.AND P2, PT, R84, R32, PT ;  /* 0x000000205400720c */ /* 0x000fe40003f55270 */
[----:B------:R-:W-:-:S12]  /*0b20*/  MOV R40, 0x2 ;  /* 0x0000000200287802 */ /* 0x000fd80000000f00 */
[----:B------:R-:W-:-:S06]  /*0b30*/  @P2 ISETP.NE.S64.AND P1, PT, R92, R32, PT ;  /* 0x000000205c00220c */ /* 0x000fcc0003f35270 */
[----:B------:R-:W-:-:S08]  /*0b40*/  @P2 SEL R40, RZ, 0xffffffff, !P1 ;  /* 0xffffffffff282807 */ /* 0x000fd00004800000 */
.L_x_234:
[----:B------:R-:W-:Y:S05]  /*0b50*/  BSYNC.RECONVERGENT B1 ;  /* 0x0000000000017941 */ /* 0x000fea0003800200 */
.L_x_233:
[----:B------:R-:W-:-:S13]  /*0b60*/  ISETP.GT.AND P1, PT, R40, -0x1, PT ;  /* 0xffffffff2800780c */ /* 0x000fda0003f24270 */
[----:B------:R-:W-:Y:S05]  /*0b70*/  @P1 BRA `(.L_x_235) ;  /* 0x0000000400241947 */ /* 0x000fea0003800000 */
[----:B------:R-:W-:Y:S01]  /*0b80*/  LOP3.LUT P1, RZ, R98, 0x8000, RZ, 0xc0, !PT ;  /* 0x0000800062ff7812 */ /* 0x000fe2000782c0ff */
[----:B------:R-:W-:Y:S02]  /*0b90*/  MOV.64 R92, R32 ;  /* 0x00000020005c7202 */ /* 0x000fe40000010f00 */
[----:B0-----:R-:W-:Y:S01]  /*0ba0*/  HFMA2 R44, -RZ, RZ, 0, 5.9604644775390625e-08 ;  /* 0x00000001ff2c7431 */ /* 0x001fe200000001ff */
[----:B------:R-:W-:-:S09]  /*0bb0*/  PLOP3.LUT P0, PT, PT, PT, PT, 0x80, 0x8 ;  /* 0x000000000008781c */ /* 0x000fd20003f0f070 */
[----:B------:R-:W-:Y:S05]  /*0bc0*/  @!P1 BRA `(.L_x_229) ;  /* 0x0000000400c89947 */ /* 0x000fea0003800000 */
[----:B------:R-:W-:Y:S01]  /*0bd0*/  LEA R40, P1, R17, R30, 0x2 ;  /* 0x0000001e11287211 */ /* 0x000fe200078210ff */
[----:B------:R-:W-:-:S03]  /*0be0*/  MOV R43, 0x10000 ;  /* 0x00010000002b7802 */ /* 0x000fc60000000f00 */
[----:B------:R-:W-:-:S05]  /*0bf0*/  LEA.HI.X R41, R17, R31, R4, 0x2, P1 ;  /* 0x0000001f11297211 */ /* 0x000fca00008f1404 */
[----:B------:R-:W2:Y:S01]  /*0c00*/  ATOMG.E.ADD.STRONG.GPU PT, R40, desc[UR4][R40.64], R43 ;  /* 0x8000002b282879a8 */ /* 0x000ea200081ef104 */
[----:B------:R-:W-:-:S03]  /*0c10*/  MOV.64 R92, R32 ;  /* 0x00000020005c7202 */ /* 0x000fc60000010f00 */
[----:B--2---:R-:W-:-:S05]  /*0c20*/  SHF.R.S32.HI R42, RZ, 0x10, R40 ;  /* 0x00000010ff2a7819 */ /* 0x004fca0000011428 */
[----:B------:R-:W-:-:S13]  /*0c30*/  ISETP.GT.AND P1, PT, R42, 0xf, PT ;  /* 0x0000000f2a00780c */ /* 0x000fda0003f24270 */
[----:B------:R-:W-:Y:S05]  /*0c40*/  @P1 BRA `(.L_x_229) ;  /* 0x0000000400a81947 */ /* 0x000fea0003800000 */
[----:B------:R-:W0:Y:S01]  /*0c50*/  S2R R92, SR_LANEID ;  /* 0x00000000005c7919 */ /* 0x000e220000000000 */
[----:B------:R-:W-:Y:S01]  /*0c60*/  VOTEU.ANY UR6, UPT, PT ;  /* 0x0000000000067886 */ /* 0x000fe200038e0100 */
[----:B------:R-:W-:Y:S01]  /*0c70*/  IMAD R42, R42, 0x4, R3 ;  /* 0x000000042a2a7824 */ /* 0x000fe200078e0203 */
[----:B------:R-:W0:Y:S01]  /*0c80*/  FLO.U32 R99, UR6 ;  /* 0x0000000600637d00 */ /* 0x000e2200080e0000 */
[----:B------:R-:W-:Y:S01]  /*0c90*/  MOV R40, R10 ;  /* 0x0000000a00287202 */ /* 0x000fe20000000f00 */
[----:B------:R-:W-:Y:S02]  /*0ca0*/  HFMA2 R41, -RZ, RZ, 0, 0 ;  /* 0x00000000ff297431 */ /* 0x000fe400000001ff */
[----:B------:R-:W-:Y:S01]  /*0cb0*/  SHF.R.S32.HI R43, RZ, 0x1f, R42 ;  /* 0x0000001fff2b7819 */ /* 0x000fe2000001142a */
[----:B------:R-:W1:Y:S04]  /*0cc0*/  POPC R97, UR6 ;  /* 0x0000000600617d09 */ /* 0x000e680008000000 */
[----:B------:R-:W-:-:S05]  /*0cd0*/  IADD.64 R42, R40, R42 ;  /* 0x0000002a282a7235 */ /* 0x000fca00078e0200 */
[----:B------:R-:W-:-:S04]  /*0ce0*/  LEA R40, P2, R42, R30, 0x2 ;  /* 0x0000001e2a287211 */ /* 0x000fc800078410ff */
[----:B------:R-:W-:-:S06]  /*0cf0*/  LEA.HI.X R41, R42, R31, R43, 0x2, P2 ;  /* 0x0000001f2a297211 */ /* 0x000fcc00010f142b */
[----:B------:R-:W2:Y:S01]  /*0d00*/  LDG.E.128.STRONG.SM R40, desc[UR4][R40.64] ;  /* 0x0000000428287981 */ /* 0x000ea2000c1ebd00 */
[----:B0-----:R-:W-:Y:S02]  /*0d10*/  ISETP.EQ.U32.AND P1, PT, R99, R92, PT ;  /* 0x0000005c6300720c */ /* 0x001fe40003f22070 */
[----:B------:R-:W1:Y:S11]  /*0d20*/  LDC.64 R92, c[0x0][0x3a8] ;  /* 0x0000ea00ff5c7b82 */ /* 0x000e760000000a00 */
[----:B-1----:R-:W3:Y:S01]  /*0d30*/  @P1 ATOMG.E.ADD.STRONG.GPU PT, R92, desc[UR4][R92.64], R97 ;  /* 0x800000615c5c19a8 */ /* 0x002ee200081ef104 */
[----:B------:R-:W0:Y:S01]  /*0d40*/  S2R R100, SR_LTMASK ;  /* 0x0000000000647919 */ /* 0x000e220000003900 */
[----:B------:R-:W-:Y:S01]  /*0d50*/  ISETP.NE.AND P1, PT, R8, 0x2, PT ;  /* 0x000000020800780c */ /* 0x000fe20003f25270 */
[----:B0-----:R-:W-:-:S06]  /*0d60*/  LOP3.LUT R101, R100, UR6, RZ, 0xc0, !PT ;  /* 0x0000000664657c12 */ /* 0x001fcc000f8ec0ff */
[----:B------:R-:W0:Y:S06]  /*0d70*/  POPC R101, R101 ;  /* 0x0000006500657309 */ /* 0x000e2c0000000000 */
[----:B------:R-:W-:Y:S01]  /*0d80*/  @!P1 SHF.R.U32.HI R100, RZ, 0x1, R10 ;  /* 0x00000001ff649819 */ /* 0x000fe2000001160a */
[----:B------:R-:W-:-:S04]  /*0d90*/  @!P1 MOV R102, 0x1 ;  /* 0x0000000100669802 */ /* 0x000fc80000000f00 */
[----:B------:R-:W-:Y:S01]  /*0da0*/  @!P1 ISETP.GE.U32.AND P2, PT, R17, R100, PT ;  /* 0x000000641100920c */ /* 0x000fe20003f46070 */
[----:B---3--:R1:W0:Y:S04]  /*0db0*/  SHFL.IDX PT, R96, R92, R99, 0x1f ;  /* 0x00001f635c607589 */ /* 0x00822800000e0000 */
[----:B-1----:R-:W-:Y:S01]  /*0dc0*/  @!P1 SEL R99, R102, 0x2, !P2 ;  /* 0x0000000266639807 */ /* 0x002fe20005000000 */
[----:B0-----:R-:W-:-:S05]  /*0dd0*/  IADD3 R96, PT, PT, R96, R101, RZ ;  /* 0x0000006560607210 */ /* 0x001fca0007ffe0ff */
[----:B------:R-:W-:-:S05]  /*0de0*/  VIMNMX.U32 R96, R96, 0x3ffff, PT ;  /* 0x0003ffff60607848 */ /* 0x000fca0003fe0000 */
[----:B------:R-:W-:-:S04]  /*0df0*/  IMAD R97, R96, 0xc, RZ ;  /* 0x0000000c60617824 */ /* 0x000fc800078e02ff */
[----:B------:R-:W-:-:S05]  /*0e00*/  IMAD.WIDE.U32 R96, R97, 0x4, R24 ;  /* 0x0000000461607825 */ /* 0x000fca00078e0018 */
[----:B--2---:R0:W-:Y:S04]  /*0e10*/  STG.E.128 desc[UR4][R96.64+0x10], R40 ;  /* 0x0000102860007986 */ /* 0x0041e8000c101d04 */
[----:B------:R0:W-:Y:S04]  /*0e20*/  @!P1 STG.E desc[UR4][R96.64+0x38], R99 ;  /* 0x0000386360009986 */ /* 0x0001e8000c101904 */
[----:B------:R0:W-:Y:S04]  /*0e30*/  STG.E.128 desc[UR4][R96.64+0x20], R32 ;  /* 0x0000202060007986 */ /* 0x0001e8000c101d04 */
[----:B------:R0:W-:Y:S01]  /*0e40*/  STG.E.64 desc[UR4][R96.64+0x30], R48 ;  /* 0x0000303060007986 */ /* 0x0001e2000c101b04 */
[----:B------:R-:W-:-:S02]  /*0e50*/  @!P1 MOV.64 R92, R32 ;  /* 0x00000020005c9202 */ /* 0x000fc40000010f00 */
[----:B------:R-:W-:Y:S06]  /*0e60*/  @!P1 BRA `(.L_x_229) ;  /* 0x0000000400209947 */ /* 0x000fec0003800000 */
[----:B0-----:R-:W-:-:S05]  /*0e70*/  LOP3.LUT R40, R8, 0xfffffffd, RZ, 0xc0, !PT ;  /* 0xfffffffd08287812 */ /* 0x001fca00078ec0ff */
[----:B------:R-:W-:-:S13]  /*0e80*/  ISETP.NE.AND P1, PT, R40, 0x1, PT ;  /* 0x000000012800780c */ /* 0x000fda0003f25270 */
[----:B------:R1:W-:Y:S01]  /*0e90*/  @!P1 STG.E desc[UR4][R96.64+0x38], RZ ;  /* 0x000038ff60009986 */ /* 0x0003e2000c101904 */
[----:B------:R-:W-:Y:S02]  /*0ea0*/  @!P1 MOV.64 R92, R32 ;  /* 0x00000020005c9202 */ /* 0x000fe40000010f00 */
[----:B------:R-:W-:Y:S06]  /*0eb0*/  @!P1 BRA `(.L_x_229) ;  /* 0x00000004000c9947 */ /* 0x000fec0003800000 */
[----:B------:R-:W0:Y:S01]  /*0ec0*/  I2F.U32.RP R42, R10 ;  /* 0x0000000a002a7306 */ /* 0x000e220000209000 */
[----:B------:R-:W-:Y:S01]  /*0ed0*/  ISETP.NE.U32.AND P3, PT, R10, RZ, PT ;  /* 0x000000ff0a00720c */ /* 0x000fe20003f65070 */
[----:B0-----:R-:W0:Y:S02]  /*0ee0*/  MUFU.RCP R42, R42 ;  /* 0x0000002a002a7308 */ /* 0x001e240000001000 */
[----:B0-----:R-:W-:-:S04]  /*0ef0*/  IADD3 R40, PT, PT, R42, 0xffffffe, RZ ;  /* 0x0ffffffe2a287810 */ /* 0x001fc80007ffe0ff */
[----:B------:R0:W2:Y:S02]  /*0f00*/  F2I.FTZ.U32.TRUNC.NTZ R41, R40 ;  /* 0x0000002800297305 */ /* 0x0000a4000021f000 */
[----:B0-----:R-:W-:Y:S01]  /*0f10*/  HFMA2 R40, -RZ, RZ, 0, 0 ;  /* 0x00000000ff287431 */ /* 0x001fe200000001ff */
[----:B--2---:R-:W-:-:S05]  /*0f20*/  IADD3 R43, PT, PT, RZ, -R41, RZ ;  /* 0x80000029ff2b7210 */ /* 0x004fca0007ffe0ff */
[----:B------:R-:W-:-:S04]  /*0f30*/  IMAD R43, R43, R10, RZ ;  /* 0x0000000a2b2b7224 */ /* 0x000fc800078e02ff */
[----:B------:R-:W-:-:S06]  /*0f40*/  IMAD.HI.U32 R92, R41, R43, R40 ;  /* 0x0000002b295c7227 */ /* 0x000fcc00078e0028 */
[----:B------:R-:W-:Y:S01]  /*0f50*/  IMAD.HI.U32 R41, R92, R5, RZ ;  /* 0x000000055c297227 */ /* 0x000fe200078e00ff */
[----:B------:R-:W-:-:S04]  /*0f60*/  MOV.64 R92, R32 ;  /* 0x00000020005c7202 */ /* 0x000fc80000010f00 */
[----:B------:R-:W-:-:S05]  /*0f70*/  IADD3 R43, PT, PT, -R41, RZ, RZ ;  /* 0x000000ff292b7210 */ /* 0x000fca0007ffe1ff */
[----:B------:R-:W-:-:S05]  /*0f80*/  IMAD R43, R10, R43, R5 ;  /* 0x0000002b0a2b7224 */ /* 0x000fca00078e0205 */
[----:B------:R-:W-:-:S13]  /*0f90*/  ISETP.GE.U32.AND P1, PT, R43, R10, PT ;  /* 0x0000000a2b00720c */ /* 0x000fda0003f26070 */
[----:B------:R-:W-:Y:S02]  /*0fa0*/  @P1 IADD3 R43, PT, PT, R43, -R10, RZ ;  /* 0x8000000a2b2b1210 */ /* 0x000fe40007ffe0ff */
[----:B------:R-:W-:-:S03]  /*0fb0*/  @P1 IADD3 R41, PT, PT, R41, 0x1, RZ ;  /* 0x0000000129291810 */ /* 0x000fc60007ffe0ff */
[----:B------:R-:W-:-:S13]  /*0fc0*/  ISETP.GE.U32.AND P2, PT, R43, R10, PT ;  /* 0x0000000a2b00720c */ /* 0x000fda0003f46070 */
[----:B------:R-:W-:Y:S02]  /*0fd0*/  @P2 IADD3 R41, PT, PT, R41, 0x1, RZ ;  /* 0x0000000129292810 */ /* 0x000fe40007ffe0ff */
[----:B------:R-:W-:-:S05]  /*0fe0*/  @!P3 LOP3.LUT R41, RZ, R10, RZ, 0x33, !PT ;  /* 0x0000000aff29b212 */ /* 0x000fca00078e33ff */
[----:B------:R2:W-:Y:S01]  /*0ff0*/  STG.E desc[UR4][R96.64+0x38], R41 ;  /* 0x0000382960007986 */ /* 0x0005e2000c101904 */
[----:B------:R-:W-:Y:S05]  /*1000*/  BRA `(.L_x_229) ;  /* 0x0000000000b87947 */ /* 0x000fea0003800000 */
.L_x_235:
[----:B------:R-:W1:Y:S01]  /*1010*/  S2R R43, SR_LANEID ;  /* 0x00000000002b7919 */ /* 0x000e620000000000 */
[C---:B------:R-:W-:Y:S01]  /*1020*/  IADD3 R41, PT, PT, -R40.reuse, 0xa, RZ ;  /* 0x0000000a28297810 */ /* 0x040fe20007ffe1ff */
[----:B------:R-:W-:Y:S01]  /*1030*/  VOTEU.ANY UR6, UPT, PT ;  /* 0x0000000000067886 */ /* 0x000fe200038e0100 */
[----:B------:R-:W-:Y:S01]  /*1040*/  IADD3 R40, PT, PT, -R40, RZ, RZ ;  /* 0x000000ff28287210 */ /* 0x000fe20007ffe1ff */
[----:B------:R-:W1:Y:S01]  /*1050*/  FLO.U32 R96, UR6 ;  /* 0x0000000600607d00 */ /* 0x000e6200080e0000 */
[----:B------:R-:W-:Y:S01]  /*1060*/  HFMA2 R103, -RZ, RZ, 0, 5.9604644775390625e-08 ;  /* 0x00000001ff677431 */ /* 0x000fe200000001ff */
[----:B------:R-:W-:Y:S01]  /*1070*/  ISETP.GE.U32.AND P1, PT, R41, 0xa, PT ;  /* 0x0000000a2900780c */ /* 0x000fe20003f26070 */
[----:B------:R-:W2:-:S12]  /*1080*/  POPC R99, UR6 ;  /* 0x0000000600637d09 */ /* 0x000e980008000000 */
[----:B------:R-:W-:-:S05]  /*1090*/  @P1 MOV R41, R40 ;  /* 0x0000002800291202 */ /* 0x000fca0000000f00 */
[----:B------:R-:W-:-:S05]  /*10a0*/  ISETP.NE.AND P1, PT, R41, RZ, PT ;  /* 0x000000ff2900720c */ /* 0x000fca0003f25270 */
[----:B------:R-:W-:Y:S02]  /*10b0*/  SEL R97, R41, 0xa, P1 ;  /* 0x0000000a29617807 */ /* 0x000fe40000800000 */
[----:B------:R-:W2:Y:S01]  /*10c0*/  LDC.64 R40, c[0x0][0x3f8] ;  /* 0x0000fe00ff287b82 */ /* 0x000ea20000000a00 */
[----:B-1----:R-:W-:Y:S02]  /*10d0*/  ISETP.EQ.U32.AND P2, PT, R96, R43, PT ;  /* 0x0000002b6000720c */ /* 0x002fe40003f42070 */
[----:B------:R-:W-:-:S05]  /*10e0*/  IMAD.WIDE.U32 R42, R97, 0x4, R26 ;  /* 0x00000004612a7825 */ /* 0x000fca00078e001a */
[----:B------:R1:W-:Y:S06]  /*10f0*/  REDG.E.ADD.STRONG.GPU desc[UR4][R42.64], R103 ;  /* 0x000000672a00798e */ /* 0x0003ec000c12e104 */
[----:B--2---:R-:W2:Y:S01]  /*1100*/  @P2 ATOMG.E.ADD.STRONG.GPU PT, R99, desc[UR4][R40.64], R99 ;  /* 0x80000063286329a8 */ /* 0x004ea200081ef104 */
[----:B0-----:R-:W0:Y:S01]  /*1110*/  I2F.U32.RP R44, R97 ;  /* 0x00000061002c7306 */ /* 0x001e220000209000 */
[----:B------:R-:W-:Y:S01]  /*1120*/  IADD3 R101, PT, PT, RZ, -R97, RZ ;  /* 0x80000061ff657210 */ /* 0x000fe20007ffe0ff */
[----:B------:R-:W-:Y:S01]  /*1130*/  ISETP.NE.U32.AND P2, PT, R97, RZ, PT ;  /* 0x000000ff6100720c */ /* 0x000fe20003f45070 */
[----:B------:R-:W3:Y:S01]  /*1140*/  S2R R100, SR_LTMASK ;  /* 0x0000000000647919 */ /* 0x000ee20000003900 */
[----:B-1----:R-:W-:Y:S01]  /*1150*/  IADD3 R42, PT, PT, -R7, 0x3e7, RZ ;  /* 0x000003e7072a7810 */ /* 0x002fe20007ffe1ff */
[----:B------:R-:W-:Y:S01]  /*1160*/  MOV R43, 0xf0000000 ;  /* 0xf0000000002b7802 */ /* 0x000fe20000000f00 */
[----:B0-----:R-:W0:Y:S02]  /*1170*/  MUFU.RCP R44, R44 ;  /* 0x0000002c002c7308 */ /* 0x001e240000001000 */
[----:B0-----:R-:W-:Y:S01]  /*1180*/  IADD3 R92, PT, PT, R44, 0xffffffe, RZ ;  /* 0x0ffffffe2c5c7810 */ /* 0x001fe20007ffe0ff */
[----:B------:R-:W-:Y:S01]  /*1190*/  HFMA2 R44, -RZ, RZ, 0, 5.9604644775390625e-08 ;  /* 0x00000001ff2c7431 */ /* 0x000fe200000001ff */
[----:B---3--:R-:W-:-:S02]  /*11a0*/  LOP3.LUT R100, R100, UR6, RZ, 0xc0, !PT ;  /* 0x0000000664647c12 */ /* 0x008fc4000f8ec0ff */
[----:B------:R0:W1:Y:S04]  /*11b0*/  F2I.FTZ.U32.TRUNC.NTZ R93, R92 ;  /* 0x0000005c005d7305 */ /* 0x000068000021f000 */
[----:B------:R-:W3:Y:S01]  /*11c0*/  POPC R100, R100 ;  /* 0x0000006400647309 */ /* 0x000ee20000000000 */
[----:B0-----:R-:W-:Y:S02]  /*11d0*/  HFMA2 R92, -RZ, RZ, 0, 0 ;  /* 0x00000000ff5c7431 */ /* 0x001fe400000001ff */
[----:B-1----:R-:W-:-:S04]  /*11e0*/  IMAD R101, R101, R93, RZ ;  /* 0x0000005d65657224 */ /* 0x002fc800078e02ff */
[----:B------:R-:W-:-:S06]  /*11f0*/  IMAD.HI.U32 R93, R93, R101, R92 ;  /* 0x000000655d5d7227 */ /* 0x000fcc00078e005c */
[----:B------:R-:W-:-:S05]  /*1200*/  IMAD.HI.U32 R93, R93, R42, RZ ;  /* 0x0000002a5d5d7227 */ /* 0x000fca00078e00ff */
[----:B------:R-:W-:-:S05]  /*1210*/  IADD3 R93, PT, PT, -R93, RZ, RZ ;  /* 0x000000ff5d5d7210 */ /* 0x000fca0007ffe1ff */
[----:B------:R-:W-:Y:S01]  /*1220*/  IMAD R42, R97, R93, R42 ;  /* 0x0000005d612a7224 */ /* 0x000fe200078e022a */
[----:B------:R-:W-:-:S04]  /*1230*/  MOV.64 R92, R32 ;  /* 0x00000020005c7202 */ /* 0x000fc80000010f00 */
[----:B------:R-:W-:-:S13]  /*1240*/  ISETP.GE.U32.AND P1, PT, R42, R97, PT ;  /* 0x000000612a00720c */ /* 0x000fda0003f26070 */
[----:B------:R-:W-:-:S05]  /*1250*/  @P1 IADD3 R42, PT, PT, -R97, R42, RZ ;  /* 0x0000002a612a1210 */ /* 0x000fca0007ffe1ff */
[----:B------:R-:W-:-:S13]  /*1260*/  ISETP.GE.U32.AND P1, PT, R42, R97, PT ;  /* 0x000000612a00720c */ /* 0x000fda0003f26070 */
[----:B------:R-:W-:Y:S02]  /*1270*/  @P1 IADD3 R42, PT, PT, -R97, R42, RZ ;  /* 0x0000002a612a1210 */ /* 0x000fe40007ffe1ff */
[----:B------:R-:W-:-:S05]  /*1280*/  @!P2 LOP3.LUT R42, RZ, R97, RZ, 0x33, !PT ;  /* 0x00000061ff2aa212 */ /* 0x000fca00078e33ff */
[----:B------:R-:W-:-:S05]  /*1290*/  IMAD R42, R42, R43, -0x70000000 ;  /* 0x900000002a2a7424 */ /* 0x000fca00078e022b */
[----:B------:R-:W-:Y:S01]  /*12a0*/  LOP3.LUT R43, R42, R17, RZ, 0xfc, !PT ;  /* 0x000000112a2b7212 */ /* 0x000fe200078efcff */
[----:B--2---:R-:W3:Y:S02]  /*12b0*/  SHFL.IDX PT, R41, R99, R96, 0x1f ;  /* 0x00001f6063297589 */ /* 0x004ee400000e0000 */
[----:B---3--:R-:W-:-:S05]  /*12c0*/  IADD3 R41, PT, PT, R41, 0x2, R100 ;  /* 0x0000000229297810 */ /* 0x008fca0007ffe064 */
[----:B------:R-:W-:-:S05]  /*12d0*/  IMAD.WIDE.U32 R40, R41, 0x4, R28 ;  /* 0x0000000429287825 */ /* 0x000fca00078e001c */
[----:B------:R3:W-:Y:S02]  /*12e0*/  STG.E desc[UR4][R40.64], R43 ;  /* 0x0000002b28007986 */ /* 0x0007e4000c101904 */
.L_x_229:
[----:B------:R-:W-:Y:S05]  /*12f0*/  BSYNC.RECONVERGENT B0 ;  /* 0x0000000000007941 */ /* 0x000fea0003800200 */
.L_x_228:
[----:B------:R-:W-:Y:S01]  /*1300*/  LOP3.LUT P1, RZ, R45, 0xff, RZ, 0xc0, !PT ;  /* 0x000000ff2dff7812 */ /* 0x000fe2000782c0ff */
[----:B------:R-:W-:Y:S01]  /*1310*/  BSSY.RECONVERGENT B0, `(.L_x_236) ;  /* 0x000009c000007945 */ /* 0x000fe20003800200 */
[----:B------:R-:W-:-:S11]  /*1320*/  PLOP3.LUT P2, PT, PT, PT, PT, 0x8, 0x80 ;  /* 0x000000000080781c */ /* 0x000fd60003f4e170 */
[----:B------:R-:W-:Y:S05]  /*1330*/  @P1 BRA `(.L_x_237) ;  /* 0x0000000800641947 */ /* 0x000fea0003800000 */
[----:B-----5:R-:W-:Y:S01]  /*1340*/  R2P PR, R98.B3, 0x60 ;  /* 0x0000006062007804 */ /* 0x020fe20000003000 */
[----:B------:R-:W-:Y:S01]  /*1350*/  BSSY.RECONVERGENT B1, `(.L_x_238) ;  /* 0x0000012000017945 */ /* 0x000fe20003800200 */
[----:B------:R-:W-:Y:S02]  /*1360*/  IADD3 R23, PT, PT, R20, 0x4000, RZ ;  /* 0x0000400014177810 */ /* 0x000fe40007ffe0ff */
[----:B0--3--:R-:W-:-:S03]  /*1370*/  SHF.R.U32.HI R40, RZ, 0xb, R98 ;  /* 0x0000000bff287819 */ /* 0x009fc60000011662 */
[----:B------:R-:W-:Y:S01]  /*1380*/  SEL R23, R20, R23, !P5 ;  /* 0x0000001714177207 */ /* 0x000fe20006800000 */
[----:B------:R-:W-:-:S04]  /*1390*/  LOP3.LUT R40, R40, 0x3fe0, RZ, 0xc0, !PT ;  /* 0x00003fe028287812 */ /* 0x000fc800078ec0ff */
[----:B------:R-:W-:-:S05]  /*13a0*/  IADD3 R23, PT, PT, R23, R40, RZ ;  /* 0x0000002817177210 */ /* 0x000fca0007ffe0ff */
[----:B-12---:R0:W1:Y:S04]  /*13b0*/  LDS.64 R96, [R23+0x10] ;  /* 0x0000100017607984 */ /* 0x0060680000000a00 */
[----:B------:R0:W2:Y:S01]  /*13c0*/  LDS.128 R40, [R23] ;  /* 0x0000000017287984 */ /* 0x0000a20000000c00 */
[----:B------:R-:W-:Y:S05]  /*13d0*/  @!P6 BRA `(.L_x_239) ;  /* 0x000000000014e947 */ /* 0x000fea0003800000 */
[CC--:B--2---:R-:W-:Y:S02]  /*13e0*/  IADD.64 RZ, P1, R36.reuse, -R40.reuse ;  /* 0x8000002824ff7235 */ /* 0x0c4fe40007820200 */
[----:B------:R-:W-:-:S04]  /*13f0*/  IADD.64 R36, R36, -R40 ;  /* 0x8000002824247235 */ /* 0x000fc800078e0200 */
[----:B------:R-:W-:-:S06]  /*1400*/  IADD.64.X R38, P1, R38, ~R42, P1 ;  /* 0x8000002a26267235 */ /* 0x000fcc0000820600 */
[----:B-1----:R-:W-:Y:S02]  /*1410*/  IADD.64.X R46, R46, ~R96, P1 ;  /* 0x800000602e2e7235 */ /* 0x002fe400008e0600 */
[----:B------:R-:W-:Y:S06]  /*1420*/  BRA `(.L_x_240) ;  /* 0x0000000000107947 */ /* 0x000fec0003800000 */
.L_x_239:
[CC--:B--2---:R-:W-:Y:S02]  /*1430*/  IADD.64 RZ, P1, R36.reuse, R40.reuse ;  /* 0x0000002824ff7235 */ /* 0x0c4fe40007820200 */
[----:B------:R-:W-:-:S04]  /*1440*/  IADD.64 R36, R36, R40 ;  /* 0x0000002824247235 */ /* 0x000fc800078e0200 */
[----:B------:R-:W-:-:S06]  /*1450*/  IADD.64.X R38, P1, R38, R42, P1 ;  /* 0x0000002a26267235 */ /* 0x000fcc0000820600 */
[----:B-1----:R-:W-:-:S08]  /*1460*/  IADD.64.X R46, R46, R96, P1 ;  /* 0x000000602e2e7235 */ /* 0x002fd000008e0600 */
.L_x_240:
[----:B------:R-:W-:Y:S05]  /*1470*/  BSYNC.RECONVERGENT B1 ;  /* 0x0000000000017941 */ /* 0x000fea0003800200 */
.L_x_238:
[----:B------:R-:W-:Y:S02]  /*1480*/  ISETP.NE.S64.AND P1, PT, R66, R36, PT ;  /* 0x000000244200720c */ /* 0x000fe40003f35270 */
[----:B------:R-:W-:Y:S01]  /*1490*/  BSSY.RECONVERGENT B1, `(.L_x_241) ;  /* 0x000000a000017945 */ /* 0x000fe20003800200 */
[----:B0-----:R-:W-:-:S11]  /*14a0*/  HFMA2 R23, -RZ, RZ, 0, 3.5762786865234375e-07 ;  /* 0x00000006ff177431 */ /* 0x001fd600000001ff */
        /* <DEDUP_REMOVED lines=8> */
.L_x_242:
[----:B------:R-:W-:Y:S05]  /*1530*/  BSYNC.RECONVERGENT B1 ;  /* 0x0000000000017941 */ /* 0x000fea0003800200 */
.L_x_241:
[----:B------:R-:W-:-:S13]  /*1540*/  ISETP.GT.AND P1, PT, R23, -0x1, PT ;  /* 0xffffffff1700780c */ /* 0x000fda0003f24270 */
[----:B------:R-:W-:Y:S05]  /*1550*/  @P1 BRA `(.L_x_243) ;  /* 0x0000000400241947 */ /* 0x000fea0003800000 */
[----:B------:R-:W-:Y:S01]  /*1560*/  ISETP.GT.AND P1, PT, R98, -0x1, PT ;  /* 0xffffffff6200780c */ /* 0x000fe20003f24270 */
[----:B------:R-:W-:Y:S02]  /*1570*/  MOV.64 R90, R36 ;  /* 0x00000024005a7202 */ /* 0x000fe40000010f00 */
[----:B------:R-:W-:Y:S01]  /*1580*/  HFMA2 R23, -RZ, RZ, 0, 5.9604644775390625e-08 ;  /* 0x00000001ff177431 */ /* 0x000fe200000001ff */
[----:B------:R-:W-:-:S09]  /*1590*/  PLOP3.LUT P2, PT, PT, PT, PT, 0x80, 0x8 ;  /* 0x000000000008781c */ /* 0x000fd20003f4f070 */
[----:B------:R-:W-:Y:S05]  /*15a0*/  @P1 BRA `(.L_x_237) ;  /* 0x0000000400c81947 */ /* 0x000fea0003800000 */
        /* <DEDUP_REMOVED lines=13> */
[----:B------:R-:W-:Y:S01]  /*1680*/  HFMA2 R43, -RZ, RZ, 0, 0 ;  /* 0x00000000ff2b7431 */ /* 0x000fe200000001ff */
[----:B------:R-:W1:Y:S01]  /*1690*/  LDC.64 R90, c[0x0][0x3a8] ;  /* 0x0000ea00ff5a7b82 */ /* 0x000e620000000a00 */
[----:B------:R-:W-:Y:S01]  /*16a0*/  SHF.R.S32.HI R41, RZ, 0x1f, R40 ;  /* 0x0000001fff297819 */ /* 0x000fe20000011428 */
[----:B------:R-:W1:Y:S04]  /*16b0*/  POPC R97, UR6 ;  /* 0x0000000600617d09 */ /* 0x000e680008000000 */
[----:B------:R-:W-:-:S05]  /*16c0*/  IADD.64 R40, R42, R40 ;  /* 0x000000282a287235 */ /* 0x000fca00078e0200 */
[----:B------:R-:W-:-:S04]  /*16d0*/  LEA R42, P3, R40, R30, 0x2 ;  /* 0x0000001e282a7211 */ /* 0x000fc800078610ff */
[----:B------:R-:W-:-:S06]  /*16e0*/  LEA.HI.X R43, R40, R31, R41, 0x2, P3 ;  /* 0x0000001f282b7211 */ /* 0x000fcc00018f1429 */
[----:B------:R-:W2:Y:S01]  /*16f0*/  LDG.E.128.STRONG.SM R40, desc[UR4][R42.64] ;  /* 0x000000042a287981 */ /* 0x000ea2000c1ebd00 */
[----:B0-----:R-:W-:-:S13]  /*1700*/  ISETP.EQ.U32.AND P1, PT, R98, R45, PT ;  /* 0x0000002d6200720c */ /* 0x001fda0003f22070 */
[----:B-1----:R-:W3:Y:S01]  /*1710*/  @P1 ATOMG.E.ADD.STRONG.GPU PT, R91, desc[UR4][R90.64], R97 ;  /* 0x800000615a5b19a8 */ /* 0x002ee200081ef104 */
[----:B------:R-:W0:Y:S01]  /*1720*/  S2R R99, SR_LTMASK ;  /* 0x0000000000637919 */ /* 0x000e220000003900 */
[----:B------:R-:W-:Y:S01]  /*1730*/  ISETP.NE.AND P3, PT, R8, 0x2, PT ;  /* 0x000000020800780c */ /* 0x000fe20003f65270 */
[----:B0-----:R-:W-:-:S04]  /*1740*/  LOP3.LUT R99, R99, UR6, RZ, 0xc0, !PT ;  /* 0x0000000663637c12 */ /* 0x001fc8000f8ec0ff */
[----:B------:R-:W0:Y:S08]  /*1750*/  POPC R96, R99 ;  /* 0x0000006300607309 */ /* 0x000e300000000000 */
[----:B------:R-:W-:Y:S01]  /*1760*/  @!P3 SHF.R.U32.HI R101, RZ, 0x1, R10 ;  /* 0x00000001ff65b819 */ /* 0x000fe2000001160a */
[----:B------:R-:W-:-:S04]  /*1770*/  @!P3 MOV R100, 0x1 ;  /* 0x000000010064b802 */ /* 0x000fc80000000f00 */
[----:B------:R-:W-:Y:S01]  /*1780*/  @!P3 ISETP.GE.U32.AND P1, PT, R6, R101, PT ;  /* 0x000000650600b20c */ /* 0x000fe20003f26070 */
[----:B---3--:R-:W0:Y:S02]  /*1790*/  SHFL.IDX PT, R45, R91, R98, 0x1f ;  /* 0x00001f625b2d7589 */ /* 0x008e2400000e0000 */
[----:B0-----:R-:W-:-:S05]  /*17a0*/  IADD3 R45, PT, PT, R45, R96, RZ ;  /* 0x000000602d2d7210 */ /* 0x001fca0007ffe0ff */
[----:B------:R-:W-:-:S05]  /*17b0*/  VIMNMX.U32 R45, R45, 0x3ffff, PT ;  /* 0x0003ffff2d2d7848 */ /* 0x000fca0003fe0000 */
[----:B------:R-:W-:-:S04]  /*17c0*/  IMAD R45, R45, 0xc, RZ ;  /* 0x0000000c2d2d7824 */ /* 0x000fc800078e02ff */
[----:B------:R-:W-:Y:S01]  /*17d0*/  IMAD.WIDE.U32 R96, R45, 0x4, R24 ;  /* 0x000000042d607825 */ /* 0x000fe200078e0018 */
[----:B------:R-:W-:-:S04]  /*17e0*/  @!P3 SEL R45, R100, 0x2, !P1 ;  /* 0x00000002642db807 */ /* 0x000fc80004800000 */
[----:B--2---:R4:W-:Y:S04]  /*17f0*/  STG.E.128 desc[UR4][R96.64+0x10], R40 ;  /* 0x0000102860007986 */ /* 0x0049e8000c101d04 */
[----:B------:R4:W-:Y:S04]  /*1800*/  @!P3 STG.E desc[UR4][R96.64+0x38], R45 ;  /* 0x0000382d6000b986 */ /* 0x0009e8000c101904 */
[----:B------:R4:W-:Y:S04]  /*1810*/  STG.E.128 desc[UR4][R96.64+0x20], R36 ;  /* 0x0000202460007986 */ /* 0x0009e8000c101d04 */
[----:B------:R4:W-:Y:S01]  /*1820*/  STG.E.64 desc[UR4][R96.64+0x30], R46 ;  /* 0x0000302e60007986 */ /* 0x0009e2000c101b04 */
[----:B------:R-:W-:-:S02]  /*1830*/  @!P3 MOV.64 R90, R36 ;  /* 0x00000024005ab202 */ /* 0x000fc40000010f00 */
[----:B------:R-:W-:Y:S06]  /*1840*/  @!P3 BRA `(.L_x_237) ;  /* 0x000000040020b947 */ /* 0x000fec0003800000 */
[----:B----4-:R-:W-:-:S05]  /*1850*/  LOP3.LUT R40, R8, 0xfffffffd, RZ, 0xc0, !PT ;  /* 0xfffffffd08287812 */ /* 0x010fca00078ec0ff */
[----:B------:R-:W-:-:S13]  /*1860*/  ISETP.NE.AND P1, PT, R40, 0x1, PT ;  /* 0x000000012800780c */ /* 0x000fda0003f25270 */
[----:B------:R0:W-:Y:S01]  /*1870*/  @!P1 STG.E desc[UR4][R96.64+0x38], RZ ;  /* 0x000038ff60009986 */ /* 0x0001e2000c101904 */
[----:B------:R-:W-:Y:S02]  /*1880*/  @!P1 MOV.64 R90, R36 ;  /* 0x00000024005a9202 */ /* 0x000fe40000010f00 */
[----:B------:R-:W-:Y:S06]  /*1890*/  @!P1 BRA `(.L_x_237) ;  /* 0x00000004000c9947 */ /* 0x000fec0003800000 */
[----:B------:R-:W1:Y:S01]  /*18a0*/  I2F.U32.RP R42, R10 ;  /* 0x0000000a002a7306 */ /* 0x000e620000209000 */
[----:B------:R-:W-:Y:S01]  /*18b0*/  ISETP.NE.U32.AND P4, PT, R10, RZ, PT ;  /* 0x000000ff0a00720c */ /* 0x000fe20003f85070 */
[----:B------:R-:W-:Y:S02]  /*18c0*/  MOV.64 R90, R36 ;  /* 0x00000024005a7202 */ /* 0x000fe40000010f00 */
[----:B-1----:R-:W1:Y:S02]  /*18d0*/  MUFU.RCP R42, R42 ;  /* 0x0000002a002a7308 */ /* 0x002e640000001000 */
[----:B-1----:R-:W-:-:S04]  /*18e0*/  IADD3 R40, PT, PT, R42, 0xffffffe, RZ ;  /* 0x0ffffffe2a287810 */ /* 0x002fc80007ffe0ff */
[----:B------:R1:W2:Y:S02]  /*18f0*/  F2I.FTZ.U32.TRUNC.NTZ R41, R40 ;  /* 0x0000002800297305 */ /* 0x0002a4000021f000 */
[----:B-1----:R-:W-:Y:S01]  /*1900*/  HFMA2 R40, -RZ, RZ, 0, 0 ;  /* 0x00000000ff287431 */ /* 0x002fe200000001ff */
[----:B--2---:R-:W-:-:S05]  /*1910*/  IADD3 R43, PT, PT, RZ, -R41, RZ ;  /* 0x80000029ff2b7210 */ /* 0x004fca0007ffe0ff */
[----:B------:R-:W-:-:S04]  /*1920*/  IMAD R43, R43, R10, RZ ;  /* 0x0000000a2b2b7224 */ /* 0x000fc800078e02ff */
[----:B------:R-:W-:-:S06]  /*1930*/  IMAD.HI.U32 R41, R41, R43, R40 ;  /* 0x0000002b29297227 */ /* 0x000fcc00078e0028 */
[----:B------:R-:W-:-:S05]  /*1940*/  IMAD.HI.U32 R41, R41, R0, RZ ;  /* 0x0000000029297227 */ /* 0x000fca00078e00ff */
        /* <DEDUP_REMOVED lines=10> */
.L_x_243:
[----:B------:R-:W0:Y:S01]  /*19f0*/  S2R R41, SR_LANEID ;  /* 0x0000000000297919 */ /* 0x000e220000000000 */
[C---:B------:R-:W-:Y:S01]  /*1a00*/  IADD3 R40, PT, PT, -R23.reuse, 0xa, RZ ;  /* 0x0000000a17287810 */ /* 0x040fe20007ffe1ff */
[----:B------:R-:W-:Y:S01]  /*1a10*/  VOTEU.ANY UR6, UPT, PT ;  /* 0x0000000000067886 */ /* 0x000fe200038e0100 */
[----:B------:R-:W-:Y:S01]  /*1a20*/  IADD3 R23, PT, PT, -R23, RZ, RZ ;  /* 0x000000ff17177210 */ /* 0x000fe20007ffe1ff */
[----:B------:R-:W0:Y:S01]  /*1a30*/  FLO.U32 R96, UR6 ;  /* 0x0000000600607d00 */ /* 0x000e2200080e0000 */
[----:B------:R-:W1:Y:S01]  /*1a40*/  LDC.64 R42, c[0x0][0x3f8] ;  /* 0x0000fe00ff2a7b82 */ /* 0x000e620000000a00 */
[----:B------:R-:W-:Y:S01]  /*1a50*/  ISETP.GE.U32.AND P1, PT, R40, 0xa, PT ;  /* 0x0000000a2800780c */ /* 0x000fe20003f26070 */
[----:B------:R-:W-:Y:S01]  /*1a60*/  HFMA2 R101, -RZ, RZ, 0, 5.9604644775390625e-08 ;  /* 0x00000001ff657431 */ /* 0x000fe200000001ff */
[----:B------:R-:W1:Y:S11]  /*1a70*/  POPC R97, UR6 ;  /* 0x0000000600617d09 */ /* 0x000e760008000000 */
[----:B------:R-:W-:-:S05]  /*1a80*/  @P1 MOV R40, R23 ;  /* 0x0000001700281202 */ /* 0x000fca0000000f00 */
[----:B------:R-:W-:-:S05]  /*1a90*/  ISETP.NE.AND P1, PT, R40, RZ, PT ;  /* 0x000000ff2800720c */ /* 0x000fca0003f25270 */
[----:B------:R-:W-:Y:S01]  /*1aa0*/  SEL R23, R40, 0xa, P1 ;  /* 0x0000000a28177807 */ /* 0x000fe20000800000 */
[----:B0-----:R-:W-:-:S04]  /*1ab0*/  ISETP.EQ.U32.AND P3, PT, R96, R41, PT ;  /* 0x000000296000720c */ /* 0x001fc80003f62070 */
[----:B------:R-:W-:-:S05]  /*1ac0*/  IMAD.WIDE.U32 R40, R23, 0x4, R26 ;  /* 0x0000000417287825 */ /* 0x000fca00078e001a */
[----:B------:R0:W-:Y:S04]  /*1ad0*/  REDG.E.ADD.STRONG.GPU desc[UR4][R40.64], R101 ;  /* 0x000000652800798e */ /* 0x0001e8000c12e104 */
[----:B-1----:R1:W2:Y:S01]  /*1ae0*/  @P3 ATOMG.E.ADD.STRONG.GPU PT, R43, desc[UR4][R42.64], R97 ;  /* 0x800000612a2b39a8 */ /* 0x0022a200081ef104 */
[----:B------:R-:W3:Y:S01]  /*1af0*/  I2F.U32.RP R45, R23 ;  /* 0x00000017002d7306 */ /* 0x000ee20000209000 */
[----:B------:R-:W-:Y:S02]  /*1b00*/  IADD3 R99, PT, PT, RZ, -R23, RZ ;  /* 0x80000017ff637210 */ /* 0x000fe40007ffe0ff */
[----:B------:R-:W-:Y:S01]  /*1b10*/  IADD3 R98, PT, PT, -R7, 0x3e7, RZ ;  /* 0x000003e707627810 */ /* 0x000fe20007ffe1ff */
[----:B------:R-:W-:Y:S01]  /*1b20*/  ISETP.NE.U32.AND P3, PT, R23, RZ, PT ;  /* 0x000000ff1700720c */ /* 0x000fe20003f65070 */
[----:B-1----:R-:W1:Y:S01]  /*1b30*/  S2R R42, SR_LTMASK ;  /* 0x00000000002a7919 */ /* 0x002e620000003900 */
[----:B---3--:R-:W3:Y:S02]  /*1b40*/  MUFU.RCP R45, R45 ;  /* 0x0000002d002d7308 */ /* 0x008ee40000001000 */
[----:B---3--:R-:W-:-:S04]  /*1b50*/  IADD3 R90, PT, PT, R45, 0xffffffe, RZ ;  /* 0x0ffffffe2d5a7810 */ /* 0x008fc80007ffe0ff */
[----:B------:R3:W4:Y:S01]  /*1b60*/  F2I.FTZ.U32.TRUNC.NTZ R91, R90 ;  /* 0x0000005a005b7305 */ /* 0x000722000021f000 */
[----:B-1----:R-:W-:Y:S01]  /*1b70*/  LOP3.LUT R42, R42, UR6, RZ, 0xc0, !PT ;  /* 0x000000062a2a7c12 */ /* 0x002fe2000f8ec0ff */
[----:B---3--:R-:W-:-:S05]  /*1b80*/  HFMA2 R90, -RZ, RZ, 0, 0 ;  /* 0x00000000ff5a7431 */ /* 0x008fca00000001ff */
[----:B------:R-:W1:Y:S01]  /*1b90*/  POPC R42, R42 ;  /* 0x0000002a002a7309 */ /* 0x000e620000000000 */
[----:B----4-:R-:W-:-:S04]  /*1ba0*/  IMAD R99, R99, R91, RZ ;  /* 0x0000005b63637224 */ /* 0x010fc800078e02ff */
[----:B------:R-:W-:-:S06]  /*1bb0*/  IMAD.HI.U32 R91, R91, R99, R90 ;  /* 0x000000635b5b7227 */ /* 0x000fcc00078e005a */
[----:B------:R-:W-:-:S05]  /*1bc0*/  IMAD.HI.U32 R91, R91, R98, RZ ;  /* 0x000000625b5b7227 */ /* 0x000fca00078e00ff */
[----:B0-----:R-:W-:Y:S01]  /*1bd0*/  IADD3 R40, PT, PT, -R91, RZ, RZ ;  /* 0x000000ff5b287210 */ /* 0x001fe20007ffe1ff */
[----:B------:R-:W-:-:S04]  /*1be0*/  MOV.64 R90, R36 ;  /* 0x00000024005a7202 */ /* 0x000fc80000010f00 */
[----:B------:R-:W-:-:S05]  /*1bf0*/  IMAD R40, R23, R40, R98 ;  /* 0x0000002817287224 */ /* 0x000fca00078e0262 */
[----:B------:R-:W-:-:S13]  /*1c00*/  ISETP.GE.U32.AND P1, PT, R40, R23, PT ;  /* 0x000000172800720c */ /* 0x000fda0003f26070 */
[----:B------:R-:W-:-:S05]  /*1c10*/  @P1 IADD3 R40, PT, PT, -R23, R40, RZ ;  /* 0x0000002817281210 */ /* 0x000fca0007ffe1ff */
[----:B------:R-:W-:-:S13]  /*1c20*/  ISETP.GE.U32.AND P1, PT, R40, R23, PT ;  /* 0x000000172800720c */ /* 0x000fda0003f26070 */
[----:B------:R-:W-:Y:S02]  /*1c30*/  @P1 IADD3 R40, PT, PT, -R23, R40, RZ ;  /* 0x0000002817281210 */ /* 0x000fe40007ffe1ff */
[----:B------:R-:W-:Y:S01]  /*1c40*/  @!P3 LOP3.LUT R40, RZ, R23, RZ, 0x33, !PT ;  /* 0x00000017ff28b212 */ /* 0x000fe200078e33ff */
[----:B------:R-:W-:-:S05]  /*1c50*/  MOV R23, 0xf0000000 ;  /* 0xf000000000177802 */ /* 0x000fca0000000f00 */
[----:B------:R-:W-:Y:S01]  /*1c60*/  IMAD R23, R40, R23, -0x70000000 ;  /* 0x9000000028177424 */ /* 0x000fe200078e0217 */
[----:B--2---:R0:W1:Y:S04]  /*1c70*/  SHFL.IDX PT, R41, R43, R96, 0x1f ;  /* 0x00001f602b297589 */ /* 0x00406800000e0000 */
[----:B0-----:R-:W-:Y:S01]  /*1c80*/  LOP3.LUT R43, R23, R6, RZ, 0xfc, !PT ;  /* 0x00000006172b7212 */ /* 0x001fe200078efcff */
[----:B------:R-:W-:Y:S01]  /*1c90*/  HFMA2 R23, -RZ, RZ, 0, 5.9604644775390625e-08 ;  /* 0x00000001ff177431 */ /* 0x000fe200000001ff */
[----:B-1----:R-:W-:-:S05]  /*1ca0*/  IADD3 R41, PT, PT, R41, 0x2, R42 ;  /* 0x0000000229297810 */ /* 0x002fca0007ffe02a */
[----:B------:R-:W-:-:S05]  /*1cb0*/  IMAD.WIDE.U32 R40, R41, 0x4, R28 ;  /* 0x0000000429287825 */ /* 0x000fca00078e001c */
[----:B------:R0:W-:Y:S02]  /*1cc0*/  STG.E desc[UR4][R40.64], R43 ;  /* 0x0000002b28007986 */ /* 0x0001e4000c101904 */
.L_x_237:
[----:B------:R-:W-:Y:S05]  /*1cd0*/  BSYNC.RECONVERGENT B0 ;  /* 0x0000000000007941 */ /* 0x000fea0003800200 */
.L_x_236:
[----:B-----5:R0:W5:Y:S01]  /*1ce0*/  LDG.E.STRONG.SM R98, desc[UR4][R94.64+0x2000] ;  /* 0x002000045e627981 */ /* 0x020162000c1eb900 */
[----:B------:R-:W-:Y:S01]  /*1cf0*/  BSSY.RECONVERGENT B0, `(.L_x_244) ;  /* 0x000009c000007945 */ /* 0x000fe20003800200 */
[----:B------:R-:W-:-:S03]  /*1d00*/  PLOP3.LUT P1, PT, PT, PT, PT, 0x8, 0x80 ;  /* 0x000000000080781c */ /* 0x000fc60003f2e170 */
[----:B------:R-:W-:Y:S10]  /*1d10*/  @!P0 BRA `(.L_x_245) ;  /* 0x0000000800648947 */ /* 0x000ff40003800000 */
[C---:B-----5:R-:W-:Y:S01]  /*1d20*/  R2P PR, R98.reuse.B1, 0x60 ;  /* 0x0000006062007804 */ /* 0x060fe20000001000 */
[----:B01234-:R-:W-:Y:S01]  /*1d30*/  IMAD.SHL.U32 R41, R98, 0x20, RZ ;  /* 0x0000002062297824 */ /* 0x01ffe200078e00ff */
[C---:B------:R-:W-:Y:S01]  /*1d40*/  IADD3 R43, PT, PT, R20.reuse, 0x4000, RZ ;  /* 0x00004000142b7810 */ /* 0x040fe20007ffe0ff */
        /* <DEDUP_REMOVED lines=12> */
.L_x_247:
[CC--:B--2---:R-:W-:Y:S02]  /*1e10*/  IADD.64 RZ, P0, R32.reuse, R40.reuse ;  /* 0x0000002820ff7235 */ /* 0x0c4fe40007800200 */
[----:B------:R-:W-:-:S04]  /*1e20*/  IADD.64 R32, R32, R40 ;  /* 0x0000002820207235 */ /* 0x000fc800078e0200 */
[----:B------:R-:W-:-:S06]  /*1e30*/  IADD.64.X R34, P0, R34, R42, P0 ;  /* 0x0000002a22227235 */ /* 0x000fcc0000000600 */
[----:B-1----:R-:W-:-:S08]  /*1e40*/  IADD.64.X R48, R48, R44, P0 ;  /* 0x0000002c30307235 */ /* 0x002fd000000e0600 */
.L_x_248:
[----:B------:R-:W-:Y:S05]  /*1e50*/  BSYNC.RECONVERGENT B1 ;  /* 0x0000000000017941 */ /* 0x000fea0003800200 */
.L_x_246:
[----:B------:R-:W-:Y:S02]  /*1e60*/  ISETP.NE.S64.AND P0, PT, R64, R32, PT ;  /* 0x000000204000720c */ /* 0x000fe40003f15270 */
[----:B------:R-:W-:Y:S01]  /*1e70*/  BSSY.RECONVERGENT B1, `(.L_x_249) ;  /* 0x000000b000017945 */ /* 0x000fe20003800200 */
[----:B------:R-:W-:-:S11]  /*1e80*/  HFMA2 R42, -RZ, RZ, 0, 4.17232513427734375e-07 ;  /* 0x00000007ff2a7431 */ /* 0x000fd600000001ff */
[----:B------:R-:W-:Y:S05]  /*1e90*/  @!P0 BRA `(.L_x_250) ;  /* 0x0000000000208947 */ /* 0x000fea0003800000 */
[----:B------:R-:W-:Y:S02]  /*1ea0*/  ISETP.NE.S64.AND P0, PT, R72, R32, PT ;  /* 0x000000204800720c */ /* 0x000fe40003f15270 */
[----:B------:R-:W-:-:S12]  /*1eb0*/  MOV R42, 0x5 ;  /* 0x00000005002a7802 */ /* 0x000fd80000000f00 */
[----:B------:R-:W-:Y:S05]  /*1ec0*/  @!P0 BRA `(.L_x_250) ;  /* 0x0000000000148947 */ /* 0x000fea0003800000 */
[----:B------:R-:W-:Y:S02]  /*1ed0*/  ISETP.NE.S64.AND P0, PT, R80, R32, PT ;  /* 0x000000205000720c */ /* 0x000fe40003f15270 */
[----:B------:R-:W-:-:S12]  /*1ee0*/  MOV R42, 0x3 ;  /* 0x00000003002a7802 */ /* 0x000fd80000000f00 */
[----:B------:R-:W-:Y:S02]  /*1ef0*/  @P0 ISETP.NE.S64.AND P3, PT, R88, R32, PT ;  /* 0x000000205800020c */ /* 0x000fe40003f75270 */
[----:B------:R-:W-:-:S05]  /*1f00*/  @P0 MOV R40, 0x1 ;  /* 0x0000000100280802 */ /* 0x000fca0000000f00 */
[----:B------:R-:W-:-:S07]  /*1f10*/  @P0 SEL R42, R40, 0xffffffff, !P3 ;  /* 0xffffffff282a0807 */ /* 0x000fce0005800000 */
.L_x_250:
[----:B------:R-:W-:Y:S05]  /*1f20*/  BSYNC.RECONVERGENT B1 ;  /* 0x0000000000017941 */ /* 0x000fea0003800200 */
.L_x_249:
[----:B------:R-:W-:-:S13]  /*1f30*/  ISETP.GT.AND P0, PT, R42, -0x1, PT ;  /* 0xffffffff2a00780c */ /* 0x000fda0003f04270 */
[----:B------:R-:W-:Y:S05]  /*1f40*/  @P0 BRA `(.L_x_251) ;  /* 0x0000000400240947 */ /* 0x000fea0003800000 */
[----:B------:R-:W-:Y:S01]  /*1f50*/  LOP3.LUT P0, RZ, R98, 0x8000, RZ, 0xc0, !PT ;  /* 0x0000800062ff7812 */ /* 0x000fe2000780c0ff */
[----:B------:R-:W-:Y:S02]  /*1f60*/  MOV.64 R88, R32 ;  /* 0x0000002000587202 */ /* 0x000fe40000010f00 */
[----:B------:R-:W-:Y:S01]  /*1f70*/  HFMA2 R44, -RZ, RZ, 0, 1.1920928955078125e-07 ;  /* 0x00000002ff2c7431 */ /* 0x000fe200000001ff */
        /* <DEDUP_REMOVED lines=10> */
[----:B------:R-:W1:Y:S01]  /*2020*/  S2R R88, SR_LANEID ;  /* 0x0000000000587919 */ /* 0x000e620000000000 */
[----:B------:R-:W-:Y:S01]  /*2030*/  VOTEU.ANY UR6, UPT, PT ;  /* 0x0000000000067886 */ /* 0x000fe200038e0100 */
[----:B------:R-:W-:Y:S01]  /*2040*/  IMAD R40, R42, 0x4, R3 ;  /* 0x000000042a287824 */ /* 0x000fe200078e0203 */
[----:B------:R-:W1:Y:S01]  /*2050*/  FLO.U32 R99, UR6 ;  /* 0x0000000600637d00 */ /* 0x000e6200080e0000 */
[----:B------:R-:W-:Y:S01]  /*2060*/  MOV R42, R10 ;  /* 0x0000000a002a7202 */ /* 0x000fe20000000f00 */
[----:B------:R-:W-:Y:S02]  /*2070*/  HFMA2 R43, -RZ, RZ, 0, 0 ;  /* 0x00000000ff2b7431 */ /* 0x000fe400000001ff */
[----:B------:R-:W-:Y:S01]  /*2080*/  SHF.R.S32.HI R41, RZ, 0x1f, R40 ;  /* 0x0000001fff297819 */ /* 0x000fe20000011428 */
[----:B------:R-:W2:Y:S04]  /*2090*/  POPC R97, UR6 ;  /* 0x0000000600617d09 */ /* 0x000ea80008000000 */
[----:B------:R-:W-:-:S05]  /*20a0*/  IADD.64 R40, R42, R40 ;  /* 0x000000282a287235 */ /* 0x000fca00078e0200 */
[----:B------:R-:W-:-:S04]  /*20b0*/  LEA R42, P3, R40, R30, 0x2 ;  /* 0x0000001e282a7211 */ /* 0x000fc800078610ff */
[----:B------:R-:W-:-:S06]  /*20c0*/  LEA.HI.X R43, R40, R31, R41, 0x2, P3 ;  /* 0x0000001f282b7211 */ /* 0x000fcc00018f1429 */
[----:B------:R-:W3:Y:S01]  /*20d0*/  LDG.E.128.STRONG.SM R40, desc[UR4][R42.64] ;  /* 0x000000042a287981 */ /* 0x000ee2000c1ebd00 */
[----:B-1----:R-:W-:Y:S02]  /*20e0*/  ISETP.EQ.U32.AND P0, PT, R99, R88, PT ;  /* 0x000000586300720c */ /* 0x002fe40003f02070 */
[----:B------:R-:W2:Y:S11]  /*20f0*/  LDC.64 R88, c[0x0][0x3a8] ;  /* 0x0000ea00ff587b82 */ /* 0x000eb60000000a00 */
[----:B--2---:R-:W2:Y:S01]  /*2100*/  @P0 ATOMG.E.ADD.STRONG.GPU PT, R88, desc[UR4][R88.64], R97 ;  /* 0x80000061585809a8 */ /* 0x004ea200081ef104 */
[----:B------:R-:W1:Y:S01]  /*2110*/  S2R R100, SR_LTMASK ;  /* 0x0000000000647919 */ /* 0x000e620000003900 */
[----:B------:R-:W-:Y:S01]  /*2120*/  ISETP.NE.AND P0, PT, R8, 0x2, PT ;  /* 0x000000020800780c */ /* 0x000fe20003f05270 */
[----:B-1----:R-:W-:-:S06]  /*2130*/  LOP3.LUT R100, R100, UR6, RZ, 0xc0, !PT ;  /* 0x0000000664647c12 */ /* 0x002fcc000f8ec0ff */
[----:B------:R-:W1:Y:S06]  /*2140*/  POPC R100, R100 ;  /* 0x0000006400647309 */ /* 0x000e6c0000000000 */
[----:B0-----:R-:W-:Y:S01]  /*2150*/  @!P0 SHF.R.U32.HI R96, RZ, 0x1, R10 ;  /* 0x00000001ff608819 */ /* 0x001fe2000001160a */
[----:B------:R-:W-:-:S04]  /*2160*/  @!P0 MOV R101, 0x2 ;  /* 0x0000000200658802 */ /* 0x000fc80000000f00 */
[----:B------:R-:W-:Y:S01]  /*2170*/  @!P0 ISETP.GE.U32.AND P3, PT, R17, R96, PT ;  /* 0x000000601100820c */ /* 0x000fe20003f66070 */
[----:B--2---:R-:W1:Y:S02]  /*2180*/  SHFL.IDX PT, R45, R88, R99, 0x1f ;  /* 0x00001f63582d7589 */ /* 0x004e6400000e0000 */
[----:B-1----:R-:W-:-:S05]  /*2190*/  IADD3 R45, PT, PT, R45, R100, RZ ;  /* 0x000000642d2d7210 */ /* 0x002fca0007ffe0ff */
[----:B------:R-:W-:-:S05]  /*21a0*/  VIMNMX.U32 R45, R45, 0x3ffff, PT ;  /* 0x0003ffff2d2d7848 */ /* 0x000fca0003fe0000 */
[----:B------:R-:W-:-:S04]  /*21b0*/  IMAD R45, R45, 0xc, RZ ;  /* 0x0000000c2d2d7824 */ /* 0x000fc800078e02ff */
[----:B------:R-:W-:Y:S01]  /*21c0*/  IMAD.WIDE.U32 R96, R45, 0x4, R24 ;  /* 0x000000042d607825 */ /* 0x000fe200078e0018 */
[----:B------:R-:W-:-:S04]  /*21d0*/  @!P0 SEL R45, R101, 0x1, P3 ;  /* 0x00000001652d8807 */ /* 0x000fc80001800000 */
[----:B---3--:R0:W-:Y:S04]  /*21e0*/  STG.E.128 desc[UR4][R96.64+0x10], R40 ;  /* 0x0000102860007986 */ /* 0x0081e8000c101d04 */
        /* <DEDUP_REMOVED lines=10> */
[----:B------:R-:W1:Y:S01]  /*2290*/  I2F.U32.RP R42, R10 ;  /* 0x0000000a002a7306 */ /* 0x000e620000209000 */
[----:B------:R-:W-:Y:S01]  /*22a0*/  ISETP.NE.U32.AND P4, PT, R10, RZ, PT ;  /* 0x000000ff0a00720c */ /* 0x000fe20003f85070 */
[----:B-1----:R-:W1:Y:S02]  /*22b0*/  MUFU.RCP R42, R42 ;  /* 0x0000002a002a7308 */ /* 0x002e640000001000 */
[----:B-1----:R-:W-:-:S04]  /*22c0*/  IADD3 R40, PT, PT, R42, 0xffffffe, RZ ;  /* 0x0ffffffe2a287810 */ /* 0x002fc80007ffe0ff */
[----:B------:R1:W2:Y:S02]  /*22d0*/  F2I.FTZ.U32.TRUNC.NTZ R41, R40 ;  /* 0x0000002800297305 */ /* 0x0002a4000021f000 */
[----:B-1----:R-:W-:Y:S01]  /*22e0*/  HFMA2 R40, -RZ, RZ, 0, 0 ;  /* 0x00000000ff287431 */ /* 0x002fe200000001ff */
        /* <DEDUP_REMOVED lines=15> */
.L_x_251:
[----:B------:R-:W1:Y:S01]  /*23e0*/  S2R R41, SR_LANEID ;  /* 0x0000000000297919 */ /* 0x000e620000000000 */
[----:B------:R-:W-:Y:S01]  /*23f0*/  IADD3 R40, PT, PT, -R42, 0xb, RZ ;  /* 0x0000000b2a287810 */ /* 0x000fe20007ffe1ff */
[----:B------:R-:W-:Y:S01]  /*2400*/  VOTEU.ANY UR6, UPT, PT ;  /* 0x0000000000067886 */ /* 0x000fe200038e0100 */
[----:B------:R-:W2:Y:S01]  /*2410*/  LDC.64 R44, c[0x0][0x3f8] ;  /* 0x0000fe00ff2c7b82 */ /* 0x000ea20000000a00 */
[----:B0-----:R-:W1:Y:S02]  /*2420*/  FLO.U32 R96, UR6 ;  /* 0x0000000600607d00 */ /* 0x001e6400080e0000 */
[----:B------:R-:W-:Y:S01]  /*2430*/  ISETP.GE.U32.AND P0, PT, R40, 0xa, PT ;  /* 0x0000000a2800780c */ /* 0x000fe20003f06070 */
[----:B------:R-:W-:Y:S01]  /*2440*/  HFMA2 R101, -RZ, RZ, 0, 5.9604644775390625e-08 ;  /* 0x00000001ff657431 */ /* 0x000fe200000001ff */
[----:B------:R-:W2:Y:S11]  /*2450*/  POPC R99, UR6 ;  /* 0x0000000600637d09 */ /* 0x000eb60008000000 */
[----:B------:R-:W-:-:S05]  /*2460*/  @P0 IADD3 R40, PT, PT, -R42, 0x1, RZ ;  /* 0x000000012a280810 */ /* 0x000fca0007ffe1ff */
[----:B------:R-:W-:-:S05]  /*2470*/  ISETP.NE.AND P0, PT, R40, RZ, PT ;  /* 0x000000ff2800720c */ /* 0x000fca0003f05270 */
[----:B------:R-:W-:Y:S01]  /*2480*/  SEL R89, R40, 0xa, P0 ;  /* 0x0000000a28597807 */ /* 0x000fe20000000000 */
[----:B-1----:R-:W-:-:S04]  /*2490*/  ISETP.EQ.U32.AND P3, PT, R96, R41, PT ;  /* 0x000000296000720c */ /* 0x002fc80003f62070 */
[----:B------:R-:W-:-:S05]  /*24a0*/  IMAD.WIDE.U32 R42, R89, 0x4, R26 ;  /* 0x00000004592a7825 */ /* 0x000fca00078e001a */
[----:B------:R0:W-:Y:S04]  /*24b0*/  REDG.E.ADD.STRONG.GPU desc[UR4][R42.64], R101 ;  /* 0x000000652a00798e */ /* 0x0001e8000c12e104 */
[----:B--2---:R1:W2:Y:S01]  /*24c0*/  @P3 ATOMG.E.ADD.STRONG.GPU PT, R45, desc[UR4][R44.64], R99 ;  /* 0x800000632c2d39a8 */ /* 0x0042a200081ef104 */
[----:B------:R-:W3:Y:S01]  /*24d0*/  I2F.U32.RP R88, R89 ;  /* 0x0000005900587306 */ /* 0x000ee20000209000 */
[----:B------:R-:W-:Y:S01]  /*24e0*/  IADD3 R97, PT, PT, RZ, -R89, RZ ;  /* 0x80000059ff617210 */ /* 0x000fe20007ffe0ff */
[----:B------:R-:W-:Y:S01]  /*24f0*/  HFMA2 R40, -RZ, RZ, 0, 0 ;  /* 0x00000000ff287431 */ /* 0x000fe200000001ff */
[----:B------:R-:W-:Y:S01]  /*2500*/  ISETP.NE.U32.AND P3, PT, R89, RZ, PT ;  /* 0x000000ff5900720c */ /* 0x000fe20003f65070 */
[----:B0-----:R-:W0:Y:S01]  /*2510*/  S2R R42, SR_LTMASK ;  /* 0x00000000002a7919 */ /* 0x001e220000003900 */
[----:B------:R-:W-:Y:S01]  /*2520*/  MOV R43, 0xf0000000 ;  /* 0xf0000000002b7802 */ /* 0x000fe20000000f00 */
[----:B-1----:R-:W-:Y:S01]  /*2530*/  HFMA2 R44, -RZ, RZ, 0, 1.1920928955078125e-07 ;  /* 0x00000002ff2c7431 */ /* 0x002fe200000001ff */
[----:B---3--:R-:W1:Y:S02]  /*2540*/  MUFU.RCP R88, R88 ;  /* 0x0000005800587308 */ /* 0x008e640000001000 */
[----:B-1----:R-:W-:-:S06]  /*2550*/  IADD3 R41, PT, PT, R88, 0xffffffe, RZ ;  /* 0x0ffffffe58297810 */ /* 0x002fcc0007ffe0ff */
[----:B------:R-:W1:Y:S02]  /*2560*/  F2I.FTZ.U32.TRUNC.NTZ R41, R41 ;  /* 0x0000002900297305 */ /* 0x000e64000021f000 */
[----:B-1----:R-:W-:-:S04]  /*2570*/  IMAD R97, R97, R41, RZ ;  /* 0x0000002961617224 */ /* 0x002fc800078e02ff */
[----:B------:R-:W-:Y:S01]  /*2580*/  IMAD.HI.U32 R97, R41, R97, R40 ;  /* 0x0000006129617227 */ /* 0x000fe200078e0028 */
[----:B------:R-:W-:-:S05]  /*2590*/  IADD3 R40, PT, PT, -R7, 0x3e6, RZ ;  /* 0x000003e607287810 */ /* 0x000fca0007ffe1ff */
[----:B------:R-:W-:-:S05]  /*25a0*/  IMAD.HI.U32 R97, R97, R40, RZ ;  /* 0x0000002861617227 */ /* 0x000fca00078e00ff */
[----:B------:R-:W-:-:S05]  /*25b0*/  IADD3 R97, PT, PT, -R97, RZ, RZ ;  /* 0x000000ff61617210 */ /* 0x000fca0007ffe1ff */
[----:B------:R-:W-:Y:S01]  /*25c0*/  IMAD R40, R89, R97, R40 ;  /* 0x0000006159287224 */ /* 0x000fe200078e0228 */
[----:B0-----:R-:W-:-:S04]  /*25d0*/  LOP3.LUT R97, R42, UR6, RZ, 0xc0, !PT ;  /* 0x000000062a617c12 */ /* 0x001fc8000f8ec0ff */
[----:B------:R-:W-:Y:S01]  /*25e0*/  ISETP.GE.U32.AND P0, PT, R40, R89, PT ;  /* 0x000000592800720c */ /* 0x000fe20003f06070 */
[----:B------:R-:W0:-:S12]  /*25f0*/  POPC R42, R97 ;  /* 0x00000061002a7309 */ /* 0x000e180000000000 */
[----:B------:R-:W-:-:S05]  /*2600*/  @P0 IADD3 R40, PT, PT, -R89, R40, RZ ;  /* 0x0000002859280210 */ /* 0x000fca0007ffe1ff */
[----:B------:R-:W-:-:S13]  /*2610*/  ISETP.GE.U32.AND P0, PT, R40, R89, PT ;  /* 0x000000592800720c */ /* 0x000fda0003f06070 */
[----:B------:R-:W-:Y:S02]  /*2620*/  @P0 IADD3 R40, PT, PT, -R89, R40, RZ ;  /* 0x0000002859280210 */ /* 0x000fe40007ffe1ff */
[----:B------:R-:W-:Y:S01]  /*2630*/  @!P3 LOP3.LUT R40, RZ, R89, RZ, 0x33, !PT ;  /* 0x00000059ff28b212 */ /* 0x000fe200078e33ff */
[----:B------:R-:W-:Y:S02]  /*2640*/  MOV.64 R88, R32 ;  /* 0x0000002000587202 */ /* 0x000fe40000010f00 */
[----:B--2---:R-:W0:Y:S02]  /*2650*/  SHFL.IDX PT, R41, R45, R96, 0x1f ;  /* 0x00001f602d297589 */ /* 0x004e2400000e0000 */
[----:B0-----:R-:W-:Y:S01]  /*2660*/  IADD3 R41, PT, PT, R41, 0x2, R42 ;  /* 0x0000000229297810 */ /* 0x001fe20007ffe02a */
[----:B------:R-:W-:-:S04]  /*2670*/  IMAD R42, R40, R43, -0x70000000 ;  /* 0x90000000282a7424 */ /* 0x000fc800078e022b */
[----:B------:R-:W-:Y:S01]  /*2680*/  IMAD.WIDE.U32 R40, R41, 0x4, R28 ;  /* 0x0000000429287825 */ /* 0x000fe200078e001c */
[----:B------:R-:W-:-:S05]  /*2690*/  LOP3.LUT R43, R42, R17, RZ, 0xfc, !PT ;  /* 0x000000112a2b7212 */ /* 0x000fca00078efcff */
[----:B------:R0:W-:Y:S02]  /*26a0*/  STG.E desc[UR4][R40.64], R43 ;  /* 0x0000002b28007986 */ /* 0x0001e4000c101904 */
.L_x_245:
[----:B------:R-:W-:Y:S05]  /*26b0*/  BSYNC.RECONVERGENT B0 ;  /* 0x0000000000007941 */ /* 0x000fea0003800200 */
.L_x_244:
[----:B------:R-:W-:Y:S01]  /*26c0*/  BSSY.RECONVERGENT B0, `(.L_x_252) ;  /* 0x000009c000007945 */ /* 0x000fe20003800200 */
[----:B------:R-:W-:-:S03]  /*26d0*/  PLOP3.LUT P0, PT, PT, PT, PT, 0x8, 0x80 ;  /* 0x000000000080781c */ /* 0x000fc60003f0e170 */
[----:B------:R-:W-:Y:S10]  /*26e0*/  @!P2 BRA `(.L_x_253) ;  /* 0x000000080064a947 */ /* 0x000ff40003800000 */
[----:B-----5:R-:W-:Y:S01]  /*26f0*/  R2P PR, R98.B3, 0x60 ;  /* 0x0000006062007804 */ /* 0x020fe20000003000 */
[----:B------:R-:W-:Y:S01]  /*2700*/  BSSY.RECONVERGENT B1, `(.L_x_254) ;  /* 0x0000012000017945 */ /* 0x000fe20003800200 */
[----:B------:R-:W-:Y:S02]  /*2710*/  IADD3 R23, PT, PT, R20, 0x4000, RZ ;  /* 0x0000400014177810 */ /* 0x000fe40007ffe0ff */
[----:B0--34-:R-:W-:-:S03]  /*2720*/  SHF.R.U32.HI R40, RZ, 0xb, R98 ;  /* 0x0000000bff287819 */ /* 0x019fc60000011662 */
        /* <DEDUP_REMOVED lines=11> */
.L_x_255:
[CC--:B--2---:R-:W-:Y:S02]  /*27e0*/  IADD.64 RZ, P2, R36.reuse, R40.reuse ;  /* 0x0000002824ff7235 */ /* 0x0c4fe40007840200 */
[----:B------:R-:W-:-:S04]  /*27f0*/  IADD.64 R36, R36, R40 ;  /* 0x0000002824247235 */ /* 0x000fc800078e0200 */
[----:B------:R-:W-:-:S06]  /*2800*/  IADD.64.X R38, P2, R38, R42, P2 ;  /* 0x0000002a26267235 */ /* 0x000fcc0001040600 */
[----:B-1----:R-:W-:-:S08]  /*2810*/  IADD.64.X R46, R46, R96, P2 ;  /* 0x000000602e2e7235 */ /* 0x002fd000010e0600 */
.L_x_256:
[----:B------:R-:W-:Y:S05]  /*2820*/  BSYNC.RECONVERGENT B1 ;  /* 0x0000000000017941 */ /* 0x000fea0003800200 */
.L_x_254:
        /* <DEDUP_REMOVED lines=10> */
[----:B0-----:R-:W-:-:S05]  /*28d0*/  @P2 MOV R23, 0x1 ;  /* 0x0000000100172802 */ /* 0x001fca0000000f00 */
[----:B------:R-:W-:-:S07]  /*28e0*/  @P2 SEL R40, R23, 0xffffffff, !P3 ;  /* 0xffffffff17282807 */ /* 0x000fce0005800000 */
.L_x_258:
[----:B------:R-:W-:Y:S05]  /*28f0*/  BSYNC.RECONVERGENT B1 ;  /* 0x0000000000017941 */ /* 0x000fea0003800200 */
.L_x_257:
[----:B------:R-:W-:-:S13]  /*2900*/  ISETP.GT.AND P2, PT, R40, -0x1, PT ;  /* 0xffffffff2800780c */ /* 0x000fda0003f44270 */
[----:B------:R-:W-:Y:S05]  /*2910*/  @P2 BRA `(.L_x_259) ;  /* 0x0000000400242947 */ /* 0x000fea0003800000 */
[----:B------:R-:W-:Y:S01]  /*2920*/  ISETP.GT.AND P2, PT, R98, -0x1, PT ;  /* 0xffffffff6200780c */ /* 0x000fe20003f44270 */
[----:B------:R-:W-:Y:S02]  /*2930*/  MOV.64 R86, R36 ;  /* 0x0000002400567202 */ /* 0x000fe40000010f00 */
[----:B0-----:R-:W-:Y:S01]  /*2940*/  HFMA2 R23, -RZ, RZ, 0, 1.1920928955078125e-07 ;  /* 0x00000002ff177431 */ /* 0x001fe200000001ff */
        /* <DEDUP_REMOVED lines=37> */
[----:B------:R-:W-:-:S04]  /*2ba0*/  @!P2 SEL R45, R100, 0x1, P3 ;  /* 0x00000001642da807 */ /* 0x000fc80001800000 */
        /* <DEDUP_REMOVED lines=32> */
.L_x_259:
[----:B------:R-:W1:Y:S01]  /*2db0*/  S2R R41, SR_LANEID ;  /* 0x0000000000297919 */ /* 0x000e620000000000 */
[C---:B0-----:R-:W-:Y:S01]  /*2dc0*/  IADD3 R23, PT, PT, -R40.reuse, 0xb, RZ ;  /* 0x0000000b28177810 */ /* 0x041fe20007ffe1ff */
[----:B------:R-:W-:Y:S01]  /*2dd0*/  VOTEU.ANY UR6, UPT, PT ;  /* 0x0000000000067886 */ /* 0x000fe200038e0100 */
[----:B------:R-:W0:Y:S01]  /*2de0*/  LDC.64 R42, c[0x0][0x3f8] ;  /* 0x0000fe00ff2a7b82 */ /* 0x000e220000000a00 */
[----:B------:R-:W1:Y:S02]  /*2df0*/  FLO.U32 R96, UR6 ;  /* 0x0000000600607d00 */ /* 0x000e6400080e0000 */
[----:B------:R-:W-:Y:S01]  /*2e00*/  ISETP.GE.U32.AND P2, PT, R23, 0xa, PT ;  /* 0x0000000a1700780c */ /* 0x000fe20003f46070 */
[----:B------:R-:W-:Y:S01]  /*2e10*/  HFMA2 R101, -RZ, RZ, 0, 5.9604644775390625e-08 ;  /* 0x00000001ff657431 */ /* 0x000fe200000001ff */
[----:B------:R-:W0:Y:S11]  /*2e20*/  POPC R97, UR6 ;  /* 0x0000000600617d09 */ /* 0x000e360008000000 */
[----:B------:R-:W-:-:S05]  /*2e30*/  @P2 IADD3 R23, PT, PT, -R40, 0x1, RZ ;  /* 0x0000000128172810 */ /* 0x000fca0007ffe1ff */
[----:B------:R-:W-:-:S05]  /*2e40*/  ISETP.NE.AND P2, PT, R23, RZ, PT ;  /* 0x000000ff1700720c */ /* 0x000fca0003f45270 */
[----:B------:R-:W-:Y:S01]  /*2e50*/  SEL R23, R23, 0xa, P2 ;  /* 0x0000000a17177807 */ /* 0x000fe20001000000 */
[----:B-1----:R-:W-:-:S04]  /*2e60*/  ISETP.EQ.U32.AND P3, PT, R96, R41, PT ;  /* 0x000000296000720c */ /* 0x002fc80003f62070 */
[----:B------:R-:W-:-:S05]  /*2e70*/  IMAD.WIDE.U32 R40, R23, 0x4, R26 ;  /* 0x0000000417287825 */ /* 0x000fca00078e001a */
[----:B------:R1:W-:Y:S04]  /*2e80*/  REDG.E.ADD.STRONG.GPU desc[UR4][R40.64], R101 ;  /* 0x000000652800798e */ /* 0x0003e8000c12e104 */
[----:B0-----:R0:W2:Y:S01]  /*2e90*/  @P3 ATOMG.E.ADD.STRONG.GPU PT, R43, desc[UR4][R42.64], R97 ;  /* 0x800000612a2b39a8 */ /* 0x0010a200081ef104 */
[----:B------:R-:W3:Y:S01]  /*2ea0*/  I2F.U32.RP R45, R23 ;  /* 0x00000017002d7306 */ /* 0x000ee20000209000 */
[----:B------:R-:W-:Y:S02]  /*2eb0*/  IADD3 R99, PT, PT, RZ, -R23, RZ ;  /* 0x80000017ff637210 */ /* 0x000fe40007ffe0ff */
[----:B------:R-:W-:Y:S01]  /*2ec0*/  IADD3 R98, PT, PT, -R7, 0x3e6, RZ ;  /* 0x000003e607627810 */ /* 0x000fe20007ffe1ff */
[----:B------:R-:W-:Y:S01]  /*2ed0*/  ISETP.NE.U32.AND P3, PT, R23, RZ, PT ;  /* 0x000000ff1700720c */ /* 0x000fe20003f65070 */
[----:B0-----:R-:W0:Y:S01]  /*2ee0*/  S2R R42, SR_LTMASK ;  /* 0x00000000002a7919 */ /* 0x001e220000003900 */
[----:B---3--:R-:W3:Y:S02]  /*2ef0*/  MUFU.RCP R45, R45 ;  /* 0x0000002d002d7308 */ /* 0x008ee40000001000 */
[----:B---3--:R-:W-:-:S04]  /*2f00*/  IADD3 R86, PT, PT, R45, 0xffffffe, RZ ;  /* 0x0ffffffe2d567810 */ /* 0x008fc80007ffe0ff */
[----:B------:R3:W4:Y:S01]  /*2f10*/  F2I.FTZ.U32.TRUNC.NTZ R87, R86 ;  /* 0x0000005600577305 */ /* 0x000722000021f000 */
[----:B0-----:R-:W-:Y:S01]  /*2f20*/  LOP3.LUT R42, R42, UR6, RZ, 0xc0, !PT ;  /* 0x000000062a2a7c12 */ /* 0x001fe2000f8ec0ff */
[----:B---3--:R-:W-:-:S05]  /*2f30*/  HFMA2 R86, -RZ, RZ, 0, 0 ;  /* 0x00000000ff567431 */ /* 0x008fca00000001ff */
[----:B------:R-:W0:Y:S01]  /*2f40*/  POPC R42, R42 ;  /* 0x0000002a002a7309 */ /* 0x000e220000000000 */
[----:B----4-:R-:W-:-:S04]  /*2f50*/  IMAD R99, R99, R87, RZ ;  /* 0x0000005763637224 */ /* 0x010fc800078e02ff */
[----:B------:R-:W-:-:S06]  /*2f60*/  IMAD.HI.U32 R87, R87, R99, R86 ;  /* 0x0000006357577227 */ /* 0x000fcc00078e0056 */
[----:B------:R-:W-:-:S05]  /*2f70*/  IMAD.HI.U32 R87, R87, R98, RZ ;  /* 0x0000006257577227 */ /* 0x000fca00078e00ff */
[----:B-1----:R-:W-:Y:S01]  /*2f80*/  IADD3 R40, PT, PT, -R87, RZ, RZ ;  /* 0x000000ff57287210 */ /* 0x002fe20007ffe1ff */
        /* <DEDUP_REMOVED lines=9> */
[----:B--2---:R1:W0:Y:S04]  /*3020*/  SHFL.IDX PT, R41, R43, R96, 0x1f ;  /* 0x00001f602b297589 */ /* 0x00422800000e0000 */
[----:B-1----:R-:W-:Y:S01]  /*3030*/  LOP3.LUT R43, R23, R6, RZ, 0xfc, !PT ;  /* 0x00000006172b7212 */ /* 0x002fe200078efcff */
[----:B------:R-:W-:Y:S01]  /*3040*/  HFMA2 R23, -RZ, RZ, 0, 1.1920928955078125e-07 ;  /* 0x00000002ff177431 */ /* 0x000fe200000001ff */
[----:B0-----:R-:W-:-:S05]  /*3050*/  IADD3 R41, PT, PT, R41, 0x2, R42 ;  /* 0x0000000229297810 */ /* 0x001fca0007ffe02a */
[----:B------:R-:W-:-:S05]  /*3060*/  IMAD.WIDE.U32 R40, R41, 0x4, R28 ;  /* 0x0000000429287825 */ /* 0x000fca00078e001c */
[----:B------:R0:W-:Y:S02]  /*3070*/  STG.E desc[UR4][R40.64], R43 ;  /* 0x0000002b28007986 */ /* 0x0001e4000c101904 */
.L_x_253:
[----:B------:R-:W-:Y:S05]  /*3080*/  BSYNC.RECONVERGENT B0 ;  /* 0x0000000000007941 */ /* 0x000fea0003800200 */
.L_x_252:
        /* <DEDUP_REMOVED lines=19> */
.L_x_263:
[CC--:B--2---:R-:W-:Y:S02]  /*31c0*/  IADD.64 RZ, P1, R32.reuse, R40.reuse ;  /* 0x0000002820ff7235 */ /* 0x0c4fe40007820200 */
[----:B------:R-:W-:-:S04]  /*31d0*/  IADD.64 R32, R32, R40 ;  /* 0x0000002820207235 */ /* 0x000fc800078e0200 */
[----:B------:R-:W-:-:S06]  /*31e0*/  IADD.64.X R34, P1, R34, R42, P1 ;  /* 0x0000002a22227235 */ /* 0x000fcc0000820600 */
[----:B-1----:R-:W-:-:S08]  /*31f0*/  IADD.64.X R48, R48, R44, P1 ;  /* 0x0000002c30307235 */ /* 0x002fd000008e0600 */
.L_x_264:
[----:B------:R-:W-:Y:S05]  /*3200*/  BSYNC.RECONVERGENT B1 ;  /* 0x0000000000017941 */ /* 0x000fea0003800200 */
.L_x_262:
[----:B------:R-:W-:Y:S02]  /*3210*/  ISETP.NE.S64.AND P1, PT, R60, R32, PT ;  /* 0x000000203c00720c */ /* 0x000fe40003f35270 */
[----:B------:R-:W-:Y:S01]  /*3220*/  BSSY.RECONVERGENT B1, `(.L_x_265) ;  /* 0x000000b000017945 */ /* 0x000fe20003800200 */
[----:B------:R-:W-:-:S11]  /*3230*/  HFMA2 R42, -RZ, RZ, 0, 4.76837158203125e-07 ;  /* 0x00000008ff2a7431 */ /* 0x000fd600000001ff */
        /* <DEDUP_REMOVED lines=9> */
.L_x_266:
[----:B------:R-:W-:Y:S05]  /*32d0*/  BSYNC.RECONVERGENT B1 ;  /* 0x0000000000017941 */ /* 0x000fea0003800200 */
.L_x_265:
[----:B------:R-:W-:-:S13]  /*32e0*/  ISETP.GT.AND P1, PT, R42, -0x1, PT ;  /* 0xffffffff2a00780c */ /* 0x000fda0003f24270 */
[----:B------:R-:W-:Y:S05]  /*32f0*/  @P1 BRA `(.L_x_267) ;  /* 0x0000000400241947 */ /* 0x000fea0003800000 */
[----:B------:R-:W-:Y:S01]  /*3300*/  LOP3.LUT P1, RZ, R98, 0x8000, RZ, 0xc0, !PT ;  /* 0x0000800062ff7812 */ /* 0x000fe2000782c0ff */
[----:B------:R-:W-:Y:S02]  /*3310*/  MOV.64 R84, R32 ;  /* 0x0000002000547202 */ /* 0x000fe40000010f00 */
[----:B------:R-:W-:Y:S01]  /*3320*/  HFMA2 R44, -RZ, RZ, 0, 1.78813934326171875e-07 ;  /* 0x00000003ff2c7431 */ /* 0x000fe200000001ff */
        /* <DEDUP_REMOVED lines=31> */
[----:B------:R-:W-:-:S05]  /*3520*/  @!P1 ISETP.GE.U32.AND P3, PT, R17, R96, PT ;  /* 0x000000601100920c */ /* 0x000fca0003f66070 */
[----:B------:R-:W-:Y:S01]  /*3530*/  @!P1 SEL R101, R101, 0x2, !P3 ;  /* 0x0000000265659807 */ /* 0x000fe20005800000 */
[----:B--2---:R-:W1:Y:S02]  /*3540*/  SHFL.IDX PT, R45, R84, R99, 0x1f ;  /* 0x00001f63542d7589 */ /* 0x004e6400000e0000 */
[----:B-1----:R-:W-:-:S05]  /*3550*/  IADD3 R45, PT, PT, R45, R100, RZ ;  /* 0x000000642d2d7210 */ /* 0x002fca0007ffe0ff */
[----:B------:R-:W-:-:S05]  /*3560*/  VIMNMX.U32 R45, R45, 0x3ffff, PT ;  /* 0x0003ffff2d2d7848 */ /* 0x000fca0003fe0000 */
[----:B------:R-:W-:-:S04]  /*3570*/  IMAD R45, R45, 0xc, RZ ;  /* 0x0000000c2d2d7824 */ /* 0x000fc800078e02ff */
[----:B------:R-:W-:-:S05]  /*3580*/  IMAD.WIDE.U32 R96, R45, 0x4, R24 ;  /* 0x000000042d607825 */ /* 0x000fca00078e0018 */
        /* <DEDUP_REMOVED lines=32> */
.L_x_267:
        /* <DEDUP_REMOVED lines=21> */
[----:B-1----:R-:W-:Y:S01]  /*38e0*/  HFMA2 R44, -RZ, RZ, 0, 1.78813934326171875e-07 ;  /* 0x00000003ff2c7431 */ /* 0x002fe200000001ff */
        /* <DEDUP_REMOVED lines=23> */
.L_x_261:
[----:B------:R-:W-:Y:S05]  /*3a60*/  BSYNC.RECONVERGENT B0 ;  /* 0x0000000000007941 */ /* 0x000fea0003800200 */
.L_x_260:
        /* <DEDUP_REMOVED lines=18> */
.L_x_271:
[CC--:B--2---:R-:W-:Y:S02]  /*3b90*/  IADD.64 RZ, P0, R36.reuse, R40.reuse ;  /* 0x0000002824ff7235 */ /* 0x0c4fe40007800200 */
[----:B------:R-:W-:-:S04]  /*3ba0*/  IADD.64 R36, R36, R40 ;  /* 0x0000002824247235 */ /* 0x000fc800078e0200 */
[----:B------:R-:W-:-:S06]  /*3bb0*/  IADD.64.X R38, P0, R38, R42, P0 ;  /* 0x0000002a26267235 */ /* 0x000fcc0000000600 */
[----:B-1----:R-:W-:-:S08]  /*3bc0*/  IADD.64.X R46, R46, R96, P0 ;  /* 0x000000602e2e7235 */ /* 0x002fd000000e0600 */
.L_x_272:
[----:B------:R-:W-:Y:S05]  /*3bd0*/  BSYNC.RECONVERGENT B1 ;  /* 0x0000000000017941 */ /* 0x000fea0003800200 */
.L_x_270:
        /* <DEDUP_REMOVED lines=12> */
.L_x_274:
[----:B------:R-:W-:Y:S05]  /*3ca0*/  BSYNC.RECONVERGENT B1 ;  /* 0x0000000000017941 */ /* 0x000fea0003800200 */
.L_x_273:
[----:B------:R-:W-:-:S13]  /*3cb0*/  ISETP.GT.AND P0, PT, R40, -0x1, PT ;  /* 0xffffffff2800780c */ /* 0x000fda0003f04270 */
[----:B------:R-:W-:Y:S05]  /*3cc0*/  @P0 BRA `(.L_x_275) ;  /* 0x0000000400240947 */ /* 0x000fea0003800000 */
[----:B------:R-:W-:Y:S01]  /*3cd0*/  ISETP.GT.AND P0, PT, R98, -0x1, PT ;  /* 0xffffffff6200780c */ /* 0x000fe20003f04270 */
[----:B------:R-:W-:Y:S02]  /*3ce0*/  MOV.64 R82, R36 ;  /* 0x0000002400527202 */ /* 0x000fe40000010f00 */
[----:B0-----:R-:W-:Y:S01]  /*3cf0*/  HFMA2 R23, -RZ, RZ, 0, 1.78813934326171875e-07 ;  /* 0x00000003ff177431 */ /* 0x001fe200000001ff */
        /* <DEDUP_REMOVED lines=70> */
.L_x_275:
        /* <DEDUP_REMOVED lines=41> */
[----:B------:R-:W-:Y:S01]  /*43f0*/  HFMA2 R23, -RZ, RZ, 0, 1.78813934326171875e-07 ;  /* 0x00000003ff177431 */ /* 0x000fe200000001ff */
[----:B0-----:R-:W-:-:S05]  /*4400*/  IADD3 R41, PT, PT, R41, 0x2, R42 ;  /* 0x0000000229297810 */ /* 0x001fca0007ffe02a */
[----:B------:R-:W-:-:S05]  /*4410*/  IMAD.WIDE.U32 R40, R41, 0x4, R28 ;  /* 0x0000000429287825 */ /* 0x000fca00078e001c */
[----:B------:R0:W-:Y:S02]  /*4420*/  STG.E desc[UR4][R40.64], R43 ;  /* 0x0000002b28007986 */ /* 0x0001e4000c101904 */
.L_x_269:
[----:B------:R-:W-:Y:S05]  /*4430*/  BSYNC.RECONVERGENT B0 ;  /* 0x0000000000007941 */ /* 0x000fea0003800200 */
.L_x_268:
        /* <DEDUP_REMOVED lines=19> */
.L_x_279:
[CC--:B--2---:R-:W-:Y:S02]  /*4570*/  IADD.64 RZ, P2, R32.reuse, R40.reuse ;  /* 0x0000002820ff7235 */ /* 0x0c4fe40007840200 */
[----:B------:R-:W-:-:S04]  /*4580*/  IADD.64 R32, R32, R40 ;  /* 0x0000002820207235 */ /* 0x000fc800078e0200 */
[----:B------:R-:W-:-:S06]  /*4590*/  IADD.64.X R34, P2, R34, R42, P2 ;  /* 0x0000002a22227235 */ /* 0x000fcc0001040600 */
[----:B-1----:R-:W-:-:S08]  /*45a0*/  IADD.64.X R48, R48, R44, P2 ;  /* 0x0000002c30307235 */ /* 0x002fd000010e0600 */
.L_x_280:
[----:B------:R-:W-:Y:S05]  /*45b0*/  BSYNC.RECONVERGENT B1 ;  /* 0x0000000000017941 */ /* 0x000fea0003800200 */
.L_x_278:
[----:B------:R-:W-:Y:S02]  /*45c0*/  ISETP.NE.S64.AND P2, PT, R56, R32, PT ;  /* 0x000000203800720c */ /* 0x000fe40003f55270 */
[----:B------:R-:W-:Y:S01]  /*45d0*/  BSSY.RECONVERGENT B1, `(.L_x_281) ;  /* 0x000000b000017945 */ /* 0x000fe20003800200 */
[----:B------:R-:W-:-:S11]  /*45e0*/  HFMA2 R42, -RZ, RZ, 0, 5.36441802978515625e-07 ;  /* 0x00000009ff2a7431 */ /* 0x000fd600000001ff */
        /* <DEDUP_REMOVED lines=9> */
.L_x_282:
[----:B------:R-:W-:Y:S05]  /*4680*/  BSYNC.RECONVERGENT B1 ;  /* 0x0000000000017941 */ /* 0x000fea0003800200 */
.L_x_281:
[----:B------:R-:W-:-:S13]  /*4690*/  ISETP.GT.AND P2, PT, R42, -0x1, PT ;  /* 0xffffffff2a00780c */ /* 0x000fda0003f44270 */
[----:B------:R-:W-:Y:S05]  /*46a0*/  @P2 BRA `(.L_x_283) ;  /* 0x0000000400242947 */ /* 0x000fea0003800000 */
[----:B------:R-:W-:Y:S01]  /*46b0*/  LOP3.LUT P2, RZ, R98, 0x8000, RZ, 0xc0, !PT ;  /* 0x0000800062ff7812 */ /* 0x000fe2000784c0ff */
[----:B------:R-:W-:Y:S02]  /*46c0*/  MOV.64 R80, R32 ;  /* 0x0000002000507202 */ /* 0x000fe40000010f00 */
[----:B------:R-:W-:Y:S01]  /*46d0*/  HFMA2 R44, -RZ, RZ, 0, 2.384185791015625e-07 ;  /* 0x00000004ff2c7431 */ /* 0x000fe200000001ff */
        /* <DEDUP_REMOVED lines=70> */
.L_x_283:
        /* <DEDUP_REMOVED lines=21> */
[----:B-1----:R-:W-:Y:S01]  /*4c90*/  HFMA2 R44, -RZ, RZ, 0, 2.384185791015625e-07 ;  /* 0x00000004ff2c7431 */ /* 0x002fe200000001ff */
        /* <DEDUP_REMOVED lines=23> */
.L_x_277:
[----:B------:R-:W-:Y:S05]  /*4e10*/  BSYNC.RECONVERGENT B0 ;  /* 0x0000000000007941 */ /* 0x000fea0003800200 */
.L_x_276:
        /* <DEDUP_REMOVED lines=18> */
.L_x_287:
[CC--:B--2---:R-:W-:Y:S02]  /*4f40*/  IADD.64 RZ, P1, R36.reuse, R40.reuse ;  /* 0x0000002824ff7235 */ /* 0x0c4fe40007820200 */
[----:B------:R-:W-:-:S04]  /*4f50*/  IADD.64 R36, R36, R40 ;  /* 0x0000002824247235 */ /* 0x000fc800078e0200 */
[----:B------:R-:W-:-:S06]  /*4f60*/  IADD.64.X R38, P1, R38, R42, P1 ;  /* 0x0000002a26267235 */ /* 0x000fcc0000820600 */
[----:B-1----:R-:W-:-:S08]  /*4f70*/  IADD.64.X R46, R46, R96, P1 ;  /* 0x000000602e2e7235 */ /* 0x002fd000008e0600 */
.L_x_288:
[----:B------:R-:W-:Y:S05]  /*4f80*/  BSYNC.RECONVERGENT B1 ;  /* 0x0000000000017941 */ /* 0x000fea0003800200 */
.L_x_286:
        /* <DEDUP_REMOVED lines=12> */
.L_x_290:
[----:B------:R-:W-:Y:S05]  /*5050*/  BSYNC.RECONVERGENT B1 ;  /* 0x0000000000017941 */ /* 0x000fea0003800200 */
.L_x_289:
[----:B------:R-:W-:-:S13]  /*5060*/  ISETP.GT.AND P1, PT, R40, -0x1, PT ;  /* 0xffffffff2800780c */ /* 0x000fda0003f24270 */
[----:B------:R-:W-:Y:S05]  /*5070*/  @P1 BRA `(.L_x_291) ;  /* 0x0000000400241947 */ /* 0x000fea0003800000 */
[----:B------:R-:W-:Y:S01]  /*5080*/  ISETP.GT.AND P1, PT, R98, -0x1, PT ;  /* 0xffffffff6200780c */ /* 0x000fe20003f24270 */
[----:B------:R-:W-:Y:S02]  /*5090*/  MOV.64 R78, R36 ;  /* 0x00000024004e7202 */ /* 0x000fe40000010f00 */
[----:B0-----:R-:W-:Y:S01]  /*50a0*/  HFMA2 R23, -RZ, RZ, 0, 2.384185791015625e-07 ;  /* 0x00000004ff177431 */ /* 0x001fe200000001ff */
        /* <DEDUP_REMOVED lines=70> */
.L_x_291:
        /* <DEDUP_REMOVED lines=41> */
[----:B------:R-:W-:Y:S01]  /*57a0*/  HFMA2 R23, -RZ, RZ, 0, 2.384185791015625e-07 ;  /* 0x00000004ff177431 */ /* 0x000fe200000001ff */
[----:B0-----:R-:W-:-:S05]  /*57b0*/  IADD3 R41, PT, PT, R41, 0x2, R42 ;  /* 0x0000000229297810 */ /* 0x001fca0007ffe02a */
[----:B------:R-:W-:-:S05]  /*57c0*/  IMAD.WIDE.U32 R40, R41, 0x4, R28 ;  /* 0x0000000429287825 */ /* 0x000fca00078e001c */
[----:B------:R0:W-:Y:S02]  /*57d0*/  STG.E desc[UR4][R40.64], R43 ;  /* 0x0000002b28007986 */ /* 0x0001e4000c101904 */
.L_x_285:
[----:B------:R-:W-:Y:S05]  /*57e0*/  BSYNC.RECONVERGENT B0 ;  /* 0x0000000000007941 */ /* 0x000fea0003800200 */
.L_x_284:
        /* <DEDUP_REMOVED lines=19> */
.L_x_295:
[CC--:B--2---:R-:W-:Y:S02]  /*5920*/  IADD.64 RZ, P0, R32.reuse, R40.reuse ;  /* 0x0000002820ff7235 */ /* 0x0c4fe40007800200 */
[----:B------:R-:W-:-:S04]  /*5930*/  IADD.64 R32, R32, R40 ;  /* 0x0000002820207235 */ /* 0x000fc800078e0200 */
[----:B------:R-:W-:-:S06]  /*5940*/  IADD.64.X R34, P0, R34, R42, P0 ;  /* 0x0000002a22227235 */ /* 0x000fcc0000000600 */
[----:B-1----:R-:W-:-:S08]  /*5950*/  IADD.64.X R48, R48, R44, P0 ;  /* 0x0000002c30307235 */ /* 0x002fd000000e0600 */
.L_x_296:
[----:B------:R-:W-:Y:S05]  /*5960*/  BSYNC.RECONVERGENT B1 ;  /* 0x0000000000017941 */ /* 0x000fea0003800200 */
.L_x_294:
[----:B------:R-:W-:Y:S02]  /*5970*/  ISETP.NE.S64.AND P0, PT, R92, R32, PT ;  /* 0x000000205c00720c */ /* 0x000fe40003f15270 */
[----:B------:R-:W-:Y:S01]  /*5980*/  BSSY.RECONVERGENT B1, `(.L_x_297) ;  /* 0x000000b000017945 */ /* 0x000fe20003800200 */
[----:B------:R-:W-:-:S11]  /*5990*/  HFMA2 R42, -RZ, RZ, 0, 5.9604644775390625e-07 ;  /* 0x0000000aff2a7431 */ /* 0x000fd600000001ff */
        /* <DEDUP_REMOVED lines=9> */
.L_x_298:
[----:B------:R-:W-:Y:S05]  /*5a30*/  BSYNC.RECONVERGENT B1 ;  /* 0x0000000000017941 */ /* 0x000fea0003800200 */
.L_x_297:
[----:B------:R-:W-:-:S13]  /*5a40*/  ISETP.GT.AND P0, PT, R42, -0x1, PT ;  /* 0xffffffff2a00780c */ /* 0x000fda0003f04270 */
[----:B------:R-:W-:Y:S05]  /*5a50*/  @P0 BRA `(.L_x_299) ;  /* 0x0000000400240947 */ /* 0x000fea0003800000 */
[----:B------:R-:W-:Y:S01]  /*5a60*/  LOP3.LUT P0, RZ, R98, 0x8000, RZ, 0xc0, !PT ;  /* 0x0000800062ff7812 */ /* 0x000fe2000780c0ff */
[----:B------:R-:W-:Y:S02]  /*5a70*/  MOV.64 R76, R32 ;  /* 0x00000020004c7202 */ /* 0x000fe40000010f00 */
[----:B------:R-:W-:Y:S01]  /*5a80*/  HFMA2 R44, -RZ, RZ, 0, 2.98023223876953125e-07 ;  /* 0x00000005ff2c7431 */ /* 0x000fe200000001ff */
        /* <DEDUP_REMOVED lines=70> */
.L_x_299:
        /* <DEDUP_REMOVED lines=21> */
[----:B-1----:R-:W-:Y:S01]  /*6040*/  HFMA2 R44, -RZ, RZ, 0, 2.98023223876953125e-07 ;  /* 0x00000005ff2c7431 */ /* 0x002fe200000001ff */
        /* <DEDUP_REMOVED lines=23> */
.L_x_293:
[----:B------:R-:W-:Y:S05]  /*61c0*/  BSYNC.RECONVERGENT B0 ;  /* 0x0000000000007941 */ /* 0x000fea0003800200 */
.L_x_292:
        /* <DEDUP_REMOVED lines=18> */
.L_x_303:
[CC--:B--2---:R-:W-:Y:S02]  /*62f0*/  IADD.64 RZ, P2, R36.reuse, R40.reuse ;  /* 0x0000002824ff7235 */ /* 0x0c4fe40007840200 */
[----:B------:R-:W-:-:S04]  /*6300*/  IADD.64 R36, R36, R40 ;  /* 0x0000002824247235 */ /* 0x000fc800078e0200 */
[----:B------:R-:W-:-:S06]  /*6310*/  IADD.64.X R38, P2, R38, R42, P2 ;  /* 0x0000002a26267235 */ /* 0x000fcc0001040600 */
[----:B-1----:R-:W-:-:S08]  /*6320*/  IADD.64.X R46, R46, R96, P2 ;  /* 0x000000602e2e7235 */ /* 0x002fd000010e0600 */
.L_x_304:
[----:B------:R-:W-:Y:S05]  /*6330*/  BSYNC.RECONVERGENT B1 ;  /* 0x0000000000017941 */ /* 0x000fea0003800200 */
.L_x_302:
        /* <DEDUP_REMOVED lines=12> */
.L_x_306:
[----:B------:R-:W-:Y:S05]  /*6400*/  BSYNC.RECONVERGENT B1 ;  /* 0x0000000000017941 */ /* 0x000fea0003800200 */
.L_x_305:
[----:B------:R-:W-:-:S13]  /*6410*/  ISETP.GT.AND P2, PT, R40, -0x1, PT ;  /* 0xffffffff2800780c */ /* 0x000fda0003f44270 */
[----:B------:R-:W-:Y:S05]  /*6420*/  @P2 BRA `(.L_x_307) ;  /* 0x0000000400242947 */ /* 0x000fea0003800000 */
[----:B------:R-:W-:Y:S01]  /*6430*/  ISETP.GT.AND P2, PT, R98, -0x1, PT ;  /* 0xffffffff6200780c */ /* 0x000fe20003f44270 */
[----:B------:R-:W-:Y:S02]  /*6440*/  MOV.64 R74, R36 ;  /* 0x00000024004a7202 */ /* 0x000fe40000010f00 */
[----:B0-----:R-:W-:Y:S01]  /*6450*/  HFMA2 R23, -RZ, RZ, 0, 2.98023223876953125e-07 ;  /* 0x00000005ff177431 */ /* 0x001fe200000001ff */
        /* <DEDUP_REMOVED lines=70> */
.L_x_307:
        /* <DEDUP_REMOVED lines=41> */
[----:B------:R-:W-:Y:S01]  /*6b50*/  HFMA2 R23, -RZ, RZ, 0, 2.98023223876953125e-07 ;  /* 0x00000005ff177431 */ /* 0x000fe200000001ff */
[----:B0-----:R-:W-:-:S05]  /*6b60*/  IADD3 R41, PT, PT, R41, 0x2, R42 ;  /* 0x0000000229297810 */ /* 0x001fca0007ffe02a */
[----:B------:R-:W-:-:S05]  /*6b70*/  IMAD.WIDE.U32 R40, R41, 0x4, R28 ;  /* 0x0000000429287825 */ /* 0x000fca00078e001c */
[----:B------:R0:W-:Y:S02]  /*6b80*/  STG.E desc[UR4][R40.64], R43 ;  /* 0x0000002b28007986 */ /* 0x0001e4000c101904 */
.L_x_301:
[----:B------:R-:W-:Y:S05]  /*6b90*/  BSYNC.RECONVERGENT B0 ;  /* 0x0000000000007941 */ /* 0x000fea0003800200 */
.L_x_300:
        /* <DEDUP_REMOVED lines=19> */
.L_x_311:
[CC--:B--2---:R-:W-:Y:S02]  /*6cd0*/  IADD.64 RZ, P1, R32.reuse, R40.reuse ;  /* 0x0000002820ff7235 */ /* 0x0c4fe40007820200 */
[----:B------:R-:W-:-:S04]  /*6ce0*/  IADD.64 R32, R32, R40 ;  /* 0x0000002820207235 */ /* 0x000fc800078e0200 */
[----:B------:R-:W-:-:S06]  /*6cf0*/  IADD.64.X R34, P1, R34, R42, P1 ;  /* 0x0000002a22227235 */ /* 0x000fcc0000820600 */
[----:B-1----:R-:W-:-:S08]  /*6d00*/  IADD.64.X R48, R48, R44, P1 ;  /* 0x0000002c30307235 */ /* 0x002fd000008e0600 */
.L_x_312:
[----:B------:R-:W-:Y:S05]  /*6d10*/  BSYNC.RECONVERGENT B1 ;  /* 0x0000000000017941 */ /* 0x000fea0003800200 */
.L_x_310:
[----:B------:R-:W-:Y:S02]  /*6d20*/  ISETP.NE.S64.AND P1, PT, R88, R32, PT ;  /* 0x000000205800720c */ /* 0x000fe40003f35270 */
[----:B------:R-:W-:Y:S01]  /*6d30*/  BSSY.RECONVERGENT B1, `(.L_x_313) ;  /* 0x000000b000017945 */ /* 0x000fe20003800200 */
[----:B------:R-:W-:-:S11]  /*6d40*/  HFMA2 R42, -RZ, RZ, 0, 6.55651092529296875e-07 ;  /* 0x0000000bff2a7431 */ /* 0x000fd600000001ff */
        /* <DEDUP_REMOVED lines=9> */
.L_x_314:
[----:B------:R-:W-:Y:S05]  /*6de0*/  BSYNC.RECONVERGENT B1 ;  /* 0x0000000000017941 */ /* 0x000fea0003800200 */
.L_x_313:
[----:B------:R-:W-:-:S13]  /*6df0*/  ISETP.GT.AND P1, PT, R42, -0x1, PT ;  /* 0xffffffff2a00780c */ /* 0x000fda0003f24270 */
[----:B------:R-:W-:Y:S05]  /*6e00*/  @P1 BRA `(.L_x_315) ;  /* 0x0000000400241947 */ /* 0x000fea0003800000 */
[----:B------:R-:W-:Y:S01]  /*6e10*/  LOP3.LUT P1, RZ, R98, 0x8000, RZ, 0xc0, !PT ;  /* 0x0000800062ff7812 */ /* 0x000fe2000782c0ff */
[----:B------:R-:W-:Y:S02]  /*6e20*/  MOV.64 R72, R32 ;  /* 0x0000002000487202 */ /* 0x000fe40000010f00 */
[----:B------:R-:W-:Y:S01]  /*6e30*/  HFMA2 R44, -RZ, RZ, 0, 3.5762786865234375e-07 ;  /* 0x00000006ff2c7431 */ /* 0x000fe200000001ff */
        /* <DEDUP_REMOVED lines=70> */
.L_x_315:
        /* <DEDUP_REMOVED lines=21> */
[----:B-1----:R-:W-:Y:S01]  /*73f0*/  HFMA2 R44, -RZ, RZ, 0, 3.5762786865234375e-07 ;  /* 0x00000006ff2c7431 */ /* 0x002fe200000001ff */
        /* <DEDUP_REMOVED lines=23> */
.L_x_309:
[----:B------:R-:W-:Y:S05]  /*7570*/  BSYNC.RECONVERGENT B0 ;  /* 0x0000000000007941 */ /* 0x000fea0003800200 */
.L_x_308:
        /* <DEDUP_REMOVED lines=18> */
.L_x_319:
[CC--:B--2---:R-:W-:Y:S02]  /*76a0*/  IADD.64 RZ, P0, R36.reuse, R40.reuse ;  /* 0x0000002824ff7235 */ /* 0x0c4fe40007800200 */
[----:B------:R-:W-:-:S04]  /*76b0*/  IADD.64 R36, R36, R40 ;  /* 0x0000002824247235 */ /* 0x000fc800078e0200 */
[----:B------:R-:W-:-:S06]  /*76c0*/  IADD.64.X R38, P0, R38, R42, P0 ;  /* 0x0000002a26267235 */ /* 0x000fcc0000000600 */
[----:B-1----:R-:W-:-:S08]  /*76d0*/  IADD.64.X R46, R46, R96, P0 ;  /* 0x000000602e2e7235 */ /* 0x002fd000000e0600 */
.L_x_320:
[----:B------:R-:W-:Y:S05]  /*76e0*/  BSYNC.RECONVERGENT B1 ;  /* 0x0000000000017941 */ /* 0x000fea0003800200 */
.L_x_318:
        /* <DEDUP_REMOVED lines=12> */
.L_x_322:
[----:B------:R-:W-:Y:S05]  /*77b0*/  BSYNC.RECONVERGENT B1 ;  /* 0x0000000000017941 */ /* 0x000fea0003800200 */
.L_x_321:
[----:B------:R-:W-:-:S13]  /*77c0*/  ISETP.GT.AND P0, PT, R40, -0x1, PT ;  /* 0xffffffff2800780c */ /* 0x000fda0003f04270 */
[----:B------:R-:W-:Y:S05]  /*77d0*/  @P0 BRA `(.L_x_323) ;  /* 0x0000000400240947 */ /* 0x000fea0003800000 */
[----:B------:R-:W-:Y:S01]  /*77e0*/  ISETP.GT.AND P0, PT, R98, -0x1, PT ;  /* 0xffffffff6200780c */ /* 0x000fe20003f04270 */
[----:B------:R-:W-:Y:S02]  /*77f0*/  MOV.64 R70, R36 ;  /* 0x0000002400467202 */ /* 0x000fe40000010f00 */
[----:B0-----:R-:W-:Y:S01]  /*7800*/  HFMA2 R23, -RZ, RZ, 0, 3.5762786865234375e-07 ;  /* 0x00000006ff177431 */ /* 0x001fe200000001ff */
        /* <DEDUP_REMOVED lines=70> */
.L_x_323:
        /* <DEDUP_REMOVED lines=41> */
[----:B------:R-:W-:Y:S01]  /*7f00*/  HFMA2 R23, -RZ, RZ, 0, 3.5762786865234375e-07 ;  /* 0x00000006ff177431 */ /* 0x000fe200000001ff */
[----:B0-----:R-:W-:-:S05]  /*7f10*/  IADD3 R41, PT, PT, R41, 0x2, R42 ;  /* 0x0000000229297810 */ /* 0x001fca0007ffe02a */
[----:B------:R-:W-:-:S05]  /*7f20*/  IMAD.WIDE.U32 R40, R41, 0x4, R28 ;  /* 0x0000000429287825 */ /* 0x000fca00078e001c */
[----:B------:R0:W-:Y:S02]  /*7f30*/  STG.E desc[UR4][R40.64], R43 ;  /* 0x0000002b28007986 */ /* 0x0001e4000c101904 */
.L_x_317:
[----:B------:R-:W-:Y:S05]  /*7f40*/  BSYNC.RECONVERGENT B0 ;  /* 0x0000000000007941 */ /* 0x000fea0003800200 */
.L_x_316:
        /* <DEDUP_REMOVED lines=19> */
.L_x_327:
[CC--:B--2---:R-:W-:Y:S02]  /*8080*/  IADD.64 RZ, P2, R32.reuse, R40.reuse ;  /* 0x0000002820ff7235 */ /* 0x0c4fe40007840200 */
[----:B------:R-:W-:-:S04]  /*8090*/  IADD.64 R32, R32, R40 ;  /* 0x0000002820207235 */ /* 0x000fc800078e0200 */
[----:B------:R-:W-:-:S06]  /*80a0*/  IADD.64.X R34, P2, R34, R42, P2 ;  /* 0x0000002a22227235 */ /* 0x000fcc0001040600 */
[----:B-1----:R-:W-:-:S08]  /*80b0*/  IADD.64.X R48, R48, R44, P2 ;  /* 0x0000002c30307235 */ /* 0x002fd000010e0600 */
.L_x_328:
[----:B------:R-:W-:Y:S05]  /*80c0*/  BSYNC.RECONVERGENT B1 ;  /* 0x0000000000017941 */ /* 0x000fea0003800200 */
.L_x_326:
[----:B------:R-:W-:Y:S02]  /*80d0*/  ISETP.NE.S64.AND P2, PT, R84, R32, PT ;  /* 0x000000205400720c */ /* 0x000fe40003f55270 */
[----:B------:R-:W-:Y:S01]  /*80e0*/  BSSY.RECONVERGENT B1, `(.L_x_329) ;  /* 0x000000b000017945 */ /* 0x000fe20003800200 */
[----:B------:R-:W-:-:S11]  /*80f0*/  HFMA2 R42, -RZ, RZ, 0, 7.152557373046875e-07 ;  /* 0x0000000cff2a7431 */ /* 0x000fd600000001ff */
        /* <DEDUP_REMOVED lines=9> */
.L_x_330:
[----:B------:R-:W-:Y:S05]  /*8190*/  BSYNC.RECONVERGENT B1 ;  /* 0x0000000000017941 */ /* 0x000fea0003800200 */
.L_x_329:
[----:B------:R-:W-:-:S13]  /*81a0*/  ISETP.GT.AND P2, PT, R42, -0x1, PT ;  /* 0xffffffff2a00780c */ /* 0x000fda0003f44270 */
[----:B------:R-:W-:Y:S05]  /*81b0*/  @P2 BRA `(.L_x_331) ;  /* 0x0000000400242947 */ /* 0x000fea0003800000 */
[----:B------:R-:W-:Y:S01]  /*81c0*/  LOP3.LUT P2, RZ, R98, 0x8000, RZ, 0xc0, !PT ;  /* 0x0000800062ff7812 */ /* 0x000fe2000784c0ff */
[----:B------:R-:W-:Y:S02]  /*81d0*/  MOV.64 R68, R32 ;  /* 0x0000002000447202 */ /* 0x000fe40000010f00 */
[----:B------:R-:W-:Y:S01]  /*81e0*/  HFMA2 R44, -RZ, RZ, 0, 4.17232513427734375e-07 ;  /* 0x00000007ff2c7431 */ /* 0x000fe200000001ff */
        /* <DEDUP_REMOVED lines=70> */
.L_x_331:
        /* <DEDUP_REMOVED lines=21> */
[----:B-1----:R-:W-:Y:S01]  /*87a0*/  HFMA2 R44, -RZ, RZ, 0, 4.17232513427734375e-07 ;  /* 0x00000007ff2c7431 */ /* 0x002fe200000001ff */
        /* <DEDUP_REMOVED lines=23> */
.L_x_325:
[----:B------:R-:W-:Y:S05]  /*8920*/  BSYNC.RECONVERGENT B0 ;  /* 0x0000000000007941 */ /* 0x000fea0003800200 */
.L_x_324:
        /* <DEDUP_REMOVED lines=18> */
.L_x_335:
[CC--:B--2---:R-:W-:Y:S02]  /*8a50*/  IADD.64 RZ, P1, R36.reuse, R40.reuse ;  /* 0x0000002824ff7235 */ /* 0x0c4fe40007820200 */
[----:B------:R-:W-:-:S04]  /*8a60*/  IADD.64 R36, R36, R40 ;  /* 0x0000002824247235 */ /* 0x000fc800078e0200 */
[----:B------:R-:W-:-:S06]  /*8a70*/  IADD.64.X R38, P1, R38, R42, P1 ;  /* 0x0000002a26267235 */ /* 0x000fcc0000820600 */
[----:B-1----:R-:W-:-:S08]  /*8a80*/  IADD.64.X R46, R46, R96, P1 ;  /* 0x000000602e2e7235 */ /* 0x002fd000008e0600 */
.L_x_336:
[----:B------:R-:W-:Y:S05]  /*8a90*/  BSYNC.RECONVERGENT B1 ;  /* 0x0000000000017941 */ /* 0x000fea0003800200 */
.L_x_334:
        /* <DEDUP_REMOVED lines=12> */
.L_x_338:
[----:B------:R-:W-:Y:S05]  /*8b60*/  BSYNC.RECONVERGENT B1 ;  /* 0x0000000000017941 */ /* 0x000fea0003800200 */
.L_x_337:
[----:B------:R-:W-:-:S13]  /*8b70*/  ISETP.GT.AND P1, PT, R40, -0x1, PT ;  /* 0xffffffff2800780c */ /* 0x000fda0003f24270 */
[----:B------:R-:W-:Y:S05]  /*8b80*/  @P1 BRA `(.L_x_339) ;  /* 0x0000000400241947 */ /* 0x000fea0003800000 */
[----:B------:R-:W-:Y:S01]  /*8b90*/  ISETP.GT.AND P1, PT, R98, -0x1, PT ;  /* 0xffffffff6200780c */ /* 0x000fe20003f24270 */
[----:B------:R-:W-:Y:S02]  /*8ba0*/  MOV.64 R66, R36 ;  /* 0x0000002400427202 */ /* 0x000fe40000010f00 */
[----:B0-----:R-:W-:Y:S01]  /*8bb0*/  HFMA2 R23, -RZ, RZ, 0, 4.17232513427734375e-07 ;  /* 0x00000007ff177431 */ /* 0x001fe200000001ff */
        /* <DEDUP_REMOVED lines=70> */
.L_x_339:
        /* <DEDUP_REMOVED lines=41> */
[----:B------:R-:W-:Y:S01]  /*92b0*/  HFMA2 R23, -RZ, RZ, 0, 4.17232513427734375e-07 ;  /* 0x00000007ff177431 */ /* 0x000fe200000001ff */
[----:B0-----:R-:W-:-:S05]  /*92c0*/  IADD3 R41, PT, PT, R41, 0x2, R42 ;  /* 0x0000000229297810 */ /* 0x001fca0007ffe02a */
[----:B------:R-:W-:-:S05]  /*92d0*/  IMAD.WIDE.U32 R40, R41, 0x4, R28 ;  /* 0x0000000429287825 */ /* 0x000fca00078e001c */
[----:B------:R0:W-:Y:S02]  /*92e0*/  STG.E desc[UR4][R40.64], R43 ;  /* 0x0000002b28007986 */ /* 0x0001e4000c101904 */
.L_x_333:
[----:B------:R-:W-:Y:S05]  /*92f0*/  BSYNC.RECONVERGENT B0 ;  /* 0x0000000000007941 */ /* 0x000fea0003800200 */
.L_x_332:
        /* <DEDUP_REMOVED lines=19> */
.L_x_343:
[CC--:B--2---:R-:W-:Y:S02]  /*9430*/  IADD.64 RZ, P0, R32.reuse, R40.reuse ;  /* 0x0000002820ff7235 */ /* 0x0c4fe40007800200 */
[----:B------:R-:W-:-:S04]  /*9440*/  IADD.64 R32, R32, R40 ;  /* 0x0000002820207235 */ /* 0x000fc800078e0200 */
[----:B------:R-:W-:-:S06]  /*9450*/  IADD.64.X R34, P0, R34, R42, P0 ;  /* 0x0000002a22227235 */ /* 0x000fcc0000000600 */
[----:B-1----:R-:W-:-:S08]  /*9460*/  IADD.64.X R48, R48, R44, P0 ;  /* 0x0000002c30307235 */ /* 0x002fd000000e0600 */
.L_x_344:
[----:B------:R-:W-:Y:S05]  /*9470*/  BSYNC.RECONVERGENT B1 ;  /* 0x0000000000017941 */ /* 0x000fea0003800200 */
.L_x_342:
[----:B------:R-:W-:Y:S02]  /*9480*/  ISETP.NE.S64.AND P0, PT, R80, R32, PT ;  /* 0x000000205000720c */ /* 0x000fe40003f15270 */
[----:B------:R-:W-:Y:S01]  /*9490*/  BSSY.RECONVERGENT B1, `(.L_x_345) ;  /* 0x000000b000017945 */ /* 0x000fe20003800200 */
[----:B------:R-:W-:-:S11]  /*94a0*/  HFMA2 R42, -RZ, RZ, 0, 7.74860382080078125e-07 ;  /* 0x0000000dff2a7431 */ /* 0x000fd600000001ff */
        /* <DEDUP_REMOVED lines=9> */
.L_x_346:
[----:B------:R-:W-:Y:S05]  /*9540*/  BSYNC.RECONVERGENT B1 ;  /* 0x0000000000017941 */ /* 0x000fea0003800200 */
.L_x_345:
[----:B------:R-:W-:-:S13]  /*9550*/  ISETP.GT.AND P0, PT, R42, -0x1, PT ;  /* 0xffffffff2a00780c */ /* 0x000fda0003f04270 */
[----:B------:R-:W-:Y:S05]  /*9560*/  @P0 BRA `(.L_x_347) ;  /* 0x0000000400240947 */ /* 0x000fea0003800000 */
[----:B------:R-:W-:Y:S01]  /*9570*/  LOP3.LUT P0, RZ, R98, 0x8000, RZ, 0xc0, !PT ;  /* 0x0000800062ff7812 */ /* 0x000fe2000780c0ff */
[----:B------:R-:W-:Y:S02]  /*9580*/  MOV.64 R64, R32 ;  /* 0x0000002000407202 */ /* 0x000fe40000010f00 */
[----:B------:R-:W-:Y:S01]  /*9590*/  HFMA2 R44, -RZ, RZ, 0, 4.76837158203125e-07 ;  /* 0x00000008ff2c7431 */ /* 0x000fe200000001ff */
        /* <DEDUP_REMOVED lines=70> */
.L_x_347:
        /* <DEDUP_REMOVED lines=21> */
[----:B-1----:R-:W-:Y:S01]  /*9b50*/  HFMA2 R44, -RZ, RZ, 0, 4.76837158203125e-07 ;  /* 0x00000008ff2c7431 */ /* 0x002fe200000001ff */
        /* <DEDUP_REMOVED lines=23> */
.L_x_341:
[----:B------:R-:W-:Y:S05]  /*9cd0*/  BSYNC.RECONVERGENT B0 ;  /* 0x0000000000007941 */ /* 0x000fea0003800200 */
.L_x_340:
        /* <DEDUP_REMOVED lines=18> */
.L_x_351:
[CC--:B--2---:R-:W-:Y:S02]  /*9e00*/  IADD.64 RZ, P2, R36.reuse, R40.reuse ;  /* 0x0000002824ff7235 */ /* 0x0c4fe40007840200 */
[----:B------:R-:W-:-:S04]  /*9e10*/  IADD.64 R36, R36, R40 ;  /* 0x0000002824247235 */ /* 0x000fc800078e0200 */
[----:B------:R-:W-:-:S06]  /*9e20*/  IADD.64.X R38, P2, R38, R42, P2 ;  /* 0x0000002a26267235 */ /* 0x000fcc0001040600 */
[----:B-1----:R-:W-:-:S08]  /*9e30*/  IADD.64.X R46, R46, R96, P2 ;  /* 0x000000602e2e7235 */ /* 0x002fd000010e0600 */
.L_x_352:
[----:B------:R-:W-:Y:S05]  /*9e40*/  BSYNC.RECONVERGENT B1 ;  /* 0x0000000000017941 */ /* 0x000fea0003800200 */
.L_x_350:
        /* <DEDUP_REMOVED lines=12> */
.L_x_354:
[----:B------:R-:W-:Y:S05]  /*9f10*/  BSYNC.RECONVERGENT B1 ;  /* 0x0000000000017941 */ /* 0x000fea0003800200 */
.L_x_353:
[----:B------:R-:W-:-:S13]  /*9f20*/  ISETP.GT.AND P2, PT, R40, -0x1, PT ;  /* 0xffffffff2800780c */ /* 0x000fda0003f44270 */
[----:B------:R-:W-:Y:S05]  /*9f30*/  @P2 BRA `(.L_x_355) ;  /* 0x0000000400242947 */ /* 0x000fea0003800000 */
[----:B------:R-:W-:Y:S01]  /*9f40*/  ISETP.GT.AND P2, PT, R98, -0x1, PT ;  /* 0xffffffff6200780c */ /* 0x000fe20003f44270 */
[----:B------:R-:W-:Y:S02]  /*9f50*/  MOV.64 R62, R36 ;  /* 0x00000024003e7202 */ /* 0x000fe40000010f00 */
[----:B0-----:R-:W-:Y:S01]  /*9f60*/  HFMA2 R23, -RZ, RZ, 0, 4.76837158203125e-07 ;  /* 0x00000008ff177431 */ /* 0x001fe200000001ff */
        /* <DEDUP_REMOVED lines=70> */
.L_x_355:
        /* <DEDUP_REMOVED lines=41> */
[----:B------:R-:W-:Y:S01]  /*a660*/  HFMA2 R23, -RZ, RZ, 0, 4.76837158203125e-07 ;  /* 0x00000008ff177431 */ /* 0x000fe200000001ff */
[----:B0-----:R-:W-:-:S05]  /*a670*/  IADD3 R41, PT, PT, R41, 0x2, R42 ;  /* 0x0000000229297810 */ /* 0x001fca0007ffe02a */
[----:B------:R-:W-:-:S05]  /*a680*/  IMAD.WIDE.U32 R40, R41, 0x4, R28 ;  /* 0x0000000429287825 */ /* 0x000fca00078e001c */
[----:B------:R0:W-:Y:S02]  /*a690*/  STG.E desc[UR4][R40.64], R43 ;  /* 0x0000002b28007986 */ /* 0x0001e4000c101904 */
.L_x_349:
[----:B------:R-:W-:Y:S05]  /*a6a0*/  BSYNC.RECONVERGENT B0 ;  /* 0x0000000000007941 */ /* 0x000fea0003800200 */
.L_x_348:
        /* <DEDUP_REMOVED lines=19> */
.L_x_359:
[CC--:B--2---:R-:W-:Y:S02]  /*a7e0*/  IADD.64 RZ, P1, R32.reuse, R40.reuse ;  /* 0x0000002820ff7235 */ /* 0x0c4fe40007820200 */
[----:B------:R-:W-:-:S04]  /*a7f0*/  IADD.64 R32, R32, R40 ;  /* 0x0000002820207235 */ /* 0x000fc800078e0200 */
[----:B------:R-:W-:-:S06]  /*a800*/  IADD.64.X R34, P1, R34, R42, P1 ;  /* 0x0000002a22227235 */ /* 0x000fcc0000820600 */
[----:B-1----:R-:W-:-:S08]  /*a810*/  IADD.64.X R48, R48, R44, P1 ;  /* 0x0000002c30307235 */ /* 0x002fd000008e0600 */
.L_x_360:
[----:B------:R-:W-:Y:S05]  /*a820*/  BSYNC.RECONVERGENT B1 ;  /* 0x0000000000017941 */ /* 0x000fea0003800200 */
.L_x_358:
[----:B------:R-:W-:Y:S02]  /*a830*/  ISETP.NE.S64.AND P1, PT, R76, R32, PT ;  /* 0x000000204c00720c */ /* 0x000fe40003f35270 */
[----:B------:R-:W-:Y:S01]  /*a840*/  BSSY.RECONVERGENT B1, `(.L_x_361) ;  /* 0x000000b000017945 */ /* 0x000fe20003800200 */
[----:B------:R-:W-:-:S11]  /*a850*/  HFMA2 R42, -RZ, RZ, 0, 8.3446502685546875e-07 ;  /* 0x0000000eff2a7431 */ /* 0x000fd600000001ff */
        /* <DEDUP_REMOVED lines=9> */
.L_x_362:
[----:B------:R-:W-:Y:S05]  /*a8f0*/  BSYNC.RECONVERGENT B1 ;  /* 0x0000000000017941 */ /* 0x000fea0003800200 */
.L_x_361:
[----:B------:R-:W-:-:S13]  /*a900*/  ISETP.GT.AND P1, PT, R42, -0x1, PT ;  /* 0xffffffff2a00780c */ /* 0x000fda0003f24270 */
[----:B------:R-:W-:Y:S05]  /*a910*/  @P1 BRA `(.L_x_363) ;  /* 0x0000000400241947 */ /* 0x000fea0003800000 */
[----:B------:R-:W-:Y:S01]  /*a920*/  LOP3.LUT P1, RZ, R98, 0x8000, RZ, 0xc0, !PT ;  /* 0x0000800062ff7812 */ /* 0x000fe2000782c0ff */
[----:B------:R-:W-:Y:S02]  /*a930*/  MOV.64 R60, R32 ;  /* 0x00000020003c7202 */ /* 0x000fe40000010f00 */
[----:B------:R-:W-:Y:S01]  /*a940*/  HFMA2 R44, -RZ, RZ, 0, 5.36441802978515625e-07 ;  /* 0x00000009ff2c7431 */ /* 0x000fe200000001ff */
        /* <DEDUP_REMOVED lines=70> */
.L_x_363:
        /* <DEDUP_REMOVED lines=21> */
[----:B-1----:R-:W-:Y:S01]  /*af00*/  HFMA2 R44, -RZ, RZ, 0, 5.36441802978515625e-07 ;  /* 0x00000009ff2c7431 */ /* 0x002fe200000001ff */
        /* <DEDUP_REMOVED lines=23> */
.L_x_357:
[----:B------:R-:W-:Y:S05]  /*b080*/  BSYNC.RECONVERGENT B0 ;  /* 0x0000000000007941 */ /* 0x000fea0003800200 */
.L_x_356:
        /* <DEDUP_REMOVED lines=18> */
.L_x_367:
[CC--:B--2---:R-:W-:Y:S02]  /*b1b0*/  IADD.64 RZ, P0, R36.reuse, R40.reuse ;  /* 0x0000002824ff7235 */ /* 0x0c4fe40007800200 */
[----:B------:R-:W-:-:S04]  /*b1c0*/  IADD.64 R36, R36, R40 ;  /* 0x0000002824247235 */ /* 0x000fc800078e0200 */
[----:B------:R-:W-:-:S06]  /*b1d0*/  IADD.64.X R38, P0, R38, R42, P0 ;  /* 0x0000002a26267235 */ /* 0x000fcc0000000600 */
[----:B-1----:R-:W-:-:S08]  /*b1e0*/  IADD.64.X R46, R46, R96, P0 ;  /* 0x000000602e2e7235 */ /* 0x002fd000000e0600 */
.L_x_368:
[----:B------:R-:W-:Y:S05]  /*b1f0*/  BSYNC.RECONVERGENT B1 ;  /* 0x0000000000017941 */ /* 0x000fea0003800200 */
.L_x_366:
        /* <DEDUP_REMOVED lines=12> */
.L_x_370:
[----:B------:R-:W-:Y:S05]  /*b2c0*/  BSYNC.RECONVERGENT B1 ;  /* 0x0000000000017941 */ /* 0x000fea0003800200 */
.L_x_369:
[----:B------:R-:W-:-:S13]  /*b2d0*/  ISETP.GT.AND P0, PT, R40, -0x1, PT ;  /* 0xffffffff2800780c */ /* 0x000fda0003f04270 */
[----:B------:R-:W-:Y:S05]  /*b2e0*/  @P0 BRA `(.L_x_371) ;  /* 0x0000000400240947 */ /* 0x000fea0003800000 */
[----:B------:R-:W-:Y:S01]  /*b2f0*/  ISETP.GT.AND P0, PT, R98, -0x1, PT ;  /* 0xffffffff6200780c */ /* 0x000fe20003f04270 */
[----:B------:R-:W-:Y:S02]  /*b300*/  MOV.64 R58, R36 ;  /* 0x00000024003a7202 */ /* 0x000fe40000010f00 */
[----:B0-----:R-:W-:Y:S01]  /*b310*/  HFMA2 R23, -RZ, RZ, 0, 5.36441802978515625e-07 ;  /* 0x00000009ff177431 */ /* 0x001fe200000001ff */
        /* <DEDUP_REMOVED lines=70> */
.L_x_371:
        /* <DEDUP_REMOVED lines=41> */
[----:B------:R-:W-:Y:S01]  /*ba10*/  HFMA2 R23, -RZ, RZ, 0, 5.36441802978515625e-07 ;  /* 0x00000009ff177431 */ /* 0x000fe200000001ff */
[----:B0-----:R-:W-:-:S05]  /*ba20*/  IADD3 R41, PT, PT, R41, 0x2, R42 ;  /* 0x0000000229297810 */ /* 0x001fca0007ffe02a */
[----:B------:R-:W-:-:S05]  /*ba30*/  IMAD.WIDE.U32 R40, R41, 0x4, R28 ;  /* 0x0000000429287825 */ /* 0x000fca00078e001c */
[----:B------:R0:W-:Y:S02]  /*ba40*/  STG.E desc[UR4][R40.64], R43 ;  /* 0x0000002b28007986 */ /* 0x0001e4000c101904 */
.L_x_365:
[----:B------:R-:W-:Y:S05]  /*ba50*/  BSYNC.RECONVERGENT B0 ;  /* 0x0000000000007941 */ /* 0x000fea0003800200 */
.L_x_364:
[----:B-----5:R0:W5:Y:S01]  /*ba60*/  LDG.E.STRONG.SM R98, desc[UR4][R94.64+0x12000] ;  /* 0x012000045e627981 */ /* 0x020162000c1eb900 */
[----:B------:R-:W-:Y:S01]  /*ba70*/  BSSY.RECONVERGENT B0, `(.L_x_372) ;  /* 0x000009c000007945 */ /* 0x000fe20003800200 */
[----:B012-4-:R-:W-:Y:S01]  /*ba80*/  HFMA2 R97, -RZ, RZ, 0, 5.9604644775390625e-08 ;  /* 0x00000001ff617431 */ /* 0x017fe200000001ff */
[----:B------:R-:W-:Y:S02]  /*ba90*/  MOV R96, 0x1 ;  /* 0x0000000100607802 */ /* 0x000fe40000000f00 */
[----:B------:R-:W-:Y:S05]  /*baa0*/  @!P2 BRA `(.L_x_373) ;  /* 0x000000080060a947 */ /* 0x000fea0003800000 */
[C---:B-----5:R-:W-:Y:S01]  /*bab0*/  R2P PR, R98.reuse.B1, 0x60 ;  /* 0x0000006062007804 */ /* 0x060fe20000001000 */
[----:B---3--:R-:W-:Y:S01]  /*bac0*/  IMAD.SHL.U32 R41, R98, 0x20, RZ ;  /* 0x0000002062297824 */ /* 0x008fe200078e00ff */
        /* <DEDUP_REMOVED lines=13> */
.L_x_375:
[CC--:B--2---:R-:W-:Y:S02]  /*bba0*/  IADD.64 RZ, P0, R32.reuse, R40.reuse ;  /* 0x0000002820ff7235 */ /* 0x0c4fe40007800200 */
[----:B------:R-:W-:-:S04]  /*bbb0*/  IADD.64 R32, R32, R40 ;  /* 0x0000002820207235 */ /* 0x000fc800078e0200 */
[----:B------:R-:W-:-:S06]  /*bbc0*/  IADD.64.X R34, P0, R34, R42, P0 ;  /* 0x0000002a22227235 */ /* 0x000fcc0000000600 */
[----:B-1----:R-:W-:-:S08]  /*bbd0*/  IADD.64.X R48, R48, R44, P0 ;  /* 0x0000002c30307235 */ /* 0x002fd000000e0600 */
.L_x_376:
[----:B------:R-:W-:Y:S05]  /*bbe0*/  BSYNC.RECONVERGENT B1 ;  /* 0x0000000000017941 */ /* 0x000fea0003800200 */
.L_x_374:
[----:B------:R-:W-:Y:S02]  /*bbf0*/  ISETP.NE.S64.AND P0, PT, R72, R32, PT ;  /* 0x000000204800720c */ /* 0x000fe40003f15270 */
[----:B------:R-:W-:Y:S01]  /*bc00*/  BSSY.RECONVERGENT B1, `(.L_x_377) ;  /* 0x000000b000017945 */ /* 0x000fe20003800200 */
[----:B------:R-:W-:-:S11]  /*bc10*/  MOV R42, 0xf ;  /* 0x0000000f002a7802 */ /* 0x000fd60000000f00 */
[----:B------:R-:W-:Y:S05]  /*bc20*/  @!P0 BRA `(.L_x_378) ;  /* 0x0000000000208947 */ /* 0x000fea0003800000 */
[----:B------:R-:W-:Y:S02]  /*bc30*/  ISETP.NE.S64.AND P0, PT, R80, R32, PT ;  /* 0x000000205000720c */ /* 0x000fe40003f15270 */
[----:B------:R-:W-:-:S12]  /*bc40*/  HFMA2 R42, -RZ, RZ, 0, 7.74860382080078125e-07 ;  /* 0x0000000dff2a7431 */ /* 0x000fd800000001ff */
[----:B------:R-:W-:Y:S05]  /*bc50*/  @!P0 BRA `(.L_x_378) ;  /* 0x0000000000148947 */ /* 0x000fea0003800000 */
[----:B------:R-:W-:Y:S02]  /*bc60*/  ISETP.NE.S64.AND P0, PT, R88, R32, PT ;  /* 0x000000205800720c */ /* 0x000fe40003f15270 */
[----:B------:R-:W-:-:S12]  /*bc70*/  MOV R42, 0xb ;  /* 0x0000000b002a7802 */ /* 0x000fd80000000f00 */
[----:B------:R-:W-:Y:S02]  /*bc80*/  @P0 ISETP.NE.S64.AND P2, PT, R56, R32, PT ;  /* 0x000000203800020c */ /* 0x000fe40003f55270 */
[----:B------:R-:W-:-:S05]  /*bc90*/  @P0 MOV R40, 0x9 ;  /* 0x0000000900280802 */ /* 0x000fca0000000f00 */
[----:B------:R-:W-:-:S07]  /*bca0*/  @P0 SEL R42, R40, 0xffffffff, !P2 ;  /* 0xffffffff282a0807 */ /* 0x000fce0005000000 */
.L_x_378:
[----:B------:R-:W-:Y:S05]  /*bcb0*/  BSYNC.RECONVERGENT B1 ;  /* 0x0000000000017941 */ /* 0x000fea0003800200 */
.L_x_377:
[----:B------:R-:W-:-:S13]  /*bcc0*/  ISETP.GT.AND P0, PT, R42, -0x1, PT ;  /* 0xffffffff2a00780c */ /* 0x000fda0003f04270 */
[----:B------:R-:W-:Y:S05]  /*bcd0*/  @P0 BRA `(.L_x_379) ;  /* 0x0000000400240947 */ /* 0x000fea0003800000 */
[----:B------:R-:W-:Y:S01]  /*bce0*/  LOP3.LUT P0, RZ, R98, 0x8000, RZ, 0xc0, !PT ;  /* 0x0000800062ff7812 */ /* 0x000fe2000780c0ff */
[----:B------:R-:W-:Y:S02]  /*bcf0*/  MOV.64 R56, R32 ;  /* 0x0000002000387202 */ /* 0x000fe40000010f00 */
[----:B------:R-:W-:Y:S01]  /*bd00*/  HFMA2 R44, -RZ, RZ, 0, 0 ;  /* 0x00000000ff2c7431 */ /* 0x000fe200000001ff */
[----:B------:R-:W-:-:S09]  /*bd10*/  PRMT R96, RZ, 0x7610, R96 ;  /* 0x00007610ff607816 */ /* 0x000fd20000000060 */
        /* <DEDUP_REMOVED lines=28> */
[----:B0-----:R-:W-:-:S05]  /*bee0*/  @!P0 SHF.R.U32.HI R94, RZ, 0x1, R10 ;  /* 0x00000001ff5e8819 */ /* 0x001fca000001160a */
[----:B------:R-:W-:Y:S01]  /*bef0*/  @!P0 ISETP.GE.U32.AND P2, PT, R17, R94, PT ;  /* 0x0000005e1100820c */ /* 0x000fe20003f46070 */
[----:B--2---:R-:W1:Y:S02]  /*bf00*/  SHFL.IDX PT, R45, R56, R99, 0x1f ;  /* 0x00001f63382d7589 */ /* 0x004e6400000e0000 */
[----:B-1----:R-:W-:-:S05]  /*bf10*/  IADD3 R45, PT, PT, R45, R100, RZ ;  /* 0x000000642d2d7210 */ /* 0x002fca0007ffe0ff */
[----:B------:R-:W-:-:S05]  /*bf20*/  VIMNMX.U32 R45, R45, 0x3ffff, PT ;  /* 0x0003ffff2d2d7848 */ /* 0x000fca0003fe0000 */
[----:B------:R-:W-:-:S04]  /*bf30*/  IMAD R45, R45, 0xc, RZ ;  /* 0x0000000c2d2d7824 */ /* 0x000fc800078e02ff */
[----:B------:R-:W-:Y:S01]  /*bf40*/  IMAD.WIDE.U32 R94, R45, 0x4, R24 ;  /* 0x000000042d5e7825 */ /* 0x000fe200078e0018 */
[----:B------:R-:W-:-:S04]  /*bf50*/  @!P0 SEL R45, R97, 0x2, !P2 ;  /* 0x00000002612d8807 */ /* 0x000fc80005000000 */
[----:B---3--:R1:W-:Y:S04]  /*bf60*/  STG.E.128 desc[UR4][R94.64+0x10], R40 ;  /* 0x000010285e007986 */ /* 0x0083e8000c101d04 */
[----:B------:R1:W-:Y:S04]  /*bf70*/  @!P0 STG.E desc[UR4][R94.64+0x38], R45 ;  /* 0x0000382d5e008986 */ /* 0x0003e8000c101904 */
[----:B------:R1:W-:Y:S04]  /*bf80*/  STG.E.128 desc[UR4][R94.64+0x20], R32 ;  /* 0x000020205e007986 */ /* 0x0003e8000c101d04 */
[----:B------:R1:W-:Y:S01]  /*bf90*/  STG.E.64 desc[UR4][R94.64+0x30], R48 ;  /* 0x000030305e007986 */ /* 0x0003e2000c101b04 */
[----:B------:R-:W-:-:S02]  /*bfa0*/  @!P0 MOV.64 R56, R32 ;  /* 0x0000002000388202 */ /* 0x000fc40000010f00 */
[----:B------:R-:W-:Y:S06]  /*bfb0*/  @!P0 BRA `(.L_x_373) ;  /* 0x00000004001c8947 */ /* 0x000fec0003800000 */
[----:B-1----:R-:W-:-:S05]  /*bfc0*/  LOP3.LUT R40, R8, 0xfffffffd, RZ, 0xc0, !PT ;  /* 0xfffffffd08287812 */ /* 0x002fca00078ec0ff */
[----:B------:R-:W-:-:S13]  /*bfd0*/  ISETP.NE.AND P0, PT, R40, 0x1, PT ;  /* 0x000000012800780c */ /* 0x000fda0003f05270 */
[----:B------:R2:W-:Y:S01]  /*bfe0*/  @!P0 STG.E desc[UR4][R94.64+0x38], RZ ;  /* 0x000038ff5e008986 */ /* 0x0005e2000c101904 */
[----:B------:R-:W-:Y:S02]  /*bff0*/  @!P0 MOV.64 R56, R32 ;  /* 0x0000002000388202 */ /* 0x000fe40000010f00 */
[----:B------:R-:W-:Y:S01]  /*c000*/  @!P0 MOV R44, RZ ;  /* 0x000000ff002c8202 */ /* 0x000fe20000000f00 */
[----:B------:R-:W-:Y:S06]  /*c010*/  @!P0 BRA `(.L_x_373) ;  /* 0x0000000400048947 */ /* 0x000fec0003800000 */
[----:B------:R-:W0:Y:S01]  /*c020*/  I2F.U32.RP R42, R10 ;  /* 0x0000000a002a7306 */ /* 0x000e220000209000 */
[----:B------:R-:W-:Y:S01]  /*c030*/  ISETP.NE.U32.AND P3, PT, R10, RZ, PT ;  /* 0x000000ff0a00720c */ /* 0x000fe20003f65070 */
[----:B0-----:R-:W0:Y:S02]  /*c040*/  MUFU.RCP R42, R42 ;  /* 0x0000002a002a7308 */ /* 0x001e240000001000 */
[----:B0-----:R-:W-:-:S04]  /*c050*/  IADD3 R40, PT, PT, R42, 0xffffffe, RZ ;  /* 0x0ffffffe2a287810 */ /* 0x001fc80007ffe0ff */
[----:B------:R0:W1:Y:S02]  /*c060*/  F2I.FTZ.U32.TRUNC.NTZ R41, R40 ;  /* 0x0000002800297305 */ /* 0x000064000021f000 */
[----:B0-----:R-:W-:Y:S01]  /*c070*/  HFMA2 R40, -RZ, RZ, 0, 0 ;  /* 0x00000000ff287431 */ /* 0x001fe200000001ff */
[----:B-1----:R-:W-:-:S05]  /*c080*/  IADD3 R43, PT, PT, RZ, -R41, RZ ;  /* 0x80000029ff2b7210 */ /* 0x002fca0007ffe0ff */
        /* <DEDUP_REMOVED lines=14> */
.L_x_379:
[----:B------:R-:W1:Y:S01]  /*c170*/  S2R R41, SR_LANEID ;  /* 0x0000000000297919 */ /* 0x000e620000000000 */
[----:B------:R-:W-:Y:S01]  /*c180*/  IADD3 R40, PT, PT, -R42, 0x13, RZ ;  /* 0x000000132a287810 */ /* 0x000fe20007ffe1ff */
[----:B------:R-:W-:Y:S01]  /*c190*/  VOTEU.ANY UR6, UPT, PT ;  /* 0x0000000000067886 */ /* 0x000fe200038e0100 */
[----:B------:R-:W2:Y:S01]  /*c1a0*/  LDC.64 R44, c[0x0][0x3f8] ;  /* 0x0000fe00ff2c7b82 */ /* 0x000ea20000000a00 */
[----:B0-----:R-:W1:Y:S02]  /*c1b0*/  FLO.U32 R94, UR6 ;  /* 0x00000006005e7d00 */ /* 0x001e6400080e0000 */
[----:B------:R-:W-:Y:S01]  /*c1c0*/  ISETP.GE.U32.AND P0, PT, R40, 0xa, PT ;  /* 0x0000000a2800780c */ /* 0x000fe20003f06070 */
[----:B------:R-:W2:-:S12]  /*c1d0*/  POPC R99, UR6 ;  /* 0x0000000600637d09 */ /* 0x000e980008000000 */
        /* <DEDUP_REMOVED lines=13> */
[----:B-1----:R-:W-:Y:S01]  /*c2b0*/  HFMA2 R44, -RZ, RZ, 0, 0 ;  /* 0x00000000ff2c7431 */ /* 0x002fe200000001ff */
        /* <DEDUP_REMOVED lines=23> */
.L_x_373:
[----:B------:R-:W-:Y:S05]  /*c430*/  BSYNC.RECONVERGENT B0 ;  /* 0x0000000000007941 */ /* 0x000fea0003800200 */
.L_x_372:
[----:B------:R-:W-:Y:S01]  /*c440*/  BSSY.RECONVERGENT B0, `(.L_x_380) ;  /* 0x000009b000007945 */ /* 0x000fe20003800200 */
[----:B-1----:R-:W-:-:S03]  /*c450*/  MOV R45, 0x1 ;  /* 0x00000001002d7802 */ /* 0x002fc60000000f00 */
[----:B------:R-:W-:Y:S05]  /*c460*/  @!P1 BRA `(.L_x_381) ;  /* 0x0000000800609947 */ /* 0x000fea0003800000 */
[----:B-----5:R-:W-:Y:S01]  /*c470*/  R2P PR, R98.B3, 0x60 ;  /* 0x0000006062007804 */ /* 0x020fe20000003000 */
[----:B------:R-:W-:Y:S01]  /*c480*/  BSSY.RECONVERGENT B1, `(.L_x_382) ;  /* 0x0000012000017945 */ /* 0x000fe20003800200 */
[----:B------:R-:W-:Y:S02]  /*c490*/  IADD3 R23, PT, PT, R20, 0x4000, RZ ;  /* 0x0000400014177810 */ /* 0x000fe40007ffe0ff */
[----:B0--3--:R-:W-:-:S03]  /*c4a0*/  SHF.R.U32.HI R40, RZ, 0xb, R98 ;  /* 0x0000000bff287819 */ /* 0x009fc60000011662 */
[----:B------:R-:W-:Y:S01]  /*c4b0*/  SEL R23, R20, R23, !P5 ;  /* 0x0000001714177207 */ /* 0x000fe20006800000 */
[----:B------:R-:W-:-:S04]  /*c4c0*/  LOP3.LUT R40, R40, 0x3fe0, RZ, 0xc0, !PT ;  /* 0x00003fe028287812 */ /* 0x000fc800078ec0ff */
[----:B------:R-:W-:-:S05]  /*c4d0*/  IADD3 R23, PT, PT, R23, R40, RZ ;  /* 0x0000002817177210 */ /* 0x000fca0007ffe0ff */
[----:B--2-4-:R0:W1:Y:S04]  /*c4e0*/  LDS.64 R94, [R23+0x10] ;  /* 0x00001000175e7984 */ /* 0x0140680000000a00 */
[----:B------:R0:W2:Y:S01]  /*c4f0*/  LDS.128 R40, [R23] ;  /* 0x0000000017287984 */ /* 0x0000a20000000c00 */
[----:B------:R-:W-:Y:S05]  /*c500*/  @!P6 BRA `(.L_x_383) ;  /* 0x000000000014e947 */ /* 0x000fea0003800000 */
[CC--:B--2---:R-:W-:Y:S02]  /*c510*/  IADD.64 RZ, P0, R36.reuse, -R40.reuse ;  /* 0x8000002824ff7235 */ /* 0x0c4fe40007800200 */
[----:B------:R-:W-:-:S04]  /*c520*/  IADD.64 R36, R36, -R40 ;  /* 0x8000002824247235 */ /* 0x000fc800078e0200 */
[----:B------:R-:W-:-:S06]  /*c530*/  IADD.64.X R38, P0, R38, ~R42, P0 ;  /* 0x8000002a26267235 */ /* 0x000fcc0000000600 */
[----:B-1----:R-:W-:Y:S02]  /*c540*/  IADD.64.X R46, R46, ~R94, P0 ;  /* 0x8000005e2e2e7235 */ /* 0x002fe400000e0600 */
[----:B------:R-:W-:Y:S06]  /*c550*/  BRA `(.L_x_384) ;  /* 0x0000000000107947 */ /* 0x000fec0003800000 */
.L_x_383:
[CC--:B--2---:R-:W-:Y:S02]  /*c560*/  IADD.64 RZ, P0, R36.reuse, R40.reuse ;  /* 0x0000002824ff7235 */ /* 0x0c4fe40007800200 */
[----:B------:R-:W-:-:S04]  /*c570*/  IADD.64 R36, R36, R40 ;  /* 0x0000002824247235 */ /* 0x000fc800078e0200 */
[----:B------:R-:W-:-:S06]  /*c580*/  IADD.64.X R38, P0, R38, R42, P0 ;  /* 0x0000002a26267235 */ /* 0x000fcc0000000600 */
[----:B-1----:R-:W-:-:S08]  /*c590*/  IADD.64.X R46, R46, R94, P0 ;  /* 0x0000005e2e2e7235 */ /* 0x002fd000000e0600 */
.L_x_384:
[----:B------:R-:W-:Y:S05]  /*c5a0*/  BSYNC.RECONVERGENT B1 ;  /* 0x0000000000017941 */ /* 0x000fea0003800200 */
.L_x_382:
[----:B------:R-:W-:Y:S02]  /*c5b0*/  ISETP.NE.S64.AND P0, PT, R70, R36, PT ;  /* 0x000000244600720c */ /* 0x000fe40003f15270 */
[----:B------:R-:W-:Y:S01]  /*c5c0*/  BSSY.RECONVERGENT B1, `(.L_x_385) ;  /* 0x000000b000017945 */ /* 0x000fe20003800200 */
[----:B------:R-:W-:-:S11]  /*c5d0*/  HFMA2 R40, -RZ, RZ, 0, 8.94069671630859375e-07 ;  /* 0x0000000fff287431 */ /* 0x000fd600000001ff */
        /* <DEDUP_REMOVED lines=9> */
.L_x_386:
[----:B------:R-:W-:Y:S05]  /*c670*/  BSYNC.RECONVERGENT B1 ;  /* 0x0000000000017941 */ /* 0x000fea0003800200 */
.L_x_385:
[----:B------:R-:W-:-:S13]  /*c680*/  ISETP.GT.AND P0, PT, R40, -0x1, PT ;  /* 0xffffffff2800780c */ /* 0x000fda0003f04270 */
[----:B------:R-:W-:Y:S05]  /*c690*/  @P0 BRA `(.L_x_387) ;  /* 0x0000000400240947 */ /* 0x000fea0003800000 */
[----:B------:R-:W-:Y:S01]  /*c6a0*/  ISETP.GT.AND P0, PT, R98, -0x1, PT ;  /* 0xffffffff6200780c */ /* 0x000fe20003f04270 */
[----:B------:R-:W-:Y:S02]  /*c6b0*/  MOV.64 R54, R36 ;  /* 0x0000002400367202 */ /* 0x000fe40000010f00 */
[----:B0-----:R-:W-:Y:S01]  /*c6c0*/  HFMA2 R23, -RZ, RZ, 0, 0 ;  /* 0x00000000ff177431 */ /* 0x001fe200000001ff */
[----:B------:R-:W-:-:S09]  /*c6d0*/  PRMT R45, RZ, 0x7610, R45 ;  /* 0x00007610ff2d7816 */ /* 0x000fd2000000002d */
        /* <DEDUP_REMOVED lines=26> */
[----:B0-----:R-:W-:-:S04]  /*c880*/  LOP3.LUT R100, R100, UR6, RZ, 0xc0, !PT ;  /* 0x0000000664647c12 */ /* 0x001fc8000f8ec0ff */
[----:B------:R-:W0:Y:S01]  /*c890*/  POPC R95, R100 ;  /* 0x00000064005f7309 */ /* 0x000e220000000000 */
[----:B---3--:R-:W0:Y:S02]  /*c8a0*/  SHFL.IDX PT, R94, R55, R98, 0x1f ;  /* 0x00001f62375e7589 */ /* 0x008e2400000e0000 */
[----:B0-----:R-:W-:-:S05]  /*c8b0*/  IADD3 R94, PT, PT, R94, R95, RZ ;  /* 0x0000005f5e5e7210 */ /* 0x001fca0007ffe0ff */
[----:B------:R-:W-:Y:S01]  /*c8c0*/  @!P0 SHF.R.U32.HI R95, RZ, 0x1, R10 ;  /* 0x00000001ff5f8819 */ /* 0x000fe2000001160a */
[----:B------:R-:W-:-:S04]  /*c8d0*/  VIMNMX.U32 R94, R94, 0x3ffff, PT ;  /* 0x0003ffff5e5e7848 */ /* 0x000fc80003fe0000 */
[----:B------:R-:W-:Y:S01]  /*c8e0*/  @!P0 ISETP.GE.U32.AND P1, PT, R6, R95, PT ;  /* 0x0000005f0600820c */ /* 0x000fe20003f26070 */
[----:B------:R-:W-:-:S04]  /*c8f0*/  IMAD R95, R94, 0xc, RZ ;  /* 0x0000000c5e5f7824 */ /* 0x000fc800078e02ff */
[----:B------:R-:W-:Y:S01]  /*c900*/  @!P0 SEL R97, R97, 0x2, !P1 ;  /* 0x0000000261618807 */ /* 0x000fe20004800000 */
        /* <DEDUP_REMOVED lines=11> */
[----:B------:R-:W-:Y:S01]  /*c9c0*/  @!P0 MOV R23, RZ ;  /* 0x000000ff00178202 */ /* 0x000fe20000000f00 */
        /* <DEDUP_REMOVED lines=22> */
.L_x_387:
[----:B------:R-:W1:Y:S01]  /*cb30*/  S2R R41, SR_LANEID ;  /* 0x0000000000297919 */ /* 0x000e620000000000 */
[----:B0-----:R-:W-:Y:S01]  /*cb40*/  IADD3 R23, PT, PT, -R40, 0x13, RZ ;  /* 0x0000001328177810 */ /* 0x001fe20007ffe1ff */
[----:B------:R-:W-:Y:S01]  /*cb50*/  VOTEU.ANY UR6, UPT, PT ;  /* 0x0000000000067886 */ /* 0x000fe200038e0100 */
[----:B------:R-:W0:Y:S01]  /*cb60*/  LDC.64 R54, c[0x0][0x3f8] ;  /* 0x0000fe00ff367b82 */ /* 0x000e220000000a00 */
[----:B------:R-:W1:Y:S02]  /*cb70*/  FLO.U32 R98, UR6 ;  /* 0x0000000600627d00 */ /* 0x000e6400080e0000 */
[----:B------:R-:W-:Y:S01]  /*cb80*/  ISETP.GE.U32.AND P0, PT, R23, 0xa, PT ;  /* 0x0000000a1700780c */ /* 0x000fe20003f06070 */
[----:B------:R-:W0:-:S12]  /*cb90*/  POPC R95, UR6 ;  /* 0x00000006005f7d09 */ /* 0x000e180008000000 */
[----:B------:R-:W-:-:S05]  /*cba0*/  @P0 IADD3 R23, PT, PT, -R40, 0x9, RZ ;  /* 0x0000000928170810 */ /* 0x000fca0007ffe1ff */
[----:B------:R-:W-:-:S05]  /*cbb0*/  ISETP.NE.AND P0, PT, R23, RZ, PT ;  /* 0x000000ff1700720c */ /* 0x000fca0003f05270 */
[----:B------:R-:W-:Y:S01]  /*cbc0*/  SEL R23, R23, 0xa, P0 ;  /* 0x0000000a17177807 */ /* 0x000fe20000000000 */
[----:B-1----:R-:W-:-:S04]  /*cbd0*/  ISETP.EQ.U32.AND P1, PT, R98, R41, PT ;  /* 0x000000296200720c */ /* 0x002fc80003f22070 */
[----:B------:R-:W-:-:S05]  /*cbe0*/  IMAD.WIDE.U32 R42, R23, 0x4, R26 ;  /* 0x00000004172a7825 */ /* 0x000fca00078e001a */
[----:B------:R1:W-:Y:S04]  /*cbf0*/  REDG.E.ADD.STRONG.GPU desc[UR4][R42.64], R97 ;  /* 0x000000612a00798e */ /* 0x0003e8000c12e104 */
[----:B0-----:R-:W2:Y:S01]  /*cc00*/  @P1 ATOMG.E.ADD.STRONG.GPU PT, R55, desc[UR4][R54.64], R95 ;  /* 0x8000005f363719a8 */ /* 0x001ea200081ef104 */
[----:B------:R-:W0:Y:S01]  /*cc10*/  I2F.U32.RP R94, R23 ;  /* 0x00000017005e7306 */ /* 0x000e220000209000 */
[----:B------:R-:W-:Y:S02]  /*cc20*/  IADD3 R99, PT, PT, RZ, -R23, RZ ;  /* 0x80000017ff637210 */ /* 0x000fe40007ffe0ff */
[----:B------:R-:W-:Y:S01]  /*cc30*/  IADD3 R100, PT, PT, -R7, 0x3de, RZ ;  /* 0x000003de07647810 */ /* 0x000fe20007ffe1ff */
[----:B------:R-:W-:Y:S01]  /*cc40*/  ISETP.NE.U32.AND P1, PT, R23, RZ, PT ;  /* 0x000000ff1700720c */ /* 0x000fe20003f25070 */
[----:B-1----:R-:W1:Y:S01]  /*cc50*/  S2R R43, SR_LTMASK ;  /* 0x00000000002b7919 */ /* 0x002e620000003900 */
[----:B0-----:R-:W0:Y:S02]  /*cc60*/  MUFU.RCP R94, R94 ;  /* 0x0000005e005e7308 */ /* 0x001e240000001000 */
[----:B0-----:R-:W-:-:S04]  /*cc70*/  IADD3 R40, PT, PT, R94, 0xffffffe, RZ ;  /* 0x0ffffffe5e287810 */ /* 0x001fc80007ffe0ff */
[----:B------:R0:W3:Y:S01]  /*cc80*/  F2I.FTZ.U32.TRUNC.NTZ R41, R40 ;  /* 0x0000002800297305 */ /* 0x0000e2000021f000 */
[----:B-1----:R-:W-:-:S06]  /*cc90*/  LOP3.LUT R94, R43, UR6, RZ, 0xc0, !PT ;  /* 0x000000062b5e7c12 */ /* 0x002fcc000f8ec0ff */
[----:B------:R-:W1:Y:S01]  /*cca0*/  POPC R94, R94 ;  /* 0x0000005e005e7309 */ /* 0x000e620000000000 */
[----:B0-----:R-:W-:Y:S02]  /*ccb0*/  HFMA2 R40, -RZ, RZ, 0, 0 ;  /* 0x00000000ff287431 */ /* 0x001fe400000001ff */
[----:B---3--:R-:W-:-:S04]  /*ccc0*/  IMAD R99, R99, R41, RZ ;  /* 0x0000002963637224 */ /* 0x008fc800078e02ff */
[----:B------:R-:W-:-:S06]  /*ccd0*/  IMAD.HI.U32 R41, R41, R99, R40 ;  /* 0x0000006329297227 */ /* 0x000fcc00078e0028 */
[----:B------:R-:W-:-:S05]  /*cce0*/  IMAD.HI.U32 R41, R41, R100, RZ ;  /* 0x0000006429297227 */ /* 0x000fca00078e00ff */
[----:B------:R-:W-:-:S05]  /*ccf0*/  IADD3 R42, PT, PT, -R41, RZ, RZ ;  /* 0x000000ff292a7210 */ /* 0x000fca0007ffe1ff */
[----:B------:R-:W-:-:S05]  /*cd00*/  IMAD R42, R23, R42, R100 ;  /* 0x0000002a172a7224 */ /* 0x000fca00078e0264 */
[----:B------:R-:W-:-:S13]  /*cd10*/  ISETP.GE.U32.AND P0, PT, R42, R23, PT ;  /* 0x000000172a00720c */ /* 0x000fda0003f06070 */
[----:B------:R-:W-:-:S05]  /*cd20*/  @P0 IADD3 R42, PT, PT, -R23, R42, RZ ;  /* 0x0000002a172a0210 */ /* 0x000fca0007ffe1ff */
[----:B------:R-:W-:-:S13]  /*cd30*/  ISETP.GE.U32.AND P0, PT, R42, R23, PT ;  /* 0x000000172a00720c */ /* 0x000fda0003f06070 */
[----:B------:R-:W-:Y:S02]  /*cd40*/  @P0 IADD3 R42, PT, PT, -R23, R42, RZ ;  /* 0x0000002a172a0210 */ /* 0x000fe40007ffe1ff */
[----:B------:R-:W-:Y:S01]  /*cd50*/  @!P1 LOP3.LUT R42, RZ, R23, RZ, 0x33, !PT ;  /* 0x00000017ff2a9212 */ /* 0x000fe200078e33ff */
[----:B------:R-:W-:-:S05]  /*cd60*/  MOV R23, 0xf0000000 ;  /* 0xf000000000177802 */ /* 0x000fca0000000f00 */
[----:B------:R-:W-:-:S05]  /*cd70*/  IMAD R23, R42, R23, -0x70000000 ;  /* 0x900000002a177424 */ /* 0x000fca00078e0217 */
[----:B------:R-:W-:Y:S01]  /*cd80*/  LOP3.LUT R43, R23, R6, RZ, 0xfc, !PT ;  /* 0x00000006172b7212 */ /* 0x000fe200078efcff */
[----:B------:R-:W-:Y:S01]  /*cd90*/  HFMA2 R23, -RZ, RZ, 0, 0 ;  /* 0x00000000ff177431 */ /* 0x000fe200000001ff */
[----:B--2---:R0:W1:Y:S02]  /*cda0*/  SHFL.IDX PT, R41, R55, R98, 0x1f ;  /* 0x00001f6237297589 */ /* 0x00406400000e0000 */
[----:B0-----:R-:W-:-:S03]  /*cdb0*/  MOV.64 R54, R36 ;  /* 0x0000002400367202 */ /* 0x001fc60000010f00 */
[----:B-1----:R-:W-:-:S05]  /*cdc0*/  IADD3 R41, PT, PT, R41, 0x2, R94 ;  /* 0x0000000229297810 */ /* 0x002fca0007ffe05e */
[----:B------:R-:W-:-:S05]  /*cdd0*/  IMAD.WIDE.U32 R40, R41, 0x4, R28 ;  /* 0x0000000429287825 */ /* 0x000fca00078e001c */
[----:B------:R1:W-:Y:S02]  /*cde0*/  STG.E desc[UR4][R40.64], R43 ;  /* 0x0000002b28007986 */ /* 0x0003e4000c101904 */
.L_x_381:
[----:B------:R-:W-:Y:S05]  /*cdf0*/  BSYNC.RECONVERGENT B0 ;  /* 0x0000000000007941 */ /* 0x000fea0003800200 */
.L_x_380:
[----:B------:R-:W-:Y:S01]  /*ce00*/  IADD3 R7, PT, PT, R7, 0xa, RZ ;  /* 0x0000000a07077810 */ /* 0x000fe20007ffe0ff */
[----:B------:R-:W-:-:S04]  /*ce10*/  IADD.64 R50, R50, 0x14000 ;  /* 0x0001400032327835 */ /* 0x000fc800078e0200 */
[----:B------:R-:W-:-:S13]  /*ce20*/  ISETP.GE.U32.AND P0, PT, R7, 0x3e8, PT ;  /* 0x000003e80700780c */ /* 0x000fda0003f06070 */
[----:B------:R-:W-:Y:S05]  /*ce30*/  @!P0 BRA `(.L_x_388) ;  /* 0xffffff3800ac8947 */ /* 0x000fea000383ffff */
[C---:B------:R-:W-:Y:S02]  /*ce40*/  IADD3 R3, PT, PT, -R44.reuse, 0xa, RZ ;  /* 0x0000000a2c037810 */ /* 0x040fe40007ffe1ff */
[C---:B------:R-:W-:Y:S02]  /*ce50*/  IADD3 R5, PT, PT, -R23.reuse, 0xa, RZ ;  /* 0x0000000a17057810 */ /* 0x040fe40007ffe1ff */
[C---:B------:R-:W-:Y:S02]  /*ce60*/  IADD3 R7, PT, PT, -R44.reuse, 0xb, RZ ;  /* 0x0000000b2c077810 */ /* 0x040fe40007ffe1ff */
[----:B------:R-:W-:Y:S02]  /*ce70*/  IADD3 R17, PT, PT, -R23, 0xb, RZ ;  /* 0x0000000b17117810 */ /* 0x000fe40007ffe1ff */
[C---:B------:R-:W-:Y:S01]  /*ce80*/  IADD3 R31, PT, PT, -R44.reuse, 0xd, RZ ;  /* 0x0000000d2c1f7810 */ /* 0x040fe20007ffe1ff */
[----:B------:R-:W-:Y:S01]  /*ce90*/  IMAD.HI.U32 R0, R3, -0x33333333, RZ ;  /* 0xcccccccd03007827 */ /* 0x000fe200078e00ff */
[----:B------:R-:W-:-:S02]  /*cea0*/  IADD3 R25, PT, PT, -R44, 0xc, RZ ;  /* 0x0000000c2c197810 */ /* 0x000fc40007ffe1ff */
[C---:B------:R-:W-:Y:S02]  /*ceb0*/  IADD3 R27, PT, PT, -R23.reuse, 0xc, RZ ;  /* 0x0000000c171b7810 */ /* 0x040fe40007ffe1ff */
[----:B01-34-:R-:W-:Y:S01]  /*cec0*/  IADD3 R41, PT, PT, -R23, 0xd, RZ ;  /* 0x0000000d17297810 */ /* 0x01bfe20007ffe1ff */
[----:B------:R-:W-:Y:S01]  /*ced0*/  IMAD.HI.U32 R2, R7, -0x33333333, RZ ;  /* 0xcccccccd07027827 */ /* 0x000fe200078e00ff */
[----:B------:R-:W-:Y:S01]  /*cee0*/  SHF.R.U32.HI R0, RZ, 0x3, R0 ;  /* 0x00000003ff007819 */ /* 0x000fe20000011600 */
[----:B------:R-:W0:Y:S01]  /*cef0*/  LDCU.64 UR6, c[0x0][0x380] ;  /* 0x00007000ff0677ac */ /* 0x000e220008000a00 */
[----:B------:R-:W-:Y:S01]  /*cf00*/  IADD3 R43, PT, PT, -R44, 0xe, RZ ;  /* 0x0000000e2c2b7810 */ /* 0x000fe20007ffe1ff */
[----:B------:R-:W-:Y:S01]  /*cf10*/  IMAD.HI.U32 R4, R17, -0x33333333, RZ ;  /* 0xcccccccd11047827 */ /* 0x000fe200078e00ff */
[----:B------:R-:W-:Y:S02]  /*cf20*/  SHF.R.U32.HI R2, RZ, 0x3, R2 ;  /* 0x00000003ff027819 */ /* 0x000fe40000011602 */
[----:B------:R-:W-:Y:S01]  /*cf30*/  IADD3 R45, PT, PT, -R23, 0xe, RZ ;  /* 0x0000000e172d7810 */ /* 0x000fe20007ffe1ff */
[----:B------:R-:W-:Y:S01]  /*cf40*/  IMAD R3, R0, -0xa, R3 ;  /* 0xfffffff600037824 */ /* 0x000fe200078e0203 */
[----:B------:R-:W-:Y:S01]  /*cf50*/  SHF.R.U32.HI R4, RZ, 0x3, R4 ;  /* 0x00000003ff047819 */ /* 0x000fe20000011604 */
[----:B------:R-:W-:Y:S01]  /*cf60*/  IMAD.HI.U32 R0, R5, -0x33333333, RZ ;  /* 0xcccccccd05007827 */ /* 0x000fe200078e00ff */
[----:B------:R-:W-:-:S02]  /*cf70*/  IADD3 R51, PT, PT, -R44, 0xf, RZ ;  /* 0x0000000f2c337810 */ /* 0x000fc40007ffe1ff */
[----:B------:R-:W-:Y:S02]  /*cf80*/  IADD3 R28, PT, PT, -R23, 0x11, RZ ;  /* 0x00000011171c7810 */ /* 0x000fe40007ffe1ff */
[----:B------:R-:W-:Y:S01]  /*cf90*/  IADD3 R24, PT, PT, -R44, 0x11, RZ ;  /* 0x000000112c187810 */ /* 0x000fe20007ffe1ff */
[----:B------:R-:W-:Y:S01]  /*cfa0*/  IMAD.HI.U32 R6, R25, -0x33333333, RZ ;  /* 0xcccccccd19067827 */ /* 0x000fe200078e00ff */
[----:B------:R-:W-:Y:S02]  /*cfb0*/  SHF.R.U32.HI R0, RZ, 0x3, R0 ;  /* 0x00000003ff007819 */ /* 0x000fe40000011600 */
[----:B------:R-:W-:Y:S01]  /*cfc0*/  IADD3 R18, PT, PT, R18, 0x1, RZ ;  /* 0x0000000112127810 */ /* 0x000fe20007ffe0ff */
[----:B------:R-:W-:Y:S01]  /*cfd0*/  IMAD.HI.U32 R8, R27, -0x33333333, RZ ;  /* 0xcccccccd1b087827 */ /* 0x000fe200078e00ff */
[----:B------:R-:W-:-:S03]  /*cfe0*/  SHF.R.U32.HI R6, RZ, 0x3, R6 ;  /* 0x00000003ff067819 */ /* 0x000fc60000011606 */
[----:B------:R-:W-:Y:S01]  /*cff0*/  IMAD R5, R0, -0xa, R5 ;  /* 0xfffffff600057824 */ /* 0x000fe200078e0205 */
[----:B------:R-:W-:Y:S01]  /*d000*/  SHF.R.U32.HI R8, RZ, 0x3, R8 ;  /* 0x00000003ff087819 */ /* 0x000fe20000011608 */
[----:B------:R-:W-:-:S04]  /*d010*/  IMAD.HI.U32 R0, R31, -0x33333333, RZ ;  /* 0xcccccccd1f007827 */ /* 0x000fc800078e00ff */
[----:B------:R-:W-:Y:S01]  /*d020*/  IMAD R7, R2, -0xa, R7 ;  /* 0xfffffff602077824 */ /* 0x000fe200078e0207 */
[----:B------:R-:W-:Y:S01]  /*d030*/  SHF.R.U32.HI R0, RZ, 0x3, R0 ;  /* 0x00000003ff007819 */ /* 0x000fe20000011600 */
[----:B------:R-:W-:-:S04]  /*d040*/  IMAD.HI.U32 R2, R41, -0x33333333, RZ ;  /* 0xcccccccd29027827 */ /* 0x000fc800078e00ff */
[----:B------:R-:W-:Y:S01]  /*d050*/  IMAD R17, R4, -0xa, R17 ;  /* 0xfffffff604117824 */ /* 0x000fe200078e0211 */
[----:B------:R-:W-:Y:S01]  /*d060*/  SHF.R.U32.HI R2, RZ, 0x3, R2 ;  /* 0x00000003ff027819 */ /* 0x000fe20000011602 */
[----:B------:R-:W-:-:S04]  /*d070*/  IMAD.HI.U32 R4, R43, -0x33333333, RZ ;  /* 0xcccccccd2b047827 */ /* 0x000fc800078e00ff */
[----:B------:R-:W-:Y:S01]  /*d080*/  IMAD R31, R0, -0xa, R31 ;  /* 0xfffffff6001f7824 */ /* 0x000fe200078e021f */
[----:B------:R-:W-:Y:S01]  /*d090*/  IADD3 R0, PT, PT, -R23, 0xf, RZ ;  /* 0x0000000f17007810 */ /* 0x000fe20007ffe1ff */
[----:B------:R-:W-:Y:S01]  /*d0a0*/  IMAD R25, R6, -0xa, R25 ;  /* 0xfffffff606197824 */ /* 0x000fe200078e0219 */
[----:B------:R-:W-:Y:S01]  /*d0b0*/  SHF.R.U32.HI R4, RZ, 0x3, R4 ;  /* 0x00000003ff047819 */ /* 0x000fe20000011604 */
[----:B------:R-:W-:Y:S02]  /*d0c0*/  IMAD R27, R8, -0xa, R27 ;  /* 0xfffffff6081b7824 */ /* 0x000fe400078e021b */
[----:B------:R-:W-:-:S04]  /*d0d0*/  IMAD.HI.U32 R6, R45, -0x33333333, RZ ;  /* 0xcccccccd2d067827 */ /* 0x000fc800078e00ff */
[----:B------:R-:W-:Y:S01]  /*d0e0*/  IMAD.HI.U32 R8, R51, -0x33333333, RZ ;  /* 0xcccccccd33087827 */ /* 0x000fe200078e00ff */
[----:B------:R-:W-:-:S03]  /*d0f0*/  SHF.R.U32.HI R6, RZ, 0x3, R6 ;  /* 0x00000003ff067819 */ /* 0x000fc60000011606 */
[----:B------:R-:W-:Y:S01]  /*d100*/  IMAD R41, R2, -0xa, R41 ;  /* 0xfffffff602297824 */ /* 0x000fe200078e0229 */
[----:B------:R-:W-:Y:S01]  /*d110*/  SHF.R.U32.HI R8, RZ, 0x3, R8 ;  /* 0x00000003ff087819 */ /* 0x000fe20000011608 */
[----:B------:R-:W-:-:S04]  /*d120*/  IMAD.HI.U32 R2, R0, -0x33333333, RZ ;  /* 0xcccccccd00027827 */ /* 0x000fc800078e00ff */
[----:B------:R-:W-:Y:S01]  /*d130*/  IMAD R43, R4, -0xa, R43 ;  /* 0xfffffff6042b7824 */ /* 0x000fe200078e022b */
[----:B------:R-:W-:Y:S02]  /*d140*/  IADD3 R4, PT, PT, -R44, 0x10, RZ ;  /* 0x000000102c047810 */ /* 0x000fe40007ffe1ff */
[----:B------:R-:W-:Y:S01]  /*d150*/  SHF.R.U32.HI R29, RZ, 0x3, R2 ;  /* 0x00000003ff1d7819 */ /* 0x000fe20000011602 */
[----:B------:R-:W-:Y:S02]  /*d160*/  IMAD R45, R6, -0xa, R45 ;  /* 0xfffffff6062d7824 */ /* 0x000fe400078e022d */
[----:B------:R-:W-:Y:S01]  /*d170*/  IMAD R51, R8, -0xa, R51 ;  /* 0xfffffff608337824 */ /* 0x000fe200078e0233 */
[----:B------:R-:W-:Y:S01]  /*d180*/  IADD3 R8, PT, PT, -R23, 0x10, RZ ;  /* 0x0000001017087810 */ /* 0x000fe20007ffe1ff */
[----:B------:R-:W-:-:S04]  /*d190*/  IMAD.HI.U32 R6, R4, -0x33333333, RZ ;  /* 0xcccccccd04067827 */ /* 0x000fc800078e00ff */
[----:B------:R-:W-:Y:S01]  /*d1a0*/  IMAD.HI.U32 R2, R28, -0x33333333, RZ ;  /* 0xcccccccd1c027827 */ /* 0x000fe200078e00ff */
[----:B--2---:R-:W-:-:S03]  /*d1b0*/  SHF.R.U32.HI R95, RZ, 0x3, R6 ;  /* 0x00000003ff5f7819 */ /* 0x004fc60000011606 */
[----:B------:R-:W-:Y:S01]  /*d1c0*/  IMAD R97, R29, -0xa, R0 ;  /* 0xfffffff61d617824 */ /* 0x000fe200078e0200 */
[----:B------:R-:W-:Y:S01]  /*d1d0*/  IADD3 R0, PT, PT, -R44, 0x12, RZ ;  /* 0x000000122c007810 */ /* 0x000fe20007ffe1ff */
[----:B------:R-:W-:Y:S01]  /*d1e0*/  IMAD.HI.U32 R10, R8, -0x33333333, RZ ;  /* 0xcccccccd080a7827 */ /* 0x000fe200078e00ff */
[----:B------:R-:W-:Y:S02]  /*d1f0*/  SHF.R.U32.HI R29, RZ, 0x3, R2 ;  /* 0x00000003ff1d7819 */ /* 0x000fe40000011602 */
[----:B------:R-:W-:Y:S01]  /*d200*/  IADD3 R44, PT, PT, -R44, 0x13, RZ ;  /* 0x000000132c2c7810 */ /* 0x000fe20007ffe1ff */
[----:B------:R-:W-:Y:S01]  /*d210*/  IMAD.HI.U32 R2, R0, -0x33333333, RZ ;  /* 0xcccccccd00027827 */ /* 0x000fe200078e00ff */
[----:B------:R-:W-:Y:S02]  /*d220*/  SHF.R.U32.HI R101, RZ, 0x3, R10 ;  /* 0x00000003ff657819 */ /* 0x000fe4000001160a */
[----:B------:R-:W-:Y:S01]  /*d230*/  IADD3 R10, PT, PT, -R23, 0x13, RZ ;  /* 0x00000013170a7810 */ /* 0x000fe20007ffe1ff */
[----:B------:R-:W-:Y:S01]  /*d240*/  IMAD R99, R95, -0xa, R4 ;  /* 0xfffffff65f637824 */ /* 0x000fe200078e0204 */
[----:B------:R-:W-:Y:S01]  /*d250*/  IADD3 R4, PT, PT, -R23, 0x12, RZ ;  /* 0x0000001217047810 */ /* 0x000fe20007ffe1ff */
[----:B------:R-:W-:Y:S01]  /*d260*/  IMAD R105, R29, -0xa, R28 ;  /* 0xfffffff61d697824 */ /* 0x000fe200078e021c */
[----:B0-----:R-:W-:Y:S01]  /*d270*/  LEA R28, P0, R15, UR6, 0x3 ;  /* 0x000000060f1c7c11 */ /* 0x001fe2000f8018ff */
[----:B------:R-:W-:Y:S01]  /*d280*/  IMAD.HI.U32 R26, R24, -0x33333333, RZ ;  /* 0xcccccccd181a7827 */ /* 0x000fe200078e00ff */
[----:B------:R-:W-:-:S02]  /*d290*/  SHF.R.U32.HI R23, RZ, 0x3, R2 ;  /* 0x00000003ff177819 */ /* 0x000fc40000011602 */
[----:B------:R-:W-:Y:S01]  /*d2a0*/  LEA.HI.X R29, R15, UR7, RZ, 0x3, P0 ;  /* 0x000000070f1d7c11 */ /* 0x000fe200080f1cff */
[----:B------:R-:W-:Y:S01]  /*d2b0*/  IMAD.HI.U32 R6, R4, -0x33333333, RZ ;  /* 0xcccccccd04067827 */ /* 0x000fe200078e00ff */
[----:B------:R-:W-:-:S03]  /*d2c0*/  SHF.R.U32.HI R103, RZ, 0x3, R26 ;  /* 0x00000003ff677819 */ /* 0x000fc6000001161a */
[----:B------:R-:W-:Y:S01]  /*d2d0*/  IMAD R15, R23, -0xa, R0 ;  /* 0xfffffff6170f7824 */ /* 0x000fe200078e0200 */
[----:B------:R-:W-:Y:S01]  /*d2e0*/  SHF.R.U32.HI R95, RZ, 0x3, R6 ;  /* 0x00000003ff5f7819 */ /* 0x000fe20000011606 */
[----:B------:R-:W-:Y:S01]  /*d2f0*/  IMAD R23, R3, 0x100, R16 ;  /* 0x0000010003177824 */ /* 0x000fe200078e0210 */
[----:B------:R-:W-:Y:S01]  /*d300*/  LEA R6, P1, R13, UR6, 0x3 ;  /* 0x000000060d067c11 */ /* 0x000fe2000f8218ff */
[----:B------:R-:W0:Y:S01]  /*d310*/  LDC.64 R2, c[0x0][0x3e8] ;  /* 0x0000fa00ff027b82 */ /* 0x000e220000000a00 */
[----:B------:R-:W-:Y:S01]  /*d320*/  IMAD R103, R103, -0xa, R24 ;  /* 0xfffffff667677824 */ /* 0x000fe200078e0218 */
[----:B------:R1:W-:Y:S01]  /*d330*/  STG.E.64 desc[UR4][R28.64], R32 ;  /* 0x000000201c007986 */ /* 0x0003e2000c101b04 */
[----:B------:R-:W-:-:S04]  /*d340*/  IMAD.HI.U32 R24, R10, -0x33333333, RZ ;  /* 0xcccccccd0a187827 */ /* 0x000fc800078e00ff */
[----:B------:R-:W-:Y:S01]  /*d350*/  IMAD R101, R101, -0xa, R8 ;  /* 0xfffffff665657824 */ /* 0x000fe200078e0208 */
[----:B------:R-:W-:Y:S01]  /*d360*/  SHF.R.U32.HI R113, RZ, 0x3, R24 ;  /* 0x00000003ff717819 */ /* 0x000fe20000011618 */
[----:B------:R-:W-:-:S04]  /*d370*/  IMAD.HI.U32 R8, R44, -0x33333333, RZ ;  /* 0xcccccccd2c087827 */ /* 0x000fc800078e00ff */
[----:B------:R-:W-:Y:S01]  /*d380*/  IMAD R109, R95, -0xa, R4 ;  /* 0xfffffff65f6d7824 */ /* 0x000fe200078e0204 */
[C---:B------:R-:W-:Y:S01]  /*d390*/  LEA R4, P0, R14.reuse, UR6, 0x3 ;  /* 0x000000060e047c11 */ /* 0x040fe2000f8018ff */
[----:B------:R-:W-:Y:S01]  /*d3a0*/  IMAD R0, R5, 0x100, R16 ;  /* 0x0000010005007824 */ /* 0x000fe200078e0210 */
[----:B------:R-:W-:Y:S01]  /*d3b0*/  SHF.R.U32.HI R107, RZ, 0x3, R8 ;  /* 0x00000003ff6b7819 */ /* 0x000fe20000011608 */
[----:B------:R-:W-:Y:S01]  /*d3c0*/  IMAD R113, R113, -0xa, R10 ;  /* 0xfffffff671717824 */ /* 0x000fe200078e020a */
[----:B------:R-:W-:Y:S01]  /*d3d0*/  LEA.HI.X R5, R14, UR7, RZ, 0x3, P0 ;  /* 0x000000070e057c11 */ /* 0x000fe200080f1cff */
[--C-:B------:R-:W-:Y:S01]  /*d3e0*/  IMAD R95, R7, 0x100, R16.reuse ;  /* 0x00000100075f7824 */ /* 0x100fe200078e0210 */
[C---:B------:R-:W-:Y:S01]  /*d3f0*/  LEA R14, P0, R12.reuse, UR6, 0x3 ;  /* 0x000000060c0e7c11 */ /* 0x040fe2000f8018ff */
[----:B------:R-:W-:Y:S01]  /*d400*/  IMAD R17, R17, 0x100, R16 ;  /* 0x0000010011117824 */ /* 0x000fe200078e0210 */
[----:B------:R-:W-:Y:S01]  /*d410*/  LEA R10, P2, R11, UR6, 0x3 ;  /* 0x000000060b0a7c11 */ /* 0x000fe2000f8418ff */
[----:B------:R-:W-:Y:S01]  /*d420*/  IMAD R111, R107, -0xa, R44 ;  /* 0xfffffff66b6f7824 */ /* 0x000fe200078e022c */
[----:B------:R-:W-:Y:S01]  /*d430*/  LEA.HI.X R7, R13, UR7, RZ, 0x3, P1 ;  /* 0x000000070d077c11 */ /* 0x000fe200088f1cff */
[--C-:B------:R-:W-:Y:S01]  /*d440*/  IMAD R27, R27, 0x100, R16.reuse ;  /* 0x000001001b1b7824 */ /* 0x100fe200078e0210 */
[----:B------:R-:W-:Y:S01]  /*d450*/  LEA R8, P1, R9, UR6, 0x3 ;  /* 0x0000000609087c11 */ /* 0x000fe2000f8218ff */
[--C-:B------:R-:W-:Y:S01]  /*d460*/  IMAD R107, R15, 0x100, R16.reuse ;  /* 0x000001000f6b7824 */ /* 0x100fe200078e0210 */
[----:B------:R-:W-:Y:S01]  /*d470*/  LEA.HI.X R15, R12, UR7, RZ, 0x3, P0 ;  /* 0x000000070c0f7c11 */ /* 0x000fe200080f1cff */
[----:B------:R-:W-:Y:S01]  /*d480*/  IMAD R41, R41, 0x100, R16 ;  /* 0x0000010029297824 */ /* 0x000fe200078e0210 */
[----:B------:R-:W-:-:S02]  /*d490*/  IADD3 R13, PT, PT, R0, 0xa00, RZ ;  /* 0x00000a00000d7810 */ /* 0x000fc40007ffe0ff */
[----:B------:R-:W-:Y:S01]  /*d4a0*/  LEA.HI.X R11, R11, UR7, RZ, 0x3, P2 ;  /* 0x000000070b0b7c11 */ /* 0x000fe200090f1cff */
[--C-:B------:R-:W-:Y:S01]  /*d4b0*/  IMAD R45, R45, 0x100, R16.reuse ;  /* 0x000001002d2d7824 */ /* 0x100fe200078e0210 */
[----:B------:R-:W-:Y:S01]  /*d4c0*/  LEA.HI.X R9, R9, UR7, RZ, 0x3, P1 ;  /* 0x0000000709097c11 */ /* 0x000fe200088f1cff */
[----:B------:R2:W-:Y:S01]  /*d4d0*/  STG.E.64 desc[UR4][R4.64], R34 ;  /* 0x0000002204007986 */ /* 0x0005e2000c101b04 */
[----:B------:R-:W-:Y:S01]  /*d4e0*/  IADD3 R17, PT, PT, R17, 0xa00, RZ ;  /* 0x00000a0011117810 */ /* 0x000fe20007ffe0ff */
[--C-:B------:R-:W-:Y:S01]  /*d4f0*/  IMAD R25, R25, 0x100, R16.reuse ;  /* 0x0000010019197824 */ /* 0x100fe200078e0210 */
[----:B-1----:R-:W-:Y:S01]  /*d500*/  IADD3 R29, PT, PT, R27, 0xa00, RZ ;  /* 0x00000a001b1d7810 */ /* 0x002fe20007ffe0ff */
[----:B------:R1:W-:Y:S01]  /*d510*/  STG.E.64 desc[UR4][R6.64], R48 ;  /* 0x0000003006007986 */ /* 0x0003e2000c101b04 */
[----:B------:R-:W-:Y:S01]  /*d520*/  IMAD R97, R97, 0x100, R16 ;  /* 0x0000010061617824 */ /* 0x000fe200078e0210 */
[----:B------:R-:W-:Y:S01]  /*d530*/  IADD3 R41, PT, PT, R41, 0xa00, RZ ;  /* 0x00000a0029297810 */ /* 0x000fe20007ffe0ff */
[----:B0-----:R-:W-:Y:S01]  /*d540*/  IMAD.WIDE.U32 R12, R13, 0x8, R2 ;  /* 0x000000080d0c7825 */ /* 0x001fe200078e0002 */
[----:B------:R0:W-:Y:S01]  /*d550*/  STG.E.64 desc[UR4][R14.64], R36 ;  /* 0x000000240e007986 */ /* 0x0001e2000c101b04 */
[----:B------:R-:W-:-:S02]  /*d560*/  IADD3 R45, PT, PT, R45, 0xa00, RZ ;  /* 0x00000a002d2d7810 */ /* 0x000fc40007ffe0ff */
[----:B------:R-:W-:Y:S01]  /*d570*/  IADD3 R33, PT, PT, R97, 0xa00, RZ ;  /* 0x00000a0061217810 */ /* 0x000fe20007ffe0ff */
[--C-:B------:R-:W-:Y:S01]  /*d580*/  IMAD R31, R31, 0x100, R16.reuse ;  /* 0x000001001f1f7824 */ /* 0x100fe200078e0210 */
[----:B------:R-:W-:Y:S01]  /*d590*/  STG.E.64 desc[UR4][R10.64], R38 ;  /* 0x000000260a007986 */ /* 0x000fe2000c101b04 */
[----:B------:R-:W-:Y:S01]  /*d5a0*/  IMAD R101, R101, 0x100, R16 ;  /* 0x0000010065657824 */ /* 0x000fe200078e0210 */
[----:B------:R-:W-:Y:S01]  /*d5b0*/  ISETP.NE.AND P0, PT, R18, 0x8, PT ;  /* 0x000000081200780c */ /* 0x000fe20003f05270 */
[--C-:B--2---:R-:W-:Y:S01]  /*d5c0*/  IMAD.WIDE.U32 R4, R23, 0x8, R2.reuse ;  /* 0x0000000817047825 */ /* 0x104fe200078e0002 */
[----:B------:R2:W-:Y:S02]  /*d5d0*/  STG.E.64 desc[UR4][R8.64], R46 ;  /* 0x0000002e08007986 */ /* 0x0005e4000c101b04 */
[----:B------:R-:W-:Y:S01]  /*d5e0*/  IADD3 R101, PT, PT, R101, 0xa00, RZ ;  /* 0x00000a0065657810 */ /* 0x000fe20007ffe0ff */
[--C-:B-1----:R-:W-:Y:S01]  /*d5f0*/  IMAD.WIDE.U32 R6, R95, 0x8, R2.reuse ;  /* 0x000000085f067825 */ /* 0x102fe200078e0002 */
[----:B------:R1:W-:Y:S03]  /*d600*/  STG.E.64 desc[UR4][R4.64], R92 ;  /* 0x0000005c04007986 */ /* 0x0003e6000c101b04 */
[----:B0-----:R-:W-:Y:S01]  /*d610*/  IMAD.WIDE.U32 R14, R17, 0x8, R2 ;  /* 0x00000008110e7825 */ /* 0x001fe200078e0002 */
[----:B------:R1:W-:Y:S03]  /*d620*/  STG.E.64 desc[UR4][R12.64], R90 ;  /* 0x0000005a0c007986 */ /* 0x0003e6000c101b04 */
[--C-:B------:R-:W-:Y:S01]  /*d630*/  IMAD R43, R43, 0x100, R16.reuse ;  /* 0x000001002b2b7824 */ /* 0x100fe200078e0210 */
[----:B------:R1:W-:Y:S01]  /*d640*/  STG.E.64 desc[UR4][R6.64], R88 ;  /* 0x0000005806007986 */ /* 0x0003e2000c101b04 */
[----:B------:R-:W-:-:S02]  /*d650*/  IMAD R51, R51, 0x100, R16 ;  /* 0x0000010033337824 */ /* 0x000fc400078e0210 */
[--C-:B------:R-:W-:Y:S01]  /*d660*/  IMAD R99, R99, 0x100, R16.reuse ;  /* 0x0000010063637824 */ /* 0x100fe200078e0210 */
[----:B------:R1:W-:Y:S01]  /*d670*/  STG.E.64 desc[UR4][R14.64], R86 ;  /* 0x000000560e007986 */ /* 0x0003e2000c101b04 */
[--C-:B------:R-:W-:Y:S02]  /*d680*/  IMAD R103, R103, 0x100, R16.reuse ;  /* 0x0000010067677824 */ /* 0x100fe400078e0210 */
[--C-:B------:R-:W-:Y:S02]  /*d690*/  IMAD R105, R105, 0x100, R16.reuse ;  /* 0x0000010069697824 */ /* 0x100fe400078e0210 */
[--C-:B------:R-:W-:Y:S02]  /*d6a0*/  IMAD R109, R109, 0x100, R16.reuse ;  /* 0x000001006d6d7824 */ /* 0x100fe400078e0210 */
[--C-:B------:R-:W-:Y:S01]  /*d6b0*/  IMAD R111, R111, 0x100, R16.reuse ;  /* 0x000001006f6f7824 */ /* 0x100fe200078e0210 */
[----:B------:R-:W-:Y:S01]  /*d6c0*/  IADD3 R105, PT, PT, R105, 0xa00, RZ ;  /* 0x00000a0069697810 */ /* 0x000fe20007ffe0ff */
[----:B------:R-:W-:Y:S01]  /*d6d0*/  IMAD R113, R113, 0x100, R16 ;  /* 0x0000010071717824 */ /* 0x000fe200078e0210 */
[----:B------:R-:W-:Y:S01]  /*d6e0*/  IADD3 R109, PT, PT, R109, 0xa00, RZ ;  /* 0x00000a006d6d7810 */ /* 0x000fe20007ffe0ff */
[----:B--2---:R-:W-:-:S03]  /*d6f0*/  IMAD.WIDE.U32 R8, R25, 0x8, R2 ;  /* 0x0000000819087825 */ /* 0x004fc600078e0002 */
[----:B------:R-:W-:Y:S01]  /*d700*/  IADD3 R113, PT, PT, R113, 0xa00, RZ ;  /* 0x00000a0071717810 */ /* 0x000fe20007ffe0ff */
[--C-:B------:R-:W-:Y:S01]  /*d710*/  IMAD.WIDE.U32 R16, R29, 0x8, R2.reuse ;  /* 0x000000081d107825 */ /* 0x100fe200078e0002 */
[----:B------:R1:W-:Y:S03]  /*d720*/  STG.E.64 desc[UR4][R8.64], R84 ;  /* 0x0000005408007986 */ /* 0x0003e6000c101b04 */
        /* <DEDUP_REMOVED lines=26> */
[----:B------:R-:W-:Y:S01]  /*d8d0*/  IMAD.WIDE.U32 R2, R113, 0x8, R2 ;  /* 0x0000000871027825 */ /* 0x000fe200078e0002 */
[----:B------:R1:W-:Y:S04]  /*d8e0*/  STG.E.64 desc[UR4][R46.64], R56 ;  /* 0x000000382e007986 */ /* 0x0003e8000c101b04 */
[----:B------:R1:W-:Y:S01]  /*d8f0*/  STG.E.64 desc[UR4][R2.64], R54 ;  /* 0x0000003602007986 */ /* 0x0003e2000c101b04 */
[----:B------:R-:W-:Y:S05]  /*d900*/  @P0 BRA `(.L_x_389) ;  /* 0xffffff2800600947 */ /* 0x000fea000383ffff */
[----:B------:R-:W-:Y:S05]  /*d910*/  EXIT ;  /* 0x000000000000794d */ /* 0x000fea0003800000 */
.L_x_390:
        /* <DEDUP_REMOVED lines=14> */
.L_x_468:


//--------------------- .text.KernelA             --------------------------
	.section	.text.KernelA,"ax",@progbits
	.align	128
        .global         KernelA
        .type           KernelA,@function
        .size           KernelA,(.L_x_469 - KernelA)
        .other          KernelA,@"STO_CUDA_ENTRY STV_DEFAULT"
KernelA:
.text.KernelA:
[----:B------:R-:W0:Y:S01]  /*0000*/  LDC R1, c[0x0][0x37c] ;  /* 0x0000df00ff017b82 */ /* 0x000e220000000800 */
[----:B------:R-:W1:Y:S07]  /*0010*/  S2R R0, SR_TID.X ;  /* 0x0000000000007919 */ /* 0x000e6e0000002100 */
[----:B------:R-:W2:Y:S01]  /*0020*/  LDC R2, c[0x0][0x370] ;  /* 0x0000dc00ff027b82 */ /* 0x000ea20000000800 */
[----:B------:R-:W-:Y:S01]  /*0030*/  MOV R5, 0x400 ;  /* 0x0000040000057802 */ /* 0x000fe20000000f00 */
[----:B------:R-:W-:Y:S01]  /*0040*/  HFMA2 R21, -RZ, RZ, 0, 0 ;  /* 0x00000000ff157431 */ /* 0x000fe200000001ff */
[----:B------:R-:W3:Y:S01]  /*0050*/  S2R R3, SR_CTAID.X ;  /* 0x0000000000037919 */ /* 0x000ee20000002500 */
[----:B------:R-:W-:Y:S01]  /*0060*/  MOV R23, RZ ;  /* 0x000000ff00177202 */ /* 0x000fe20000000f00 */
[----:B------:R-:W-:Y:S01]  /*0070*/  BSSY.RECONVERGENT B0, `(.L_x_391) ;  /* 0x000001d000007945 */ /* 0x000fe20003800200 */
[----:B------:R-:W4:Y:S01]  /*0080*/  LDCU.64 UR6, c[0x0][0x358] ;  /* 0x00006b00ff0677ac */ /* 0x000f220008000a00 */
[----:B------:R-:W5:Y:S01]  /*0090*/  S2R R4, SR_CgaCtaId ;  /* 0x0000000000047919 */ /* 0x000f620000008800 */
[----:B------:R-:W0:Y:S01]  /*00a0*/  LDC.64 R6, c[0x0][0x3b0] ;  /* 0x0000ec00ff067b82 */ /* 0x000e220000000a00 */
[----:B--2---:R-:W-:Y:S01]  /*00b0*/  IMAD.SHL.U32 R20, R2, 0x4000, RZ ;  /* 0x0000400002147824 */ /* 0x004fe200078e00ff */
[CC--:B-1----:R-:W-:Y:S01]  /*00c0*/  IADD3 R9, PT, PT, R0.reuse, R0.reuse, RZ ;  /* 0x0000000000097210 */ /* 0x0c2fe20007ffe0ff */
[----:B0-----:R-:W-:Y:S01]  /*00d0*/  IMAD.WIDE.U32 R6, R0, 0x60, R6 ;  /* 0x0000006000067825 */ /* 0x001fe200078e0006 */
[----:B------:R-:W-:-:S03]  /*00e0*/  MOV R8, R0 ;  /* 0x0000000000087202 */ /* 0x000fc60000000f00 */
[----:B---3--:R-:W-:Y:S01]  /*00f0*/  IMAD.SHL.U32 R22, R3, 0x400, RZ ;  /* 0x0000040003167824 */ /* 0x008fe200078e00ff */
[----:B------:R-:W-:-:S03]  /*0100*/  IADD.64 R6, R6, 0x20 ;  /* 0x0000002006067835 */ /* 0x000fc600078e0200 */
[----:B-----5:R-:W-:Y:S02]  /*0110*/  LEA R5, R4, R5, 0x18 ;  /* 0x0000000504057211 */ /* 0x020fe400078ec0ff */
[----:B------:R-:W-:-:S03]  /*0120*/  LOP3.LUT R22, R9, R22, RZ, 0xfc, !PT ;  /* 0x0000001609167212 */ /* 0x000fc600078efcff */
[----:B------:R-:W-:Y:S02]  /*0130*/  IMAD R4, R0, 0x40, R5 ;  /* 0x0000004000047824 */ /* 0x000fe400078e0205 */
[----:B------:R-:W-:-:S03]  /*0140*/  IADD.64 R24, R22, R20 ;  /* 0x0000001416187235 */ /* 0x000fc600078e0200 */
[----:B----4-:R-:W-:-:S07]  /*0150*/  IADD3 R4, PT, PT, R4, 0x20, RZ ;  /* 0x0000002004047810 */ /* 0x010fce0007ffe0ff */
.L_x_392:
[----:B------:R-:W2:Y:S04]  /*0160*/  LDG.E.128.STRONG.SM R12, desc[UR6][R6.64+-0x20] ;  /* 0xffffe006060c7981 */ /* 0x000ea8000c1ebd00 */
[----:B------:R-:W3:Y:S04]  /*0170*/  LDG.E.128.STRONG.SM R16, desc[UR6][R6.64+-0x10] ;  /* 0xfffff00606107981 */ /* 0x000ee8000c1ebd00 */
[----:B------:R-:W4:Y:S04]  /*0180*/  LDG.E.128.STRONG.SM R28, desc[UR6][R6.64] ;  /* 0x00000006061c7981 */ /* 0x000f28000c1ebd00 */
[----:B------:R0:W5:Y:S01]  /*0190*/  LDG.E.128.STRONG.SM R32, desc[UR6][R6.64+0x10] ;  /* 0x0000100606207981 */ /* 0x000162000c1ebd00 */
[C---:B------:R-:W-:Y:S01]  /*01a0*/  ISETP.GE.U32.AND P0, PT, R8.reuse, 0x100, PT ;  /* 0x000001000800780c */ /* 0x040fe20003f06070 */
[----:B------:R-:W-:-:S05]  /*01b0*/  IADD3 R10, PT, PT, R8, 0x100, RZ ;  /* 0x00000100080a7810 */ /* 0x000fca0007ffe0ff */
[----:B------:R-:W-:Y:S01]  /*01c0*/  MOV R8, R10 ;  /* 0x0000000a00087202 */ /* 0x000fe20000000f00 */
[----:B0-----:R-:W-:Y:S02]  /*01d0*/  IADD.64 R6, R6, 0x6000 ;  /* 0x0000600006067835 */ /* 0x001fe400078e0200 */
[----:B--2---:R-:W-:Y:S04]  /*01e0*/  STS.128 [R4+-0x20], R12 ;  /* 0xffffe00c04007388 */ /* 0x004fe80000000c00 */
[----:B---3--:R-:W-:Y:S04]  /*01f0*/  STS.128 [R4+-0x10], R16 ;  /* 0xfffff01004007388 */ /* 0x008fe80000000c00 */
[----:B----4-:R-:W-:Y:S04]  /*0200*/  STS.128 [R4], R28 ;  /* 0x0000001c04007388 */ /* 0x010fe80000000c00 */
[----:B-----5:R0:W-:Y:S02]  /*0210*/  STS.128 [R4+0x10], R32 ;  /* 0x0000102004007388 */ /* 0x0201e40000000c00 */
[----:B0-----:R-:W-:Y:S01]  /*0220*/  IADD3 R4, PT, PT, R4, 0x4000, RZ ;  /* 0x0000400004047810 */ /* 0x001fe20007ffe0ff */
[----:B------:R-:W-:Y:S06]  /*0230*/  @!P0 BRA `(.L_x_392) ;  /* 0xfffffffc00c88947 */ /* 0x000fec000383ffff */
[----:B------:R-:W-:Y:S05]  /*0240*/  BSYNC.RECONVERGENT B0 ;  /* 0x0000000000007941 */ /* 0x000fea0003800200 */
.L_x_391:
[----:B------:R-:W0:Y:S01]  /*0250*/  LDCU.64 UR4, c[0x0][0x398] ;  /* 0x00007300ff0477ac */ /* 0x000e220008000a00 */
[----:B------:R-:W-:Y:S02]  /*0260*/  IMAD.SHL.U32 R11, R3, 0x1000, RZ ;  /* 0x00001000030b7824 */ /* 0x000fe400078e00ff */
[----:B------:R-:W-:Y:S02]  /*0270*/  HFMA2 R7, -RZ, RZ, 0, 0 ;  /* 0x00000000ff077431 */ /* 0x000fe400000001ff */
[----:B------:R-:W-:Y:S02]  /*0280*/  IMAD.SHL.U32 R12, R0, 0x10, RZ ;  /* 0x00000010000c7824 */ /* 0x000fe400078e00ff */
[----:B------:R-:W-:-:S03]  /*0290*/  IMAD.SHL.U32 R4, R2, 0x400, RZ ;  /* 0x0000040002047824 */ /* 0x000fc600078e00ff */
[----:B------:R-:W-:Y:S01]  /*02a0*/  LOP3.LUT R6, R11, R12, RZ, 0xfc, !PT ;  /* 0x0000000c0b067212 */ /* 0x000fe200078efcff */
[----:B------:R-:W-:Y:S01]  /*02b0*/  BAR.SYNC.DEFER_BLOCKING 0x0 ;  /* 0x0000000000007b1d */ /* 0x000fe20000010000 */
[----:B0-----:R-:W-:-:S04]  /*02c0*/  LEA R26, P0, R22, UR4, 0x3 ;  /* 0x00000004161a7c11 */ /* 0x001fc8000f8018ff */
[----:B------:R-:W-:-:S09]  /*02d0*/  LEA.HI.X R27, R22, UR5, RZ, 0x3, P0 ;  /* 0x00000005161b7c11 */ /* 0x000fd200080f1cff */
.L_x_393:
[----:B0-----:R-:W0:Y:S01]  /*02e0*/  LDC.64 R10, c[0x0][0x380] ;  /* 0x0000e000ff0a7b82 */ /* 0x001e220000000a00 */
[----:B------:R-:W-:-:S05]  /*02f0*/  IADD3 R13, PT, PT, R6, R7, RZ ;  /* 0x00000007060d7210 */ /* 0x000fca0007ffe0ff */
[----:B------:R-:W-:-:S04]  /*0300*/  IMAD R13, R13, 0xc, RZ ;  /* 0x0000000c0d0d7824 */ /* 0x000fc800078e02ff */
[----:B0-----:R-:W-:-:S05]  /*0310*/  IMAD.WIDE.U32 R14, R13, 0x8, R10 ;  /* 0x000000080d0e7825 */ /* 0x001fca00078e000a */
[----:B------:R-:W2:Y:S04]  /*0320*/  LDG.E.64.STRONG.SM R32, desc[UR6][R14.64] ;  /* 0x000000060e207981 */ /* 0x000ea8000c1ebb00 */
[----:B------:R-:W2:Y:S04]  /*0330*/  LDG.E.64.STRONG.SM R34, desc[UR6][R14.64+0x8] ;  /* 0x000008060e227981 */ /* 0x000ea8000c1ebb00 */
[----:B------:R-:W3:Y:S04]  /*0340*/  LDG.E.64.STRONG.SM R36, desc[UR6][R14.64+0x10] ;  /* 0x000010060e247981 */ /* 0x000ee8000c1ebb00 */
[----:B------:R-:W3:Y:S01]  /*0350*/  LDG.E.64.STRONG.SM R38, desc[UR6][R14.64+0x18] ;  /* 0x000018060e267981 */ /* 0x000ee2000c1ebb00 */
[----:B------:R-:W-:-:S04]  /*0360*/  IMAD R16, R4, R7, RZ ;  /* 0x0000000704107224 */ /* 0x000fc800078e02ff */
[----:B------:R-:W-:Y:S01]  /*0370*/  IMAD.WIDE.U32 R18, R16, 0x8, R26 ;  /* 0x0000000810127825 */ /* 0x000fe200078e001a */
[----:B------:R-:W-:-:S04]  /*0380*/  MOV R17, RZ ;  /* 0x000000ff00117202 */ /* 0x000fc80000000f00 */
[----:B--2---:R-:W-:Y:S04]  /*0390*/  STG.E.128 desc[UR6][R18.64], R32 ;  /* 0x0000002012007986 */ /* 0x004fe8000c101d06 */
[----:B---3--:R0:W-:Y:S04]  /*03a0*/  STG.E.128 desc[UR6][R18.64+0x1000], R36 ;  /* 0x0010002412007986 */ /* 0x0081e8000c101d06 */
[----:B------:R-:W2:Y:S04]  /*03b0*/  LDG.E.64.STRONG.SM R40, desc[UR6][R14.64+0x20] ;  /* 0x000020060e287981 */ /* 0x000ea8000c1ebb00 */
[----:B------:R-:W2:Y:S04]  /*03c0*/  LDG.E.64.STRONG.SM R42, desc[UR6][R14.64+0x28] ;  /* 0x000028060e2a7981 */ /* 0x000ea8000c1ebb00 */
[----:B------:R-:W3:Y:S04]  /*03d0*/  LDG.E.64.STRONG.SM R44, desc[UR6][R14.64+0x30] ;  /* 0x000030060e2c7981 */ /* 0x000ee8000c1ebb00 */
[----:B------:R-:W3:Y:S01]  /*03e0*/  LDG.E.64.STRONG.SM R46, desc[UR6][R14.64+0x38] ;  /* 0x000038060e2e7981 */ /* 0x000ee2000c1ebb00 */
[----:B------:R-:W-:-:S03]  /*03f0*/  IADD.64 R28, R24, R16 ;  /* 0x00000010181c7235 */ /* 0x000fc600078e0200 */
[----:B------:R-:W-:Y:S02]  /*0400*/  IADD3 R17, PT, PT, R13, 0xc, RZ ;  /* 0x0000000c0d117810 */ /* 0x000fe40007ffe0ff */
[----:B------:R-:W-:-:S04]  /*0410*/  LEA R30, P0, R28, UR4, 0x3 ;  /* 0x000000041c1e7c11 */ /* 0x000fc8000f8018ff */
[----:B------:R-:W-:Y:S01]  /*0420*/  LEA.HI.X R31, R28, UR5, R29, 0x3, P0 ;  /* 0x000000051c1f7c11 */ /* 0x000fe200080f1c1d */
[----:B------:R-:W-:-:S04]  /*0430*/  IMAD.WIDE.U32 R28, R17, 0x8, R10 ;  /* 0x00000008111c7825 */ /* 0x000fc800078e000a */
[----:B--2---:R-:W-:Y:S04]  /*0440*/  STG.E.128 desc[UR6][R30.64], R40 ;  /* 0x000000281e007986 */ /* 0x004fe8000c101d06 */
[----:B---3--:R1:W-:Y:S04]  /*0450*/  STG.E.128 desc[UR6][R30.64+0x1000], R44 ;  /* 0x0010002c1e007986 */ /* 0x0083e8000c101d06 */
[----:B0-----:R-:W2:Y:S04]  /*0460*/  LDG.E.64.STRONG.SM R36, desc[UR6][R28.64] ;  /* 0x000000061c247981 */ /* 0x001ea8000c1ebb00 */
[----:B------:R-:W2:Y:S04]  /*0470*/  LDG.E.64.STRONG.SM R38, desc[UR6][R28.64+0x8] ;  /* 0x000008061c267981 */ /* 0x000ea8000c1ebb00 */
[----:B------:R-:W3:Y:S04]  /*0480*/  LDG.E.64.STRONG.SM R48, desc[UR6][R28.64+0x10] ;  /* 0x000010061c307981 */ /* 0x000ee8000c1ebb00 */
[----:B------:R0:W3:Y:S01]  /*0490*/  LDG.E.64.STRONG.SM R50, desc[UR6][R28.64+0x18] ;  /* 0x000018061c327981 */ /* 0x0000e2000c1ebb00 */
[----:B------:R-:W-:-:S02]  /*04a0*/  IADD3 R16, PT, PT, R4, R16, RZ ;  /* 0x0000001004107210 */ /* 0x000fc40007ffe0ff */
[C---:B------:R-:W-:Y:S02]  /*04b0*/  IADD3 R19, PT, PT, R13.reuse, 0x10, RZ ;  /* 0x000000100d137810 */ /* 0x040fe40007ffe0ff */
[C---:B------:R-:W-:Y:S02]  /*04c0*/  IADD3 R17, PT, PT, R13.reuse, 0x11, RZ ;  /* 0x000000110d117810 */ /* 0x040fe40007ffe0ff */
[C---:B------:R-:W-:Y:S02]  /*04d0*/  IADD3 R33, PT, PT, R13.reuse, 0x12, RZ ;  /* 0x000000120d217810 */ /* 0x040fe40007ffe0ff */
[----:B------:R-:W-:Y:S01]  /*04e0*/  IADD3 R35, PT, PT, R13, 0x13, RZ ;  /* 0x000000130d237810 */ /* 0x000fe20007ffe0ff */
[----:B------:R-:W-:-:S04]  /*04f0*/  IMAD.WIDE.U32 R14, R16, 0x8, R26 ;  /* 0x00000008100e7825 */ /* 0x000fc800078e001a */
[----:B------:R-:W-:-:S04]  /*0500*/  IMAD.WIDE.U32 R18, R19, 0x8, R10 ;  /* 0x0000000813127825 */ /* 0x000fc800078e000a */
[----:B-1----:R-:W-:-:S04]  /*0510*/  IMAD.WIDE.U32 R30, R17, 0x8, R10 ;  /* 0x00000008111e7825 */ /* 0x002fc800078e000a */
[----:B------:R-:W-:-:S04]  /*0520*/  IMAD.WIDE.U32 R32, R33, 0x8, R10 ;  /* 0x0000000821207825 */ /* 0x000fc800078e000a */
[----:B0-----:R-:W-:Y:S01]  /*0530*/  IMAD.WIDE.U32 R28, R35, 0x8, R10 ;  /* 0x00000008231c7825 */ /* 0x001fe200078e000a */
[----:B--2---:R0:W-:Y:S04]  /*0540*/  STG.E.128 desc[UR6][R14.64], R36 ;  /* 0x000000240e007986 */ /* 0x0041e8000c101d06 */
[----:B---3--:R1:W-:Y:S04]  /*0550*/  STG.E.128 desc[UR6][R14.64+0x1000], R48 ;  /* 0x001000300e007986 */ /* 0x0083e8000c101d06 */
[----:B------:R-:W2:Y:S04]  /*0560*/  LDG.E.64.STRONG.SM R40, desc[UR6][R18.64] ;  /* 0x0000000612287981 */ /* 0x000ea8000c1ebb00 */
[----:B------:R-:W2:Y:S04]  /*0570*/  LDG.E.64.STRONG.SM R42, desc[UR6][R30.64] ;  /* 0x000000061e2a7981 */ /* 0x000ea8000c1ebb00 */
[----:B------:R-:W3:Y:S04]  /*0580*/  LDG.E.64.STRONG.SM R44, desc[UR6][R32.64] ;  /* 0x00000006202c7981 */ /* 0x000ee8000c1ebb00 */
[----:B------:R-:W3:Y:S01]  /*0590*/  LDG.E.64.STRONG.SM R46, desc[UR6][R28.64] ;  /* 0x000000061c2e7981 */ /* 0x000ee2000c1ebb00 */
[----:B------:R-:W-:Y:S01]  /*05a0*/  MOV R17, RZ ;  /* 0x000000ff00117202 */ /* 0x000fe20000000f00 */
[----:B------:R-:W-:-:S04]  /*05b0*/  IADD3 R53, PT, PT, R7, 0x2, RZ ;  /* 0x0000000207357810 */ /* 0x000fc80007ffe0ff */
[----:B------:R-:W-:-:S03]  /*05c0*/  IADD.64 R16, R24, R16 ;  /* 0x0000001018107235 */ /* 0x000fc600078e0200 */
[----:B------:R-:W-:Y:S02]  /*05d0*/  IADD3 R8, PT, PT, R6, R53, RZ ;  /* 0x0000003506087210 */ /* 0x000fe40007ffe0ff */
[----:B------:R-:W-:-:S03]  /*05e0*/  LEA R34, P0, R16, UR4, 0x3 ;  /* 0x0000000410227c11 */ /* 0x000fc6000f8018ff */
[----:B0-----:R-:W-:Y:S01]  /*05f0*/  IMAD R37, R8, 0xc, RZ ;  /* 0x0000000c08257824 */ /* 0x001fe200078e02ff */
[----:B------:R-:W-:-:S03]  /*0600*/  LEA.HI.X R35, R16, UR5, R17, 0x3, P0 ;  /* 0x0000000510237c11 */ /* 0x000fc600080f1c11 */
[----:B-1----:R-:W-:Y:S02]  /*0610*/  IMAD.WIDE.U32 R14, R37, 0x8, R10 ;  /* 0x00000008250e7825 */ /* 0x002fe400078e000a */
[----:B--2---:R-:W-:Y:S04]  /*0620*/  STG.E.128 desc[UR6][R34.64], R40 ;  /* 0x0000002822007986 */ /* 0x004fe8000c101d06 */
[----:B---3--:R0:W-:Y:S04]  /*0630*/  STG.E.128 desc[UR6][R34.64+0x1000], R44 ;  /* 0x0010002c22007986 */ /* 0x0081e8000c101d06 */
[----:B------:R-:W2:Y:S04]  /*0640*/  LDG.E.64.STRONG.SM R36, desc[UR6][R14.64] ;  /* 0x000000060e247981 */ /* 0x000ea8000c1ebb00 */
[----:B------:R-:W2:Y:S04]  /*0650*/  LDG.E.64.STRONG.SM R38, desc[UR6][R14.64+0x8] ;  /* 0x000008060e267981 */ /* 0x000ea8000c1ebb00 */
[----:B------:R-:W3:Y:S04]  /*0660*/  LDG.E.64.STRONG.SM R48, desc[UR6][R14.64+0x10] ;  /* 0x000010060e307981 */ /* 0x000ee8000c1ebb00 */
[----:B------:R-:W3:Y:S01]  /*0670*/  LDG.E.64.STRONG.SM R50, desc[UR6][R14.64+0x18] ;  /* 0x000018060e327981 */ /* 0x000ee2000c1ebb00 */
[----:B------:R-:W-:-:S04]  /*0680*/  IMAD R16, R4, R53, RZ ;  /* 0x0000003504107224 */ /* 0x000fc800078e02ff */
[----:B------:R-:W-:Y:S01]  /*0690*/  IMAD.WIDE.U32 R18, R16, 0x8, R26 ;  /* 0x0000000810127825 */ /* 0x000fe200078e001a */
[----:B------:R-:W-:-:S04]  /*06a0*/  MOV R17, RZ ;  /* 0x000000ff00117202 */ /* 0x000fc80000000f00 */
[----:B--2---:R1:W-:Y:S04]  /*06b0*/  STG.E.128 desc[UR6][R18.64], R36 ;  /* 0x0000002412007986 */ /* 0x0043e8000c101d06 */
[----:B---3--:R2:W-:Y:S04]  /*06c0*/  STG.E.128 desc[UR6][R18.64+0x1000], R48 ;  /* 0x0010003012007986 */ /* 0x0085e8000c101d06 */
[----:B------:R-:W3:Y:S04]  /*06d0*/  LDG.E.64.STRONG.SM R52, desc[UR6][R14.64+0x20] ;  /* 0x000020060e347981 */ /* 0x000ee8000c1ebb00 */
[----:B------:R-:W3:Y:S04]  /*06e0*/  LDG.E.64.STRONG.SM R54, desc[UR6][R14.64+0x28] ;  /* 0x000028060e367981 */ /* 0x000ee8000c1ebb00 */
[----:B------:R-:W4:Y:S04]  /*06f0*/  LDG.E.64.STRONG.SM R32, desc[UR6][R14.64+0x30] ;  /* 0x000030060e207981 */ /* 0x000f28000c1ebb00 */
[----:B0-----:R-:W4:Y:S01]  /*0700*/  LDG.E.64.STRONG.SM R34, desc[UR6][R14.64+0x38] ;  /* 0x000038060e227981 */ /* 0x001f22000c1ebb00 */
[----:B------:R-:W-:-:S03]  /*0710*/  IADD.64 R28, R24, R16 ;  /* 0x00000010181c7235 */ /* 0x000fc600078e0200 */
[----:B------:R-:W-:Y:S02]  /*0720*/  IADD3 R17, PT, PT, R13, 0x24, RZ ;  /* 0x000000240d117810 */ /* 0x000fe40007ffe0ff */
[----:B------:R-:W-:-:S04]  /*0730*/  LEA R30, P0, R28, UR4, 0x3 ;  /* 0x000000041c1e7c11 */ /* 0x000fc8000f8018ff */
[----:B------:R-:W-:Y:S01]  /*0740*/  LEA.HI.X R31, R28, UR5, R29, 0x3, P0 ;  /* 0x000000051c1f7c11 */ /* 0x000fe200080f1c1d */
[----:B------:R-:W-:-:S04]  /*0750*/  IMAD.WIDE.U32 R28, R17, 0x8, R10 ;  /* 0x00000008111c7825 */ /* 0x000fc800078e000a */
[----:B---3--:R-:W-:Y:S04]  /*0760*/  STG.E.128 desc[UR6][R30.64], R52 ;  /* 0x000000341e007986 */ /* 0x008fe8000c101d06 */
[----:B----4-:R0:W-:Y:S04]  /*0770*/  STG.E.128 desc[UR6][R30.64+0x1000], R32 ;  /* 0x001000201e007986 */ /* 0x0101e8000c101d06 */
[----:B-1----:R-:W3:Y:S04]  /*0780*/  LDG.E.64.STRONG.SM R36, desc[UR6][R28.64] ;  /* 0x000000061c247981 */ /* 0x002ee8000c1ebb00 */
[----:B------:R-:W3:Y:S04]  /*0790*/  LDG.E.64.STRONG.SM R38, desc[UR6][R28.64+0x8] ;  /* 0x000008061c267981 */ /* 0x000ee8000c1ebb00 */
[----:B------:R-:W4:Y:S04]  /*07a0*/  LDG.E.64.STRONG.SM R40, desc[UR6][R28.64+0x10] ;  /* 0x000010061c287981 */ /* 0x000f28000c1ebb00 */
[----:B------:R1:W4:Y:S01]  /*07b0*/  LDG.E.64.STRONG.SM R42, desc[UR6][R28.64+0x18] ;  /* 0x000018061c2a7981 */ /* 0x000322000c1ebb00 */
[----:B------:R-:W-:-:S02]  /*07c0*/  IADD3 R16, PT, PT, R4, R16, RZ ;  /* 0x0000001004107210 */ /* 0x000fc40007ffe0ff */
[C---:B--2---:R-:W-:Y:S02]  /*07d0*/  IADD3 R19, PT, PT, R13.reuse, 0x28, RZ ;  /* 0x000000280d137810 */ /* 0x044fe40007ffe0ff */
[C---:B------:R-:W-:Y:S02]  /*07e0*/  IADD3 R17, PT, PT, R13.reuse, 0x29, RZ ;  /* 0x000000290d117810 */ /* 0x040fe40007ffe0ff */
[C---:B------:R-:W-:Y:S02]  /*07f0*/  IADD3 R45, PT, PT, R13.reuse, 0x2a, RZ ;  /* 0x0000002a0d2d7810 */ /* 0x040fe40007ffe0ff */
[----:B------:R-:W-:Y:S01]  /*0800*/  IADD3 R47, PT, PT, R13, 0x2b, RZ ;  /* 0x0000002b0d2f7810 */ /* 0x000fe20007ffe0ff */
[----:B------:R-:W-:-:S04]  /*0810*/  IMAD.WIDE.U32 R14, R16, 0x8, R26 ;  /* 0x00000008100e7825 */ /* 0x000fc800078e001a */
[----:B------:R-:W-:-:S04]  /*0820*/  IMAD.WIDE.U32 R18, R19, 0x8, R10 ;  /* 0x0000000813127825 */ /* 0x000fc800078e000a */
[----:B0-----:R-:W-:-:S04]  /*0830*/  IMAD.WIDE.U32 R30, R17, 0x8, R10 ;  /* 0x00000008111e7825 */ /* 0x001fc800078e000a */
[----:B------:R-:W-:-:S04]  /*0840*/  IMAD.WIDE.U32 R32, R45, 0x8, R10 ;  /* 0x000000082d207825 */ /* 0x000fc800078e000a */
[----:B-1----:R-:W-:Y:S01]  /*0850*/  IMAD.WIDE.U32 R28, R47, 0x8, R10 ;  /* 0x000000082f1c7825 */ /* 0x002fe200078e000a */
[----:B---3--:R0:W-:Y:S04]  /*0860*/  STG.E.128 desc[UR6][R14.64], R36 ;  /* 0x000000240e007986 */ /* 0x0081e8000c101d06 */
[----:B----4-:R1:W-:Y:S04]  /*0870*/  STG.E.128 desc[UR6][R14.64+0x1000], R40 ;  /* 0x001000280e007986 */ /* 0x0103e8000c101d06 */
        /* <DEDUP_REMOVED lines=36> */
[----:B--2---:R-:W2:Y:S04]  /*0ac0*/  LDG.E.64.STRONG.SM R40, desc[UR6][R28.64+0x10] ;  /* 0x000010061c287981 */ /* 0x004ea8000c1ebb00 */
[----:B------:R1:W2:Y:S01]  /*0ad0*/  LDG.E.64.STRONG.SM R42, desc[UR6][R28.64+0x18] ;  /* 0x000018061c2a7981 */ /* 0x0002a2000c1ebb00 */
[----:B------:R-:W-:-:S02]  /*0ae0*/  IADD3 R16, PT, PT, R4, R16, RZ ;  /* 0x0000001004107210 */ /* 0x000fc40007ffe0ff */
[C---:B------:R-:W-:Y:S02]  /*0af0*/  IADD3 R19, PT, PT, R13.reuse, 0x40, RZ ;  /* 0x000000400d137810 */ /* 0x040fe40007ffe0ff */
        /* <DEDUP_REMOVED lines=9> */
[----:B--2---:R1:W-:Y:S04]  /*0b90*/  STG.E.128 desc[UR6][R14.64+0x1000], R40 ;  /* 0x001000280e007986 */ /* 0x0043e8000c101d06 */
        /* <DEDUP_REMOVED lines=37> */
[----:B------:R-:W2:Y:S01]  /*0df0*/  LDG.E.64.STRONG.SM R42, desc[UR6][R28.64+0x18] ;  /* 0x000018061c2a7981 */ /* 0x000ea2000c1ebb00 */
        /* <DEDUP_REMOVED lines=9> */
[----:B------:R-:W-:Y:S01]  /*0e90*/  IMAD.WIDE.U32 R10, R13, 0x8, R10 ;  /* 0x000000080d0a7825 */ /* 0x000fe200078e000a */
        /* <DEDUP_REMOVED lines=8> */
[----:B------:R-:W-:-:S05]  /*0f20*/  IADD.64 R16, R24, R16 ;  /* 0x0000001018107235 */ /* 0x000fca00078e0200 */
[----:B------:R-:W-:-:S04]  /*0f30*/  LEA R28, P0, R16, UR4, 0x3 ;  /* 0x00000004101c7c11 */ /* 0x000fc8000f8018ff */
[----:B------:R-:W-:Y:S01]  /*0f40*/  LEA.HI.X R29, R16, UR5, R17, 0x3, P0 ;  /* 0x00000005101d7c11 */ /* 0x000fe200080f1c11 */
[----:B------:R-:W-:-:S04]  /*0f50*/  ISETP.NE.AND P0, PT, R7, 0x10, PT ;  /* 0x000000100700780c */ /* 0x000fc80003f05270 */
[----:B--2---:R0:W-:Y:S04]  /*0f60*/  STG.E.128 desc[UR6][R28.64], R44 ;  /* 0x0000002c1c007986 */ /* 0x0041e8000c101d06 */
[----:B---3--:R0:W-:Y:S05]  /*0f70*/  STG.E.128 desc[UR6][R28.64+0x1000], R32 ;  /* 0x001000201c007986 */ /* 0x0081ea000c101d06 */
[----:B------:R-:W-:Y:S05]  /*0f80*/  @P0 BRA `(.L_x_393) ;  /* 0xfffffff000d40947 */ /* 0x000fea000383ffff */
[----:B0-----:R-:W0:Y:S01]  /*0f90*/  LDC.64 R14, c[0x0][0x3d8] ;  /* 0x0000f600ff0e7b82 */ /* 0x001e220000000a00 */
[----:B------:R-:W-:-:S05]  /*0fa0*/  IMAD.SHL.U32 R7, R3, 0x100, RZ ;  /* 0x0000010003077824 */ /* 0x000fca00078e00ff */
[----:B------:R-:W-:Y:S02]  /*0fb0*/  LOP3.LUT R7, R7, R0, RZ, 0xfc, !PT ;  /* 0x0000000007077212 */ /* 0x000fe400078efcff */
[----:B------:R-:W1:Y:S08]  /*0fc0*/  LDC.64 R30, c[0x0][0x3c8] ;  /* 0x0000f200ff1e7b82 */ /* 0x000e700000000a00 */
[----:B------:R-:W2:Y:S01]  /*0fd0*/  LDC.64 R18, c[0x0][0x3a0] ;  /* 0x0000e800ff127b82 */ /* 0x000ea20000000a00 */
[----:B0-----:R-:W-:-:S05]  /*0fe0*/  IMAD.WIDE.U32 R14, R7, 0x4, R14 ;  /* 0x00000004070e7825 */ /* 0x001fca00078e000e */
[----:B------:R0:W5:Y:S01]  /*0ff0*/  LDG.E.STRONG.SM R8, desc[UR6][R14.64] ;  /* 0x000000060e087981 */ /* 0x000162000c1eb900 */
[----:B------:R-:W-:Y:S01]  /*1000*/  IMAD.SHL.U32 R9, R9, 0x10, RZ ;  /* 0x0000001009097824 */ /* 0x000fe200078e00ff */
[----:B------:R-:W-:Y:S02]  /*1010*/  IADD.64 R10, R20, R24 ;  /* 0x00000018140a7235 */ /* 0x000fe400078e0200 */
[----:B-1----:R-:W-:Y:S01]  /*1020*/  IMAD.WIDE.U32 R30, R3, 0x7d0000, R30 ;  /* 0x007d0000031e7825 */ /* 0x002fe200078e001e */
[----:B------:R-:W-:Y:S01]  /*1030*/  MOV R17, RZ ;  /* 0x000000ff00117202 */ /* 0x000fe20000000f00 */
[----:B------:R-:W-:Y:S02]  /*1040*/  LOP3.LUT R16, R9, 0x1c00, RZ, 0xc0, !PT ;  /* 0x00001c0009107812 */ /* 0x000fe400078ec0ff */
[----:B------:R-:W-:Y:S02]  /*1050*/  LEA R28, P0, R10, UR4, 0x3 ;  /* 0x000000040a1c7c11 */ /* 0x000fe4000f8018ff */
[----:B------:R-:W-:Y:S01]  /*1060*/  IADD3 R9, PT, PT, R5, R12, RZ ;  /* 0x0000000c05097210 */ /* 0x000fe20007ffe0ff */
[----:B--2---:R-:W-:-:S02]  /*1070*/  IADD.64 R18, -R18, 0x40 ;  /* 0x0000004012127835 */ /* 0x004fc400078e0300 */
[----:B------:R-:W-:Y:S02]  /*1080*/  IADD.64 R30, R30, R16 ;  /* 0x000000101e1e7235 */ /* 0x000fe400078e0200 */
[----:B------:R-:W-:Y:S01]  /*1090*/  HFMA2 R12, -RZ, RZ, 0, 0 ;  /* 0x00000000ff0c7431 */ /* 0x000fe200000001ff */
[----:B------:R-:W-:Y:S01]  /*10a0*/  LEA.HI.X R29, R10, UR5, R11, 0x3, P0 ;  /* 0x000000050a1d7c11 */ /* 0x000fe200080f1c0b */
[----:B------:R-:W-:Y:S01]  /*10b0*/  MOV R10, R18 ;  /* 0x00000012000a7202 */ /* 0x000fe20000000f00 */
[----:B0-----:R-:W-:-:S07]  /*10c0*/  LOP3.LUT R11, R0, 0x1f, RZ, 0xc0, !PT ;  /* 0x0000001f000b7812 */ /* 0x001fce00078ec0ff */
.L_x_459:
[----:B------:R-:W2:Y:S01]  /*10d0*/  LDG.E.128.STRONG.SM R36, desc[UR6][R26.64] ;  /* 0x000000061a247981 */ /* 0x000ea2000c1ebd00 */
[----:B0-----:R-:W0:Y:S01]  /*10e0*/  LDC.64 R32, c[0x0][0x120] ;  /* 0x00004800ff207b82 */ /* 0x001e220000000a00 */
[----:B-----5:R-:W-:Y:S01]  /*10f0*/  LOP3.LUT R13, R8, 0x1, RZ, 0xc0, !PT ;  /* 0x00000001080d7812 */ /* 0x020fe200078ec0ff */
[----:B-1----:R-:W1:Y:S01]  /*1100*/  S2R R14, SR_SWINHI ;  /* 0x00000000000e7919 */ /* 0x002e620000002f00 */
[----:B------:R-:W-:-:S03]  /*1110*/  MOV R17, RZ ;  /* 0x000000ff00117202 */ /* 0x000fc60000000f00 */
[----:B------:R-:W-:Y:S01]  /*1120*/  ISETP.NE.U32.AND P0, PT, R13, 0x1, PT ;  /* 0x000000010d00780c */ /* 0x000fe20003f05070 */
[----:B------:R-:W-:Y:S01]  /*1130*/  MOV R34, R5 ;  /* 0x0000000500227202 */ /* 0x000fe20000000f00 */
[----:B-1----:R-:W-:-:S05]  /*1140*/  MOV R35, R14 ;  /* 0x0000000e00237202 */ /* 0x002fca0000000f00 */
[----:B0-----:R-:W-:Y:S02]  /*1150*/  SEL.64 R14, R34, R32, P0 ;  /* 0x00000020220e7607 */ /* 0x001fe40000000000 */
[----:B--2---:R-:W-:-:S05]  /*1160*/  IMAD.SHL.U32 R16, R36, 0x40, RZ ;  /* 0x0000004024107824 */ /* 0x004fca00078e00ff */
[----:B------:R-:W-:-:S05]  /*1170*/  LOP3.LUT R16, R16, 0x7fc0, RZ, 0xc0, !PT ;  /* 0x00007fc010107812 */ /* 0x000fca00078ec0ff */
[----:B------:R-:W-:Y:S02]  /*1180*/  IADD.64 R14, R14, R16 ;  /* 0x000000100e0e7235 */ /* 0x000fe400078e0200 */
[----:B------:R-:W2:Y:S04]  /*1190*/  LDG.E.128.STRONG.SM R16, desc[UR6][R26.64+0x1000] ;  /* 0x001000061a107981 */ /* 0x000ea8000c1ebd00 */
[----:B------:R-:W3:Y:S04]  /*11a0*/  LD.E.128.STRONG.SM R40, desc[UR6][R14.64] ;  /* 0x000000060e287980 */ /* 0x000ee8000c10bd00 */
[----:B------:R-:W2:Y:S01]  /*11b0*/  LD.E.128.STRONG.SM R44, desc[UR6][R14.64+0x10] ;  /* 0x000010060e2c7980 */ /* 0x000ea2000c10bd00 */
[----:B------:R-:W-:Y:S01]  /*11c0*/  BSSY.RECONVERGENT B0, `(.L_x_394) ;  /* 0x000000d000007945 */ /* 0x000fe20003800200 */
[----:B---3--:R-:W-:-:S06]  /*11d0*/  IADD.64 RZ, P0, R36, -R40 ;  /* 0x8000002824ff7235 */ /* 0x008fcc0007800200 */
[----:B------:R-:W-:-:S06]  /*11e0*/  IADD.64.X R38, P0, R38, ~R42, P0 ;  /* 0x8000002a26267235 */ /* 0x000fcc0000000600 */
[----:B--2---:R-:W-:-:S06]  /*11f0*/  IADD.64.X R16, P0, R16, ~R44, P0 ;  /* 0x8000002c10107235 */ /* 0x004fcc0000000600 */
[----:B------:R-:W-:Y:S02]  /*1200*/  IADD.64.X R18, P0, R18, ~R46, P0 ;  /* 0x8000002e12127235 */ /* 0x000fe40000000600 */
[----:B------:R-:W-:-:S12]  /*1210*/  IADD.64 R36, R36, -R40 ;  /* 0x8000002824247235 */ /* 0x000fd800078e0200 */
[----:B------:R-:W-:Y:S05]  /*1220*/  @P0 BRA `(.L_x_395) ;  /* 0x0000000000180947 */ /* 0x000fea0003800000 */
[----:B------:R-:W-:Y:S02]  /*1230*/  UMOV.64 UR4, 0xfffffffefffffc2f ;  /* 0xfefffffc2f047482 */ /* 0x000fe40008ffffff */
[C---:B------:R-:W-:Y:S02]  /*1240*/  IADD.64 RZ, P0, R36.reuse, UR4 ;  /* 0x0000000424ff7c35 */ /* 0x040fe4000f800200 */
[----:B------:R-:W-:-:S04]  /*1250*/  IADD.64 R36, R36, UR4 ;  /* 0x0000000424247c35 */ /* 0x000fc8000f8e0200 */
[----:B------:R-:W-:-:S06]  /*1260*/  IADD.64.X R38, P0, R38, -0x1, P0 ;  /* 0xffffffff26267835 */ /* 0x000fcc0000000600 */
[----:B------:R-:W-:-:S06]  /*1270*/  IADD.64.X R16, P0, R16, -0x1, P0 ;  /* 0xffffffff10107835 */ /* 0x000fcc0000000600 */
[----:B------:R-:W-:-:S08]  /*1280*/  IADD.64.X R18, R18, -0x1, P0 ;  /* 0xffffffff12127835 */ /* 0x000fd000000e0600 */
.L_x_395:
[----:B------:R-:W-:Y:S05]  /*1290*/  BSYNC.RECONVERGENT B0 ;  /* 0x0000000000007941 */ /* 0x000fea0003800200 */
.L_x_394:
[----:B------:R0:W-:Y:S01]  /*12a0*/  STG.E.128 desc[UR6][R28.64], R36 ;  /* 0x000000241c007986 */ /* 0x0001e2000c101d06 */
[----:B------:R-:W-:Y:S01]  /*12b0*/  HFMA2 R13, -RZ, RZ, 0, 5.9604644775390625e-08 ;  /* 0x00000001ff0d7431 */ /* 0x000fe200000001ff */
[----:B------:R-:W-:Y:S02]  /*12c0*/  MOV R15, R4 ;  /* 0x00000004000f7202 */ /* 0x000fe40000000f00 */
[----:B------:R0:W-:Y:S05]  /*12d0*/  STG.E.128 desc[UR6][R28.64+0x1000], R16 ;  /* 0x001000101c007986 */ /* 0x0001ea000c101d06 */
.L_x_398:
[----:B-1----:R-:W-:-:S05]  /*12e0*/  IMAD.WIDE.U32 R40, R15, 0x8, R26 ;  /* 0x000000080f287825 */ /* 0x002fca00078e001a */
[----:B------:R-:W2:Y:S01]  /*12f0*/  LDG.E.128.STRONG.SM R56, desc[UR6][R40.64] ;  /* 0x0000000628387981 */ /* 0x000ea2000c1ebd00 */
[----:B------:R-:W-:Y:S01]  /*1300*/  SHF.R.U32.HI R14, RZ, R13, R8 ;  /* 0x0000000dff0e7219 */ /* 0x000fe20000011608 */
[----:B------:R-:W-:-:S03]  /*1310*/  MOV R45, RZ ;  /* 0x000000ff002d7202 */ /* 0x000fc60000000f00 */
[----:B------:R-:W-:-:S05]  /*1320*/  LOP3.LUT R14, R14, 0x1, RZ, 0xc0, !PT ;  /* 0x000000010e0e7812 */ /* 0x000fca00078ec0ff */
[----:B------:R-:W-:-:S05]  /*1330*/  ISETP.NE.U32.AND P0, PT, R14, 0x1, PT ;  /* 0x000000010e00780c */ /* 0x000fca0003f05070 */
[----:B------:R-:W-:Y:S02]  /*1340*/  SEL.64 R42, R32, R34, !P0 ;  /* 0x00000022202a7607 */ /* 0x000fe40004000000 */
        /* <DEDUP_REMOVED lines=19> */
.L_x_397:
[----:B------:R-:W-:Y:S05]  /*1480*/  BSYNC.RECONVERGENT B0 ;  /* 0x0000000000007941 */ /* 0x000fea0003800200 */
.L_x_396:
[----:B------:R-:W-:Y:S01]  /*1490*/  IMAD.WIDE.U32 R42, R36, R58, RZ ;  /* 0x0000003a242a7225 */ /* 0x000fe200078e00ff */
[----:B------:R-:W-:-:S03]  /*14a0*/  IADD3 R13, PT, PT, R13, 0x1, RZ ;  /* 0x000000010d0d7810 */ /* 0x000fc60007ffe0ff */
        /* <DEDUP_REMOVED lines=72> */
[----:B------:R-:W-:Y:S02]  /*1930*/  IADD3.X R57, P3, PT, R61, R72, RZ, P5, !PT ;  /* 0x000000483d397210 */ /* 0x000fe40002f7e4ff */
[----:B------:R-:W-:Y:S01]  /*1940*/  IADD3.X R14, PT, PT, RZ, R69, RZ, P0, !PT ;  /* 0x00000045ff0e7210 */ /* 0x000fe200007fe4ff */
[----:B------:R-:W-:Y:S01]  /*1950*/  IMAD.WIDE.U32 R116, R37, R50, RZ ;  /* 0x0000003225747225 */ /* 0x000fe200078e00ff */
[----:B------:R-:W-:-:S02]  /*1960*/  IADD3.X R61, P0, PT, R66, R79, RZ, P1, !PT ;  /* 0x0000004f423d7210 */ /* 0x000fc40000f1e4ff */
[----:B------:R-:W-:Y:S01]  /*1970*/  IADD3.X R58, P1, PT, R58, R73, RZ, P3, !PT ;  /* 0x000000493a3a7210 */ /* 0x000fe20001f3e4ff */
[----:B------:R-:W-:Y:S01]  /*1980*/  IMAD.WIDE.U32 R96, R36, R44, RZ ;  /* 0x0000002c24607225 */ /* 0x000fe200078e00ff */
[----:B------:R-:W-:Y:S02]  /*1990*/  IADD3.X R123, P5, PT, R71, R62, RZ, P2, !PT ;  /* 0x0000003e477b7210 */ /* 0x000fe400017be4ff */
[----:B------:R-:W-:Y:S01]  /*19a0*/  IADD3.X R59, PT, PT, RZ, RZ, R59, P1, P4 ;  /* 0x000000ffff3b7210 */ /* 0x000fe20000fe843b */
[----:B------:R-:W-:Y:S02]  /*19b0*/  IADD.64 RZ, P4, R42, R46 ;  /* 0x0000002e2aff7235 */ /* 0x000fe40007880200 */
[----:B------:R-:W-:Y:S01]  /*19c0*/  IMAD.WIDE.U32 R104, R37, R44, RZ ;  /* 0x0000002c25687225 */ /* 0x000fe200078e00ff */
[----:B------:R-:W-:-:S03]  /*19d0*/  IADD.64 R42, R42, R46 ;  /* 0x0000002e2a2a7235 */ /* 0x000fc600078e0200 */
[----:B------:R-:W-:Y:S01]  /*19e0*/  IMAD.WIDE.U32 R114, R37, R51, RZ ;  /* 0x0000003325727225 */ /* 0x000fe200078e00ff */
[----:B------:R-:W-:-:S03]  /*19f0*/  IADD.64.X R48, P4, R48, R54, P4 ;  /* 0x0000003630307235 */ /* 0x000fc60002080600 */
[----:B------:R-:W-:Y:S01]  /*1a00*/  IMAD.WIDE.U32 R108, R37, R45, RZ ;  /* 0x0000002d256c7225 */ /* 0x000fe200078e00ff */
[----:B0-----:R-:W-:Y:S02]  /*1a10*/  IADD3 R37, P3, PT, R113, R116, RZ ;  /* 0x0000007471257210 */ /* 0x001fe40007f7e0ff */
[----:B------:R-:W-:Y:S02]  /*1a20*/  IADD.64.X R52, P4, R52, R60, P4 ;  /* 0x0000003c34347235 */ /* 0x000fe40002080600 */
        /* <DEDUP_REMOVED lines=20> */
[----:B------:R-:W-:-:S03]  /*1b70*/  IADD3.X R104, P6, PT, R105, R100, RZ, P6, !PT ;  /* 0x0000006469687210 */ /* 0x000fc600037de4ff */
[----:B------:R-:W-:Y:S01]  /*1b80*/  IMAD.WIDE.U32 R16, R19, R44, RZ ;  /* 0x0000002c13107225 */ /* 0x000fe200078e00ff */
[----:B------:R-:W-:Y:S02]  /*1b90*/  IADD3.X R44, P0, PT, R14, R123, RZ, P0, !PT ;  /* 0x0000007b0e2c7210 */ /* 0x000fe4000071e4ff */
[----:B------:R-:W-:Y:S01]  /*1ba0*/  IADD3.X R100, P6, PT, R101, R86, RZ, P6, !PT ;  /* 0x0000005665647210 */ /* 0x000fe200037de4ff */
[----:B------:R-:W-:-:S03]  /*1bb0*/  IMAD.WIDE.U32 R120, R36, R45, RZ ;  /* 0x0000002d24787225 */ /* 0x000fc600078e00ff */
[----:B------:R-:W-:Y:S01]  /*1bc0*/  IADD3.X R14, P6, PT, R87, R84, RZ, P6, !PT ;  /* 0x00000054570e7210 */ /* 0x000fe200037de4ff */
[-C--:B------:R-:W-:Y:S01]  /*1bd0*/  IMAD.WIDE.U32 R118, R36, R51.reuse, RZ ;  /* 0x0000003324767225 */ /* 0x080fe200078e00ff */
[----:B------:R-:W-:Y:S02]  /*1be0*/  MOV R36, R112 ;  /* 0x0000007000247202 */ /* 0x000fe40000000f00 */
[----:B------:R-:W-:Y:S01]  /*1bf0*/  IADD3.X R84, P6, PT, R85, R74, RZ, P6, !PT ;  /* 0x0000004a55547210 */ /* 0x000fe200037de4ff */
[----:B------:R-:W-:Y:S01]  /*1c00*/  IMAD.WIDE.U32 R102, R38, R51, RZ ;  /* 0x0000003326667225 */ /* 0x000fe200078e00ff */
[----:B------:R-:W-:Y:S02]  /*1c10*/  IADD3 R113, P1, PT, R119, R114, RZ ;  /* 0x0000007277717210 */ /* 0x000fe40007f3e0ff */
[----:B------:R-:W-:Y:S01]  /*1c20*/  IADD3 R37, P2, PT, R37, R118, RZ ;  /* 0x0000007625257210 */ /* 0x000fe20007f5e0ff */
[----:B------:R-:W-:Y:S01]  /*1c30*/  IMAD.WIDE.U32 R70, R18, R50, RZ ;  /* 0x0000003212467225 */ /* 0x000fe200078e00ff */
[----:B------:R-:W-:-:S02]  /*1c40*/  IADD3.X R115, P1, PT, R115, R102, RZ, P1, !PT ;  /* 0x0000006673737210 */ /* 0x000fc40000f3e4ff */
[----:B------:R-:W-:Y:S01]  /*1c50*/  IADD3.X R62, P2, PT, R62, R113, RZ, P2, !PT ;  /* 0x000000713e3e7210 */ /* 0x000fe2000175e4ff */
[----:B------:R-:W-:Y:S01]  /*1c60*/  IMAD.WIDE.U32 R64, R19, R50, RZ ;  /* 0x0000003213407225 */ /* 0x000fe200078e00ff */
[----:B------:R-:W-:Y:S02]  /*1c70*/  IADD3.X R103, P1, PT, R103, R92, RZ, P1, !PT ;  /* 0x0000005c67677210 */ /* 0x000fe40000f3e4ff */
[----:B------:R-:W-:Y:S01]  /*1c80*/  IADD3.X R55, P6, PT, R75, R72, RZ, P6, !PT ;  /* 0x000000484b377210 */ /* 0x000fe200037de4ff */
[-C--:B------:R-:W-:Y:S01]  /*1c90*/  IMAD.WIDE.U32 R66, R18, R51.reuse, RZ ;  /* 0x0000003312427225 */ /* 0x080fe200078e00ff */
[----:B------:R-:W-:Y:S02]  /*1ca0*/  IADD3.X R93, P1, PT, R93, R82, RZ, P1, !PT ;  /* 0x000000525d5d7210 */ /* 0x000fe40000f3e4ff */
[----:B------:R-:W-:Y:S01]  /*1cb0*/  IADD3.X R72, P6, PT, R73, R16, RZ, P6, !PT ;  /* 0x0000001049487210 */ /* 0x000fe200037de4ff */
[----:B------:R-:W-:Y:S01]  /*1cc0*/  IMAD.WIDE.U32 R50, R19, R51, RZ ;  /* 0x0000003313327225 */ /* 0x000fe200078e00ff */
[----:B------:R-:W-:-:S02]  /*1cd0*/  IADD3.X R83, P1, PT, R83, R78, RZ, P1, !PT ;  /* 0x0000004e53537210 */ /* 0x000fc40000f3e4ff */
[----:B------:R-:W-:Y:S01]  /*1ce0*/  IADD3.X R17, PT, PT, RZ, R17, RZ, P6, !PT ;  /* 0x00000011ff117210 */ /* 0x000fe200037fe4ff */
[----:B------:R-:W-:Y:S01]  /*1cf0*/  IMAD.WIDE.U32 R68, R18, R45, RZ ;  /* 0x0000002d12447225 */ /* 0x000fe200078e00ff */
[----:B------:R-:W-:-:S03]  /*1d00*/  IADD3.X R79, P1, PT, R79, R66, RZ, P1, !PT ;  /* 0x000000424f4f7210 */ /* 0x000fc60000f3e4ff */
[-C--:B------:R-:W-:Y:S01]  /*1d10*/  IMAD.WIDE.U32 R106, R38, R45.reuse, RZ ;  /* 0x0000002d266a7225 */ /* 0x080fe200078e00ff */
[----:B------:R-:W-:Y:S01]  /*1d20*/  MOV R38, R96 ;  /* 0x0000006000267202 */ /* 0x000fe20000000f00 */
[----:B------:R-:W-:Y:S02]  /*1d30*/  IADD3.X R67, P1, PT, R67, R50, RZ, P1, !PT ;  /* 0x0000003243437210 */ /* 0x000fe40000f3e4ff */
[----:B------:R-:W-:Y:S01]  /*1d40*/  IMAD.WIDE.U32 R18, R19, R45, RZ ;  /* 0x0000002d13127225 */ /* 0x000fe200078e00ff */
[----:B------:R-:W-:Y:S02]  /*1d50*/  IADD3.X R45, PT, PT, RZ, RZ, R63, P0, P5 ;  /* 0x000000ffff2d7210 */ /* 0x000fe400007ea43f */
[----:B------:R-:W-:Y:S02]  /*1d60*/  IADD3 R63, P5, PT, R121, R108, RZ ;  /* 0x0000006c793f7210 */ /* 0x000fe40007fbe0ff */
[----:B------:R-:W-:Y:S01]  /*1d70*/  IADD3 R39, P0, PT, R39, R120, RZ ;  /* 0x0000007827277210 */ /* 0x000fe20007f1e0ff */
[----:B------:R-:W-:-:S03]  /*1d80*/  IADD.64.X R44, P4, R56, R44, P4 ;  /* 0x0000002c382c7235 */ /* 0x000fc60002080600 */
[----:B------:R-:W-:Y:S02]  /*1d90*/  IADD3.X R109, P5, PT, R109, R106, RZ, P5, !PT ;  /* 0x0000006a6d6d7210 */ /* 0x000fe40002fbe4ff */
[----:B------:R-:W-:Y:S01]  /*1da0*/  IADD3.X R86, P0, PT, R104, R63, RZ, P0, !PT ;  /* 0x0000003f68567210 */ /* 0x000fe2000071e4ff */
[----:B------:R-:W-:Y:S02]  /*1db0*/  IADD.64.X R58, RZ, R58, P4 ;  /* 0x0000003aff3a7235 */ /* 0x000fe400020e0600 */
        /* <DEDUP_REMOVED lines=30> */
[----:B------:R-:W-:Y:S01]  /*1fa0*/  IADD3 R59, P6, PT, R59, R60, RZ ;  /* 0x0000003c3b3b7210 */ /* 0x000fe20007fde0ff */
[----:B------:R-:W-:Y:S01]  /*1fb0*/  IMAD.WIDE.U32 R62, R54, 0x3d1, RZ ;  /* 0x000003d1363e7825 */ /* 0x000fe200078e00ff */
[----:B------:R-:W-:Y:S02]  /*1fc0*/  IADD3.X R18, P0, PT, R17, R18, RZ, P0, !PT ;  /* 0x0000001211127210 */ /* 0x000fe4000071e4ff */
[----:B------:R-:W-:Y:S01]  /*1fd0*/  IADD3.X R17, PT, PT, RZ, RZ, R51, P2, P1 ;  /* 0x000000ffff117210 */ /* 0x000fe200017e2433 */
[----:B------:R-:W-:Y:S01]  /*1fe0*/  IMAD.WIDE.U32 R50, R55, 0x3d1, RZ ;  /* 0x000003d137327825 */ /* 0x000fe200078e00ff */
[----:B------:R-:W-:Y:S02]  /*1ff0*/  IADD3.X R19, PT, PT, RZ, RZ, R19, P0, P5 ;  /* 0x000000ffff137210 */ /* 0x000fe400007ea413 */
[----:B------:R-:W-:Y:S01]  /*2000*/  IADD3.X R61, P6, PT, R61, R62, RZ, P6, !PT ;  /* 0x0000003e3d3d7210 */ /* 0x000fe200037de4ff */
[----:B------:R-:W-:-:S03]  /*2010*/  IADD.64.X R16, RZ, R16, P4 ;  /* 0x00000010ff107235 */ /* 0x000fc600020e0600 */
[----:B------:R-:W-:Y:S01]  /*2020*/  IADD3 R59, P0, PT, R44, R59, RZ ;  /* 0x0000003b2c3b7210 */ /* 0x000fe20007f1e0ff */
[----:B------:R-:W-:-:S03]  /*2030*/  IADD.64.X R16, P3, R16, R56, P3 ;  /* 0x0000003810107235 */ /* 0x000fc60001860600 */
[----:B------:R-:W-:Y:S01]  /*2040*/  IADD3.X R60, P0, PT, R45, R61, RZ, P0, !PT ;  /* 0x0000003d2d3c7210 */ /* 0x000fe2000071e4ff */
[----:B------:R-:W-:Y:S02]  /*2050*/  IADD.64 RZ, P1, R40, R58 ;  /* 0x0000003a28ff7235 */ /* 0x000fe40007820200 */
[----:B------:R-:W-:Y:S01]  /*2060*/  IMAD.WIDE.U32 R44, R16, 0x3d1, RZ ;  /* 0x000003d1102c7825 */ /* 0x000fe200078e00ff */
[----:B------:R-:W-:Y:S01]  /*2070*/  IADD3.X R63, P6, PT, R63, R50, RZ, P6, !PT ;  /* 0x000000323f3f7210 */ /* 0x000fe200037de4ff */
[----:B------:R-:W-:Y:S02]  /*2080*/  IADD.64.X R18, RZ, R18, P3 ;  /* 0x00000012ff127235 */ /* 0x000fe400018e0600 */
        /* <DEDUP_REMOVED lines=19> */
[----:B------:R-:W-:-:S03]  /*21c0*/  IADD.64.X R18, RZ, R18, P1 ;  /* 0x00000012ff127235 */ /* 0x000fc600008e0600 */
[----:B------:R-:W-:-:S03]  /*21d0*/  LEA R48, P1, R15, R28, 0x3 ;  /* 0x0000001c0f307211 */ /* 0x000fc600078218ff */
[----:B------:R-:W-:Y:S01]  /*21e0*/  IMAD.WIDE.U32 R38, R18, 0x3d1, RZ ;  /* 0x000003d112267825 */ /* 0x000fe200078e00ff */
[----:B------:R-:W-:Y:S02]  /*21f0*/  LEA.HI.X R49, R15, R29, RZ, 0x3, P1 ;  /* 0x0000001d0f317211 */ /* 0x000fe400008f1cff */
[----:B------:R-:W-:Y:S01]  /*2200*/  IADD3 R15, PT, PT, R4, R15, RZ ;  /* 0x0000000f040f7210 */ /* 0x000fe20007ffe0ff */
        /* <DEDUP_REMOVED lines=8> */
[----:B------:R-:W-:-:S04]  /*2290*/  IADD.64.X R42, P0, R42, R18, P0 ;  /* 0x000000122a2a7235 */ /* 0x000fc80000000600 */
[----:B------:R-:W-:Y:S02]  /*22a0*/  MOV.64 R38, R42 ;  /* 0x0000002a00267202 */ /* 0x000fe40000010f00 */
[----:B------:R-:W-:Y:S02]  /*22b0*/  IADD.64.X R44, P0, RZ, R36, P0 ;  /* 0x00000024ff2c7235 */ /* 0x000fe40000000600 */
[----:B------:R1:W-:Y:S01]  /*22c0*/  STG.E.128 desc[UR6][R48.64], R40 ;  /* 0x0000002830007986 */ /* 0x0003e2000c101d06 */
[----:B------:R-:W-:-:S03]  /*22d0*/  MOV.64 R36, R40 ;  /* 0x0000002800247202 */ /* 0x000fc60000010f00 */
[----:B------:R-:W-:Y:S02]  /*22e0*/  IADD.64.X R46, RZ, R16, P0 ;  /* 0x00000010ff2e7235 */ /* 0x000fe400000e0600 */
[----:B------:R-:W-:Y:S01]  /*22f0*/  ISETP.NE.AND P0, PT, R13, 0x10, PT ;  /* 0x000000100d00780c */ /* 0x000fe20003f05270 */
[----:B------:R-:W-:Y:S02]  /*2300*/  MOV.64 R16, R44 ;  /* 0x0000002c00107202 */ /* 0x000fe40000010f00 */
[----:B------:R-:W-:Y:S02]  /*2310*/  MOV.64 R18, R46 ;  /* 0x0000002e00127202 */ /* 0x000fe40000010f00 */
[----:B------:R1:W-:Y:S08]  /*2320*/  STG.E.128 desc[UR6][R48.64+0x1000], R44 ;  /* 0x0010002c30007986 */ /* 0x0003f0000c101d06 */
[----:B------:R-:W-:Y:S05]  /*2330*/  @P0 BRA `(.L_x_398) ;  /* 0xffffffec00e80947 */ /* 0x000fea000383ffff */
        /* <DEDUP_REMOVED lines=18> */
.L_x_401:
        /* <DEDUP_REMOVED lines=35> */
.L_x_400:
[----:B------:R-:W-:Y:S05]  /*2690*/  BSYNC.RECONVERGENT B0 ;  /* 0x0000000000007941 */ /* 0x000fea0003800200 */
.L_x_399:
        /* <DEDUP_REMOVED lines=34> */
.L_x_403:
[----:B------:R-:W-:Y:S05]  /*28c0*/  BSYNC.RECONVERGENT B0 ;  /* 0x0000000000007941 */ /* 0x000fea0003800200 */
.L_x_402:
[----:B------:R-:W-:Y:S01]  /*28d0*/  IABS R69, R15 ;  /* 0x0000000f00457213 */ /* 0x000fe20000000000 */
[----:B------:R-:W-:Y:S01]  /*28e0*/  BSSY.RECONVERGENT B0, `(.L_x_404) ;  /* 0x0000026000007945 */ /* 0x000fe20003800200 */
[----:B------:R-:W-:-:S03]  /*28f0*/  ISETP.GT.AND P1, PT, R15, -0x1, PT ;  /* 0xffffffff0f00780c */ /* 0x000fc60003f24270 */
[----:B------:R-:W-:-:S04]  /*2900*/  IMAD.WIDE.U32 R36, R40, R69, RZ ;  /* 0x0000004528247225 */ /* 0x000fc800078e00ff */
[----:B-1----:R-:W-:Y:S01]  /*2910*/  IMAD.WIDE.U32 R48, R41, R69, RZ ;  /* 0x0000004529307225 */ /* 0x002fe200078e00ff */
        /* <DEDUP_REMOVED lines=34> */
.L_x_405:
[----:B------:R-:W-:Y:S05]  /*2b40*/  BSYNC.RECONVERGENT B0 ;  /* 0x0000000000007941 */ /* 0x000fea0003800200 */
.L_x_404:
[----:B------:R-:W-:Y:S01]  /*2b50*/  IABS R53, R55 ;  /* 0x0000003700357213 */ /* 0x000fe20000000000 */
[----:B------:R-:W-:Y:S01]  /*2b60*/  BSSY.RECONVERGENT B0, `(.L_x_406) ;  /* 0x0000021000007945 */ /* 0x000fe20003800200 */
[----:B------:R-:W-:-:S03]  /*2b70*/  ISETP.GT.AND P1, PT, R55, -0x1, PT ;  /* 0xffffffff3700780c */ /* 0x000fc60003f24270 */
[----:B------:R-:W-:-:S04]  /*2b80*/  IMAD.WIDE.U32 R38, R53, -0x3d1, RZ ;  /* 0xfffffc2f35267825 */ /* 0x000fc800078e00ff */
[----:B------:R-:W-:-:S04]  /*2b90*/  IMAD.WIDE.U32 R50, R53, -0x2, RZ ;  /* 0xfffffffe35327825 */ /* 0x000fc800078e00ff */
[----:B------:R-:W-:Y:S01]  /*2ba0*/  IMAD.WIDE.U32 R48, R53, -0x1, RZ ;  /* 0xffffffff35307825 */ /* 0x000fe200078e00ff */
[----:B------:R-:W-:Y:S01]  /*2bb0*/  IADD3 R64, P0, PT, R39, R50, RZ ;  /* 0x0000003227407210 */ /* 0x000fe20007f1e0ff */
[----:B------:R-:W-:-:S03]  /*2bc0*/  MOV R50, R38 ;  /* 0x0000002600327202 */ /* 0x000fc60000000f00 */
        /* <DEDUP_REMOVED lines=26> */
.L_x_407:
[----:B------:R-:W-:Y:S05]  /*2d70*/  BSYNC.RECONVERGENT B0 ;  /* 0x0000000000007941 */ /* 0x000fea0003800200 */
.L_x_406:
        /* <DEDUP_REMOVED lines=38> */
.L_x_409:
[----:B------:R-:W-:Y:S05]  /*2fe0*/  BSYNC.RECONVERGENT B0 ;  /* 0x0000000000007941 */ /* 0x000fea0003800200 */
.L_x_408:
[----:B------:R-:W-:Y:S01]  /*2ff0*/  IADD3 R54, P0, PT, R59, R54, RZ ;  /* 0x000000363b367210 */ /* 0x000fe20007f1e0ff */
[----:B------:R-:W-:Y:S01]  /*3000*/  BSSY.RECONVERGENT B0, `(.L_x_410) ;  /* 0x0000254000007945 */ /* 0x000fe20003800200 */
[----:B------:R-:W-:Y:S01]  /*3010*/  IADD3 R50, P1, PT, R38, R50, RZ ;  /* 0x0000003226327210 */ /* 0x000fe20007f3e0ff */
[----:B------:R-:W-:Y:S01]  /*3020*/  IMAD R38, R15, 0x12253531, RZ ;  /* 0x122535310f267824 */ /* 0x000fe200078e02ff */
[----:B------:R-:W-:Y:S02]  /*3030*/  IADD3.X R37, P0, PT, R37, R56, RZ, P0, !PT ;  /* 0x0000003825257210 */ /* 0x000fe4000071e4ff */
[----:B------:R-:W-:Y:S01]  /*3040*/  IADD3.X R43, P1, PT, R39, R64, RZ, P1, !PT ;  /* 0x00000040272b7210 */ /* 0x000fe20000f3e4ff */
[----:B------:R-:W-:Y:S01]  /*3050*/  IMAD R39, R66, 0x12253531, RZ ;  /* 0x1225353142277824 */ /* 0x000fe200078e02ff */
[----:B------:R-:W-:Y:S02]  /*3060*/  IADD3.X R60, P0, PT, R60, R57, RZ, P0, !PT ;  /* 0x000000393c3c7210 */ /* 0x000fe4000071e4ff */
[----:B------:R-:W-:-:S02]  /*3070*/  LOP3.LUT R47, R38, 0x3fffffff, RZ, 0xc0, !PT ;  /* 0x3fffffff262f7812 */ /* 0x000fc400078ec0ff */
[----:B------:R-:W-:Y:S02]  /*3080*/  IADD3.X R41, P0, PT, R61, R58, RZ, P0, !PT ;  /* 0x0000003a3d297210 */ /* 0x000fe4000071e4ff */
[----:B------:R-:W-:Y:S02]  /*3090*/  IADD3.X R68, P1, PT, R49, R68, RZ, P1, !PT ;  /* 0x0000004431447210 */ /* 0x000fe40000f3e4ff */
[----:B------:R-:W-:Y:S02]  /*30a0*/  IADD3.X R84, P0, PT, R62, R19, RZ, P0, !PT ;  /* 0x000000133e547210 */ /* 0x000fe4000071e4ff */
[----:B------:R-:W-:Y:S01]  /*30b0*/  LOP3.LUT R49, R39, 0x3fffffff, RZ, 0xc0, !PT ;  /* 0x3fffffff27317812 */ /* 0x000fe200078ec0ff */
[----:B------:R-:W-:Y:S01]  /*30c0*/  IMAD.WIDE.U32 R38, R47, 0x3d1, RZ ;  /* 0x000003d12f267825 */ /* 0x000fe200078e00ff */
[----:B------:R-:W-:Y:S02]  /*30d0*/  IADD3.X R63, P0, PT, R63, R18, RZ, P0, !PT ;  /* 0x000000123f3f7210 */ /* 0x000fe4000071e4ff */
[----:B------:R-:W-:Y:S01]  /*30e0*/  IADD3.X R69, P1, PT, R48, R69, RZ, P1, !PT ;  /* 0x0000004530457210 */ /* 0x000fe20000f3e4ff */
[----:B------:R-:W-:Y:S01]  /*30f0*/  IMAD.WIDE.U32 R18, R49, 0x3d1, RZ ;  /* 0x000003d131127825 */ /* 0x000fe200078e00ff */
[----:B------:R-:W-:-:S02]  /*3100*/  IADD3 R39, P2, PT, R47, R39, RZ ;  /* 0x000000272f277210 */ /* 0x000fc40007f5e0ff */
[----:B------:R-:W-:Y:S02]  /*3110*/  IADD3.X R14, P0, PT, R65, R14, RZ, P0, !PT ;  /* 0x0000000e410e7210 */ /* 0x000fe4000071e4ff */
[----:B------:R-:W-:Y:S02]  /*3120*/  IADD3 RZ, P3, PT, RZ, -R38, RZ ;  /* 0x80000026ffff7210 */ /* 0x000fe40007f7e0ff */
[----:B------:R-:W-:Y:S02]  /*3130*/  IADD3 R44, PT, PT, -R38, RZ, RZ ;  /* 0x000000ff262c7210 */ /* 0x000fe40007ffe1ff */
[----:B------:R-:W-:Y:S02]  /*3140*/  IADD3.X R70, P1, PT, R53, R70, RZ, P1, !PT ;  /* 0x0000004635467210 */ /* 0x000fe40000f3e4ff */
[----:B------:R-:W-:Y:S02]  /*3150*/  IADD3 R38, P5, PT, R49, R19, RZ ;  /* 0x0000001331267210 */ /* 0x000fe40007fbe0ff */
[----:B------:R-:W-:Y:S01]  /*3160*/  IADD3.X R67, P0, PT, R67, R16, RZ, P0, !PT ;  /* 0x0000001043437210 */ /* 0x000fe2000071e4ff */
[----:B------:R-:W-:Y:S01]  /*3170*/  SEL R16, RZ, 0x1, !P2 ;  /* 0x00000001ff107807 */ /* 0x000fe20005000000 */
[----:B------:R-:W-:-:S02]  /*3180*/  IADD3.X R71, P1, PT, R42, R71, RZ, P1, !PT ;  /* 0x000000472a477210 */ /* 0x000fc40000f3e4ff */
[----:B------:R-:W-:Y:S02]  /*3190*/  IADD3 R59, PT, PT, -R18, RZ, RZ ;  /* 0x000000ff123b7210 */ /* 0x000fe40007ffe1ff */
[----:B------:R-:W-:Y:S01]  /*31a0*/  LOP3.LUT R39, RZ, R39, RZ, 0x33, !PT ;  /* 0x00000027ff277212 */ /* 0x000fe200078e33ff */
[----:B------:R-:W-:Y:S01]  /*31b0*/  SEL R42, RZ, 0x1, !P5 ;  /* 0x00000001ff2a7807 */ /* 0x000fe20006800000 */
[----:B------:R-:W-:Y:S02]  /*31c0*/  IADD3 RZ, P4, PT, RZ, -R18, RZ ;  /* 0x80000012ffff7210 */ /* 0x000fe40007f9e0ff */
[----:B------:R-:W-:Y:S02]  /*31d0*/  LOP3.LUT R38, RZ, R38, RZ, 0x33, !PT ;  /* 0x00000026ff267212 */ /* 0x000fe400078e33ff */
[----:B------:R-:W-:Y:S02]  /*31e0*/  LOP3.LUT R18, RZ, R16, RZ, 0x33, !PT ;  /* 0x00000010ff127212 */ /* 0x000fe400078e33ff */
[----:B------:R-:W-:-:S02]  /*31f0*/  IADD3.X R16, P3, PT, RZ, R39, RZ, P3, !PT ;  /* 0x00000027ff107210 */ /* 0x000fc40001f7e4ff */
[----:B------:R-:W-:Y:S02]  /*3200*/  IADD3 R19, P2, PT, R44, R15, RZ ;  /* 0x0000000f2c137210 */ /* 0x000fe40007f5e0ff */
[----:B------:R-:W-:Y:S02]  /*3210*/  LOP3.LUT R42, RZ, R42, RZ, 0x33, !PT ;  /* 0x0000002aff2a7212 */ /* 0x000fe400078e33ff */
[----:B------:R-:W-:Y:S02]  /*3220*/  IADD3.X R39, P4, PT, RZ, R38, RZ, P4, !PT ;  /* 0x00000026ff277210 */ /* 0x000fe4000279e4ff */
[----:B------:R-:W-:Y:S02]  /*3230*/  IADD3 R59, P5, PT, R59, R66, RZ ;  /* 0x000000423b3b7210 */ /* 0x000fe40007fbe0ff */
[----:B------:R-:W-:Y:S02]  /*3240*/  IADD3.X R18, P3, PT, RZ, R18, RZ, P3, !PT ;  /* 0x00000012ff127210 */ /* 0x000fe40001f7e4ff */
[----:B------:R-:W-:-:S02]  /*3250*/  LEA.HI.X.SX32 R52, P2, R15, R16, 0x1, P2 ;  /* 0x000000100f347211 */ /* 0x000fc40001050eff */
[----:B------:R-:W-:Y:S02]  /*3260*/  IADD3.X R53, P4, PT, RZ, R42, RZ, P4, !PT ;  /* 0x0000002aff357210 */ /* 0x000fe4000279e4ff */
[----:B------:R-:W-:Y:S02]  /*3270*/  LEA.HI.X.SX32 R44, P5, R66, R39, 0x1, P5 ;  /* 0x00000027422c7211 */ /* 0x000fe400028b0eff */
[----:B------:R-:W-:Y:S02]  /*3280*/  IADD3.X R72, P1, PT, R45, R72, RZ, P1, !PT ;  /* 0x000000482d487210 */ /* 0x000fe40000f3e4ff */
[----:B------:R-:W-:Y:S02]  /*3290*/  IADD3.X R16, P3, PT, RZ, -0x1, RZ, P3, !PT ;  /* 0xffffffffff107810 */ /* 0x000fe40001f7e4ff */
[----:B------:R-:W-:Y:S02]  /*32a0*/  LEA.HI.X.SX32 R45, P2, R15, R18, 0x1, P2 ;  /* 0x000000120f2d7211 */ /* 0x000fe40001050eff */
[----:B------:R-:W-:-:S02]  /*32b0*/  IADD3.X R39, P4, PT, RZ, -0x1, RZ, P4, !PT ;  /* 0xffffffffff277810 */ /* 0x000fc4000279e4ff */
[C---:B------:R-:W-:Y:S02]  /*32c0*/  LEA.HI.X.SX32 R73, P5, R66.reuse, R53, 0x1, P5 ;  /* 0x0000003542497211 */ /* 0x040fe400028b0eff */
        /* <DEDUP_REMOVED lines=17> */
[----:B------:R-:W-:Y:S02]  /*33e0*/  IADD3.X R62, PT, PT, R47, -0x1, RZ, P3, !PT ;  /* 0xffffffff2f3e7810 */ /* 0x000fe40001ffe4ff */
[----:B------:R-:W-:Y:S02]  /*33f0*/  LEA.HI.X.SX32 R16, P2, R15, R16, 0x1, P2 ;  /* 0x000000100f107211 */ /* 0x000fe40001050eff */
[----:B------:R-:W-:Y:S02]  /*3400*/  IADD3.X R49, PT, PT, R49, -0x1, RZ, P4, !PT ;  /* 0xffffffff31317810 */ /* 0x000fe400027fe4ff */
[----:B------:R-:W-:Y:S02]  /*3410*/  LEA.HI.X.SX32 R79, P5, R66, R39, 0x1, P5 ;  /* 0x00000027424f7211 */ /* 0x000fe400028b0eff */
[----:B------:R-:W-:Y:S02]  /*3420*/  IADD3.X R36, PT, PT, R36, R17, RZ, P0, !PT ;  /* 0x0000001124247210 */ /* 0x000fe400007fe4ff */
[----:B------:R-:W-:-:S02]  /*3430*/  IADD3.X R51, PT, PT, R46, R51, RZ, P1, !PT ;  /* 0x000000332e337210 */ /* 0x000fc40000ffe4ff */
[----:B------:R-:W-:Y:S02]  /*3440*/  LEA.HI.X.SX32 R62, R15, R62, 0x1, P2 ;  /* 0x0000003e0f3e7211 */ /* 0x000fe400010f0eff */
[----:B------:R-:W-:Y:S02]  /*3450*/  LEA.HI.X.SX32 R66, R66, R49, 0x1, P5 ;  /* 0x0000003142427211 */ /* 0x000fe400028f0eff */
[----:B------:R-:W-:Y:S02]  /*3460*/  SHF.R.W.U32 R92, R54, 0x1e, R37 ;  /* 0x0000001e365c7819 */ /* 0x000fe40000001e25 */
[----:B------:R-:W-:Y:S02]  /*3470*/  SHF.R.W.U32 R54, R19, 0x1e, R52 ;  /* 0x0000001e13367819 */ /* 0x000fe40000001e34 */
[--C-:B------:R-:W-:Y:S02]  /*3480*/  SHF.R.W.U32 R78, R67, 0x1e, R36.reuse ;  /* 0x0000001e434e7819 */ /* 0x100fe40000001e24 */
[----:B------:R-:W-:-:S02]  /*3490*/  SHF.R.S32.HI R76, RZ, 0x1e, R36 ;  /* 0x0000001eff4c7819 */ /* 0x000fc40000011424 */
        /* <DEDUP_REMOVED lines=28> */
[----:B------:R-:W-:-:S07]  /*3660*/  SHF.R.W.U32 R17, R79, 0x1e, R66 ;  /* 0x0000001e4f117819 */ /* 0x000fce0000001e42 */
.L_x_431:
        /* <DEDUP_REMOVED lines=18> */
.L_x_413:
[----:B------:R-:W-:Y:S01]  /*3790*/  ISETP.GT.AND P1, PT, R13, -0x1, PT ;  /* 0xffffffff0d00780c */ /* 0x000fe20003f24270 */
[----:B------:R-:W-:Y:S01]  /*37a0*/  MOV R60, R14 ;  /* 0x0000000e003c7202 */ /* 0x000fe20000000f00 */
[----:B------:R-:W-:-:S11]  /*37b0*/  MOV R65, 0xffffffff ;  /* 0xffffffff00417802 */ /* 0x000fd60000000f00 */
[----:B------:R-:W-:Y:S02]  /*37c0*/  @!P1 IADD3 R13, PT, PT, -R13, RZ, RZ ;  /* 0x000000ff0d0d9210 */ /* 0x000fe40007ffe1ff */
[----:B------:R-:W-:Y:S01]  /*37d0*/  @!P1 IADD3 R60, PT, PT, -R43, RZ, RZ ;  /* 0x000000ff2b3c9210 */ /* 0x000fe20007ffe1ff */
[----:B------:R-:W-:Y:S01]  /*37e0*/  @!P1 MOV R43, R14 ;  /* 0x0000000e002b9202 */ /* 0x000fe20000000f00 */
[----:B------:R-:W-:Y:S01]  /*37f0*/  @!P1 IADD3 R67, PT, PT, -R74, RZ, RZ ;  /* 0x000000ff4a439210 */ /* 0x000fe20007ffe1ff */
[----:B------:R-:W-:Y:S01]  /*3800*/  @!P1 MOV R74, R63 ;  /* 0x0000003f004a9202 */ /* 0x000fe20000000f00 */
[C---:B------:R-:W-:Y:S02]  /*3810*/  IADD3 R64, PT, PT, R13.reuse, 0x1, RZ ;  /* 0x000000010d407810 */ /* 0x040fe40007ffe0ff */
[----:B------:R-:W-:Y:S02]  /*3820*/  IADD3 R14, PT, PT, -R13, 0x1f, RZ ;  /* 0x0000001f0d0e7810 */ /* 0x000fe40007ffe1ff */
[----:B------:R-:W-:Y:S01]  /*3830*/  IADD3 R55, PT, PT, RZ, -R43, RZ ;  /* 0x8000002bff377210 */ /* 0x000fe20007ffe0ff */
[----:B------:R-:W-:Y:S01]  /*3840*/  @!P1 MOV R63, R67 ;  /* 0x00000043003f9202 */ /* 0x000fe20000000f00 */
[----:B------:R-:W-:Y:S01]  /*3850*/  ISETP.GE.U32.AND P0, PT, R64, R15, PT ;  /* 0x0000000f4000720c */ /* 0x000fe20003f06070 */
[----:B------:R-:W-:-:S02]  /*3860*/  HFMA2 R64, -RZ, RZ, 0, 5.9604644775390625e-08 ;  /* 0x00000001ff407431 */ /* 0x000fc400000001ff */
[----:B------:R-:W-:-:S10]  /*3870*/  IMAD R55, R55, R60, RZ ;  /* 0x0000003c37377224 */ /* 0x000fd400078e02ff */
[----:B------:R-:W-:-:S04]  /*3880*/  @P0 IADD3 R14, PT, PT, -R15, 0x20, RZ ;  /* 0x000000200f0e0810 */ /* 0x000fc80007ffe1ff */
[----:B------:R-:W-:Y:S02]  /*3890*/  SHF.R.U32.HI R14, RZ, R14, R65 ;  /* 0x0000000eff0e7219 */ /* 0x000fe40000011641 */
[----:B------:R-:W-:Y:S01]  /*38a0*/  @!P1 IADD3 R65, PT, PT, -R19, RZ, RZ ;  /* 0x000000ff13419210 */ /* 0x000fe20007ffe1ff */
[----:B------:R-:W-:Y:S01]  /*38b0*/  @!P1 MOV R19, R50 ;  /* 0x0000003200139202 */ /* 0x000fe20000000f00 */
[----:B------:R-:W-:Y:S02]  /*38c0*/  LOP3.LUT R14, R55, 0x7, R14, 0x80, !PT ;  /* 0x00000007370e7812 */ /* 0x000fe400078e800e */
[----:B------:R-:W-:Y:S01]  /*38d0*/  SHF.L.U32 R55, R64, R15, RZ ;  /* 0x0000000f40377219 */ /* 0x000fe200000006ff */
[----:B------:R-:W-:Y:S02]  /*38e0*/  @!P1 MOV R50, R65 ;  /* 0x0000004100329202 */ /* 0x000fe40000000f00 */
[----:B------:R-:W-:Y:S02]  /*38f0*/  IMAD R60, R43, R14, R60 ;  /* 0x0000000e2b3c7224 */ /* 0x000fe400078e023c */
[----:B------:R-:W-:-:S02]  /*3900*/  IMAD R63, R14, R74, R63 ;  /* 0x0000004a0e3f7224 */ /* 0x000fc400078e023f */
        /* <DEDUP_REMOVED lines=11> */
.L_x_412:
[----:B------:R-:W-:Y:S05]  /*39c0*/  BSYNC.RECONVERGENT B1 ;  /* 0x0000000000017941 */ /* 0x000fea0003800200 */
.L_x_411:
        /* <DEDUP_REMOVED lines=38> */
.L_x_415:
[----:B------:R-:W-:Y:S05]  /*3c30*/  BSYNC.RECONVERGENT B1 ;  /* 0x0000000000017941 */ /* 0x000fea0003800200 */
.L_x_414:
        /* <DEDUP_REMOVED lines=15> */
[----:B------:R-:W-:Y:S01]  /*3d30*/  SHF.R.S32.HI R95, RZ, 0x1e, R51 ;  /* 0x0000001eff5f7819 */ /* 0x000fe20000011433 */
[----:B------:R-:W-:Y:S01]  /*3d40*/  IMAD.WIDE.U32 R100, R36, R60, RZ ;  /* 0x0000003c24647225 */ /* 0x000fe200078e00ff */
[----:B------:R-:W-:Y:S01]  /*3d50*/  IADD3.X R96, P0, PT, R64, R97, RZ, P0, !PT ;  /* 0x0000006140607210 */ /* 0x000fe2000071e4ff */
[----:B------:R-:W-:-:S03]  /*3d60*/  MOV R51, R14 ;  /* 0x0000000e00337202 */ /* 0x000fc60000000f00 */
        /* <DEDUP_REMOVED lines=21> */
.L_x_417:
[----:B------:R-:W-:Y:S05]  /*3ec0*/  BSYNC.RECONVERGENT B1 ;  /* 0x0000000000017941 */ /* 0x000fea0003800200 */
.L_x_416:
        /* <DEDUP_REMOVED lines=39> */
.L_x_419:
[----:B------:R-:W-:Y:S05]  /*4140*/  BSYNC.RECONVERGENT B1 ;  /* 0x0000000000017941 */ /* 0x000fea0003800200 */
.L_x_418:
        /* <DEDUP_REMOVED lines=38> */
.L_x_421:
[----:B------:R-:W-:Y:S05]  /*43b0*/  BSYNC.RECONVERGENT B1 ;  /* 0x0000000000017941 */ /* 0x000fea0003800200 */
.L_x_420:
[----:B------:R-:W-:Y:S01]  /*43c0*/  IADD3 R58, P0, PT, R14, R73, RZ ;  /* 0x000000490e3a7210 */ /* 0x000fe20007f1e0ff */
[-C--:B------:R-:W-:Y:S01]  /*43d0*/  IMAD.WIDE.U32 R56, R54, R55.reuse, RZ ;  /* 0x0000003736387225 */ /* 0x080fe200078e00ff */
[----:B------:R-:W-:Y:S02]  /*43e0*/  BSSY.RECONVERGENT B1, `(.L_x_422) ;  /* 0x0000056000017945 */ /* 0x000fe40003800200 */
[----:B------:R-:W-:Y:S01]  /*43f0*/  IADD3.X R97, P0, PT, R15, R74, RZ, P0, !PT ;  /* 0x0000004a0f617210 */ /* 0x000fe2000071e4ff */
[----:B------:R-:W-:-:S03]  /*4400*/  IMAD.WIDE.U32 R84, R52, R55, RZ ;  /* 0x0000003734547225 */ /* 0x000fc600078e00ff */
[----:B------:R-:W-:Y:S01]  /*4410*/  IADD3.X R106, P0, PT, R61, R88, RZ, P0, !PT ;  /* 0x000000583d6a7210 */ /* 0x000fe2000071e4ff */
[-C--:B------:R-:W-:Y:S01]  /*4420*/  IMAD.WIDE.U32 R14, R48, R55.reuse, RZ ;  /* 0x00000037300e7225 */ /* 0x080fe200078e00ff */
[----:B------:R-:W-:Y:S02]  /*4430*/  IADD3 R65, P1, PT, R57, R84, RZ ;  /* 0x0000005439417210 */ /* 0x000fe40007f3e0ff */
[----:B------:R-:W-:Y:S01]  /*4440*/  IADD3.X R41, P0, PT, R41, R90, RZ, P0, !PT ;  /* 0x0000005a29297210 */ /* 0x000fe2000071e4ff */
[----:B------:R-:W-:Y:S01]  /*4450*/  IMAD.WIDE.U32 R76, R46, R55, RZ ;  /* 0x000000372e4c7225 */ /* 0x000fe200078e00ff */
[----:B------:R-:W-:Y:S02]  /*4460*/  IADD3.X R64, P2, PT, R14, R85, RZ, P1, !PT ;  /* 0x000000550e407210 */ /* 0x000fe40000f5e4ff */
[----:B------:R-:W-:Y:S01]  /*4470*/  IADD3.X R82, P0, PT, R87, R82, RZ, P0, !PT ;  /* 0x0000005257527210 */ /* 0x000fe2000071e4ff */
[----:B------:R-:W-:Y:S01]  /*4480*/  IMAD.WIDE.U32 R84, R47, R60, RZ ;  /* 0x0000003c2f547225 */ /* 0x000fe200078e00ff */
[----:B------:R-:W-:-:S02]  /*4490*/  SHF.R.W.U32 R61, R58, 0x1e, R97 ;  /* 0x0000001e3a3d7819 */ /* 0x000fc40000001e61 */
[----:B------:R-:W-:Y:S02]  /*44a0*/  IADD3.X R39, P0, PT, R39, R80, RZ, P0, !PT ;  /* 0x0000005027277210 */ /* 0x000fe4000071e4ff */
[----:B------:R-:W-:Y:S02]  /*44b0*/  SHF.R.W.U32 R58, R97, 0x1e, R106 ;  /* 0x0000001e613a7819 */ /* 0x000fe40000001e6a */
[----:B------:R-:W-:Y:S01]  /*44c0*/  IADD3.X R78, P1, PT, R91, R78, RZ, P0, !PT ;  /* 0x0000004e5b4e7210 */ /* 0x000fe2000073e4ff */
[----:B------:R-:W-:Y:S01]  /*44d0*/  IMAD.WIDE.U32 R90, R44, R55, RZ ;  /* 0x000000372c5a7225 */ /* 0x000fe200078e00ff */
[----:B------:R-:W-:Y:S02]  /*44e0*/  IADD3.X R63, P0, PT, R15, R76, RZ, P2, !PT ;  /* 0x0000004c0f3f7210 */ /* 0x000fe4000171e4ff */
[----:B------:R-:W-:Y:S01]  /*44f0*/  IADD3.X R101, P2, PT, R93, R86, RZ, P1, !PT ;  /* 0x000000565d657210 */ /* 0x000fe20000f5e4ff */
[----:B------:R-:W-:Y:S01]  /*4500*/  IMAD.WIDE.U32 R14, R59, R60, RZ ;  /* 0x0000003c3b0e7225 */ /* 0x000fe200078e00ff */
[----:B------:R-:W-:-:S02]  /*4510*/  IADD3 R76, P1, PT, R51, R72, RZ ;  /* 0x00000048334c7210 */ /* 0x000fc40007f3e0ff */
[----:B------:R-:W-:Y:S01]  /*4520*/  IADD3.X R51, PT, PT, R36, R89, RZ, P2, !PT ;  /* 0x0000005924337210 */ /* 0x000fe200017fe4ff */
[-C--:B------:R-:W-:Y:S01]  /*4530*/  IMAD.WIDE.U32 R86, R53, R60.reuse, RZ ;  /* 0x0000003c35567225 */ /* 0x080fe200078e00ff */
[----:B------:R-:W-:Y:S02]  /*4540*/  IADD3.X R73, P0, PT, R90, R77, RZ, P0, !PT ;  /* 0x0000004d5a497210 */ /* 0x000fe4000071e4ff */
[----:B------:R-:W-:Y:S01]  /*4550*/  SHF.R.W.U32 R57, R106, 0x1e, R41 ;  /* 0x0000001e6a397819 */ /* 0x000fe20000001e29 */
[----:B------:R-:W-:Y:S01]  /*4560*/  IMAD.WIDE.U32 R92, R49, R60, RZ ;  /* 0x0000003c315c7225 */ /* 0x000fe200078e00ff */
[----:B------:R-:W-:Y:S02]  /*4570*/  IADD3 R72, P2, PT, R15, R86, RZ ;  /* 0x000000560f487210 */ /* 0x000fe40007f5e0ff */
        /* <DEDUP_REMOVED lines=11> */
[----:B------:R-:W-:Y:S01]  /*4630*/  MOV R87, R56 ;  /* 0x0000003800577202 */ /* 0x000fe20000000f00 */
[----:B------:R-:W-:-:S02]  /*4640*/  IADD3.X R79, P0, PT, R42, R89, RZ, P0, !PT ;  /* 0x000000592a4f7210 */ /* 0x000fc4000071e4ff */
[----:B------:R-:W-:Y:S01]  /*4650*/  IADD3.X R97, P1, PT, R81, R70, RZ, P1, !PT ;  /* 0x0000004651617210 */ /* 0x000fe20000f3e4ff */
[-C--:B------:R-:W-:Y:S01]  /*4660*/  IMAD.WIDE.U32 R88, R37, R60.reuse, RZ ;  /* 0x0000003c25587225 */ /* 0x080fe200078e00ff */
[----:B------:R-:W-:Y:S02]  /*4670*/  IADD3.X R85, P2, PT, R90, R85, RZ, P2, !PT ;  /* 0x000000555a557210 */ /* 0x000fe4000175e4ff */
[----:B------:R-:W-:Y:S01]  /*4680*/  SHF.R.W.U32 R56, R41, 0x1e, R82 ;  /* 0x0000001e29387819 */ /* 0x000fe20000001e52 */
[----:B------:R-:W-:Y:S01]  /*4690*/  IMAD.WIDE.U32 R70, R17, R60, RZ ;  /* 0x0000003c11467225 */ /* 0x000fe200078e00ff */
[----:B------:R-:W-:Y:S02]  /*46a0*/  IADD3.X R80, P1, PT, R96, R69, RZ, P1, !PT ;  /* 0x0000004560507210 */ /* 0x000fe40000f3e4ff */
[----:B------:R-:W-:Y:S02]  /*46b0*/  LOP3.LUT R36, R57, R58, R61, 0xfe, !PT ;  /* 0x0000003a39247212 */ /* 0x000fe400078efe3d */
[----:B------:R-:W-:-:S02]  /*46c0*/  SHF.R.W.U32 R41, R82, 0x1e, R39 ;  /* 0x0000001e52297819 */ /* 0x000fc40000001e27 */
[----:B------:R-:W-:Y:S02]  /*46d0*/  IADD3.X R91, P2, PT, R91, R92, RZ, P2, !PT ;  /* 0x0000005c5b5b7210 */ /* 0x000fe4000175e4ff */
[----:B------:R-:W-:Y:S02]  /*46e0*/  SHF.R.W.U32 R42, R39, 0x1e, R78 ;  /* 0x0000001e272a7819 */ /* 0x000fe40000001e4e */
[----:B------:R-:W-:Y:S01]  /*46f0*/  IADD3.X R99, P1, PT, R83, R68, RZ, P1, !PT ;  /* 0x0000004453637210 */ /* 0x000fe20000f3e4ff */
[----:B------:R-:W-:Y:S01]  /*4700*/  IMAD.WIDE.U32 R68, R16, R55, RZ ;  /* 0x0000003710447225 */ /* 0x000fe200078e00ff */
[----:B------:R-:W-:Y:S02]  /*4710*/  LOP3.LUT R81, R41, R36, R56, 0xfe, !PT ;  /* 0x0000002429517212 */ /* 0x000fe400078efe38 */
[----:B------:R-:W-:Y:S02]  /*4720*/  SHF.R.W.U32 R39, R78, 0x1e, R101 ;  /* 0x0000001e4e277819 */ /* 0x000fe40000001e65 */
[----:B------:R-:W-:-:S02]  /*4730*/  IADD3.X R93, P2, PT, R88, R93, RZ, P2, !PT ;  /* 0x0000005d585d7210 */ /* 0x000fc4000175e4ff */
[----:B------:R-:W-:Y:S02]  /*4740*/  LOP3.LUT R83, R39, R81, R42, 0xfe, !PT ;  /* 0x0000005127537212 */ /* 0x000fe400078efe2a */
[----:B------:R-:W-:Y:S02]  /*4750*/  SHF.R.W.U32 R36, R101, 0x1e, R51 ;  /* 0x0000001e65247819 */ /* 0x000fe40000001e33 */
[----:B------:R-:W-:Y:S02]  /*4760*/  IADD3.X R89, P2, PT, R89, R70, RZ, P2, !PT ;  /* 0x0000004659597210 */ /* 0x000fe4000175e4ff */
[----:B------:R-:W-:Y:S02]  /*4770*/  SHF.R.S32.HI R81, RZ, 0x1e, R66 ;  /* 0x0000001eff517819 */ /* 0x000fe40000011442 */
[----:B------:R-:W-:Y:S02]  /*4780*/  IADD3.X R43, P0, PT, R43, R68, RZ, P0, !PT ;  /* 0x000000442b2b7210 */ /* 0x000fe4000071e4ff */
[----:B------:R-:W-:Y:S01]  /*4790*/  SHF.R.S32.HI R96, RZ, 0x1e, R62 ;  /* 0x0000001eff607819 */ /* 0x000fe2000001143e */
[----:B------:R-:W-:Y:S01]  /*47a0*/  IMAD.X R60, R81, R60, R71, P2 ;  /* 0x0000003c513c7224 */ /* 0x000fe200010e0647 */
[----:B------:R-:W-:-:S02]  /*47b0*/  IADD3.X R100, PT, PT, R100, R67, RZ, P1, !PT ;  /* 0x0000004364647210 */ /* 0x000fc40000ffe4ff */
[----:B------:R-:W-:Y:S01]  /*47c0*/  LOP3.LUT P1, RZ, R83, R36, RZ, 0xfc, !PT ;  /* 0x0000002453ff7212 */ /* 0x000fe2000782fcff */
[----:B------:R-:W-:Y:S01]  /*47d0*/  IMAD.X R83, R96, R55, R69, P0 ;  /* 0x0000003760537224 */ /* 0x000fe200000e0645 */
[----:B------:R-:W-:Y:S01]  /*47e0*/  MOV R62, R14 ;  /* 0x0000000e003e7202 */ /* 0x000fe20000000f00 */
[----:B------:R-:W-:Y:S02]  /*47f0*/  SHF.R.W.U32 R92, R76, 0x1e, R15 ;  /* 0x0000001e4c5c7819 */ /* 0x000fe40000001e0f */
[----:B------:R-:W-:Y:S01]  /*4800*/  SHF.R.W.U32 R88, R15, 0x1e, R102 ;  /* 0x0000001e0f587819 */ /* 0x000fe20000001e66 */
        /* <DEDUP_REMOVED lines=19> */
.L_x_423:
[----:B------:R-:W-:Y:S05]  /*4940*/  BSYNC.RECONVERGENT B1 ;  /* 0x0000000000017941 */ /* 0x000fea0003800200 */
.L_x_422:
        /* <DEDUP_REMOVED lines=20> */
.L_x_425:
[----:B------:R-:W-:Y:S05]  /*4a90*/  BSYNC.RECONVERGENT B1 ;  /* 0x0000000000017941 */ /* 0x000fea0003800200 */
.L_x_424:
        /* <DEDUP_REMOVED lines=59> */
.L_x_428:
[----:B------:R-:W-:Y:S05]  /*4e50*/  BSYNC.RECONVERGENT B1 ;  /* 0x0000000000017941 */ /* 0x000fea0003800200 */
.L_x_427:
        /* <DEDUP_REMOVED lines=22> */
.L_x_430:
[----:B------:R-:W-:Y:S05]  /*4fc0*/  BSYNC.RECONVERGENT B1 ;  /* 0x0000000000017941 */ /* 0x000fea0003800200 */
.L_x_429:
        /* <DEDUP_REMOVED lines=11> */
[----:B------:R-:W-:Y:S02]  /*5080*/  IADD3 R49, PT, PT, -R16, RZ, RZ ;  /* 0x000000ff10317210 */ /* 0x000fe40007ffe1ff */
[----:B------:R-:W-:Y:S02]  /*5090*/  IADD3 RZ, P2, PT, RZ, -R16, RZ ;  /* 0x80000010ffff7210 */ /* 0x000fe40007f5e0ff */
[----:B------:R-:W-:-:S02]  /*50a0*/  IADD3 R16, P5, PT, R45, R17, RZ ;  /* 0x000000112d107210 */ /* 0x000fc40007fbe0ff */
[----:B------:R-:W-:Y:S01]  /*50b0*/  LOP3.LUT R15, RZ, R14, RZ, 0x33, !PT ;  /* 0x0000000eff0f7212 */ /* 0x000fe200078e33ff */
[----:B------:R-:W-:Y:S01]  /*50c0*/  SEL R14, RZ, 0x1, !P1 ;  /* 0x00000001ff0e7807 */ /* 0x000fe20004800000 */
[----:B------:R-:W-:Y:S01]  /*50d0*/  IADD3 R54, P3, PT, R49, R54, RZ ;  /* 0x0000003631367210 */ /* 0x000fe20007f7e0ff */
[----:B------:R-:W-:Y:S01]  /*50e0*/  SEL R17, RZ, 0x1, !P5 ;  /* 0x00000001ff117807 */ /* 0x000fe20006800000 */
[----:B------:R-:W-:Y:S02]  /*50f0*/  LOP3.LUT R49, RZ, R16, RZ, 0x33, !PT ;  /* 0x00000010ff317212 */ /* 0x000fe400078e33ff */
[----:B------:R-:W-:Y:S02]  /*5100*/  IADD3.X R16, P4, PT, RZ, R15, RZ, P4, !PT ;  /* 0x0000000fff107210 */ /* 0x000fe4000279e4ff */
[----:B------:R-:W-:Y:S02]  /*5110*/  LOP3.LUT R14, RZ, R14, RZ, 0x33, !PT ;  /* 0x0000000eff0e7212 */ /* 0x000fe400078e33ff */
[----:B------:R-:W-:-:S02]  /*5120*/  IADD3.X R49, P2, PT, RZ, R49, RZ, P2, !PT ;  /* 0x00000031ff317210 */ /* 0x000fc4000175e4ff */
[----:B------:R-:W-:Y:S02]  /*5130*/  LOP3.LUT R17, RZ, R17, RZ, 0x33, !PT ;  /* 0x00000011ff117212 */ /* 0x000fe400078e33ff */
[----:B------:R-:W-:Y:S02]  /*5140*/  IADD3 R87, P0, PT, R50, R87, RZ ;  /* 0x0000005732577210 */ /* 0x000fe40007f1e0ff */
[----:B------:R-:W-:Y:S02]  /*5150*/  IADD3.X R15, P5, PT, RZ, R14, RZ, P4, !PT ;  /* 0x0000000eff0f7210 */ /* 0x000fe400027be4ff */
[----:B------:R-:W-:Y:S02]  /*5160*/  IADD3.X R94, P3, PT, R49, R94, RZ, P3, !PT ;  /* 0x0000005e315e7210 */ /* 0x000fe40001f7e4ff */
[----:B------:R-:W-:Y:S02]  /*5170*/  IADD3.X R14, P2, PT, RZ, R17, RZ, P2, !PT ;  /* 0x00000011ff0e7210 */ /* 0x000fe4000175e4ff */
[----:B------:R-:W-:-:S02]  /*5180*/  IADD3 R87, P1, PT, R87, R62, RZ ;  /* 0x0000003e57577210 */ /* 0x000fc40007f3e0ff */
[----:B------:R-:W-:Y:S02]  /*5190*/  IADD3.X R65, P0, PT, R16, R65, RZ, P0, !PT ;  /* 0x0000004110417210 */ /* 0x000fe4000071e4ff */
[----:B------:R-:W-:Y:S02]  /*51a0*/  IADD3 R49, P4, PT, R54, R47, RZ ;  /* 0x0000002f36317210 */ /* 0x000fe40007f9e0ff */
        /* <DEDUP_REMOVED lines=57> */
.L_x_426:
[----:B------:R-:W-:Y:S05]  /*5540*/  BSYNC.RECONVERGENT B0 ;  /* 0x0000000000007941 */ /* 0x000fea0003800200 */
.L_x_410:
[----:B------:R-:W-:Y:S01]  /*5550*/  IADD3 R13, PT, PT, R62, R87, RZ ;  /* 0x000000573e0d7210 */ /* 0x000fe20007ffe0ff */
[----:B------:R-:W0:Y:S01]  /*5560*/  LDC.64 R36, c[0x0][0x3d0] ;  /* 0x0000f400ff247b82 */ /* 0x000e220000000a00 */
[----:B------:R-:W1:Y:S01]  /*5570*/  LDCU UR4, c[0x0][0x388] ;  /* 0x00007100ff0477ac */ /* 0x000e620008000800 */
[----:B------:R-:W-:Y:S02]  /*5580*/  BSSY.RECONVERGENT B0, `(.L_x_432) ;  /* 0x0000043000007945 */ /* 0x000fe40003800200 */
[----:B------:R-:W-:Y:S01]  /*5590*/  IMAD R13, R13, 0x12253531, RZ ;  /* 0x122535310d0d7824 */ /* 0x000fe200078e02ff */
[----:B------:R-:W2:Y:S04]  /*55a0*/  LDCU.64 UR12, c[0x0][0x398] ;  /* 0x00007300ff0c77ac */ /* 0x000ea80008000a00 */
[----:B------:R-:W-:Y:S01]  /*55b0*/  LOP3.LUT R13, R13, 0x3fffffff, RZ, 0xc0, !PT ;  /* 0x3fffffff0d0d7812 */ /* 0x000fe200078ec0ff */
[----:B------:R-:W3:Y:S04]  /*55c0*/  LDCU.64 UR8, c[0x0][0x3d0] ;  /* 0x00007a00ff0877ac */ /* 0x000ee80008000a00 */
[C---:B------:R-:W-:Y:S01]  /*55d0*/  IMAD.WIDE.U32 R14, R13.reuse, 0x3d1, RZ ;  /* 0x000003d10d0e7825 */ /* 0x040fe200078e00ff */
[----:B------:R-:W4:Y:S04]  /*55e0*/  LDCU.64 UR10, c[0x0][0x3e0] ;  /* 0x00007c00ff0a77ac */ /* 0x000f280008000a00 */
[----:B------:R-:W-:-:S02]  /*55f0*/  IADD3 R15, P1, PT, R13, R15, RZ ;  /* 0x0000000f0d0f7210 */ /* 0x000fc40007f3e0ff */
[----:B------:R-:W-:Y:S02]  /*5600*/  IADD3 RZ, P0, PT, RZ, -R14, RZ ;  /* 0x8000000effff7210 */ /* 0x000fe40007f1e0ff */
[----:B------:R-:W-:Y:S01]  /*5610*/  IADD3 R16, PT, PT, -R14, RZ, RZ ;  /* 0x000000ff0e107210 */ /* 0x000fe20007ffe1ff */
[----:B------:R-:W-:Y:S01]  /*5620*/  SEL R14, RZ, 0x1, !P1 ;  /* 0x00000001ff0e7807 */ /* 0x000fe20004800000 */
[----:B------:R-:W-:Y:S02]  /*5630*/  LOP3.LUT R15, RZ, R15, RZ, 0x33, !PT ;  /* 0x0000000fff0f7212 */ /* 0x000fe400078e33ff */
[----:B------:R-:W-:Y:S02]  /*5640*/  IADD3 R87, P1, PT, R16, R87, RZ ;  /* 0x0000005710577210 */ /* 0x000fe40007f3e0ff */
[----:B------:R-:W-:Y:S02]  /*5650*/  IADD3.X R16, P0, PT, RZ, R15, RZ, P0, !PT ;  /* 0x0000000fff107210 */ /* 0x000fe4000071e4ff */
[----:B------:R-:W-:-:S02]  /*5660*/  LOP3.LUT R14, RZ, R14, RZ, 0x33, !PT ;  /* 0x0000000eff0e7212 */ /* 0x000fc400078e33ff */
[----:B------:R-:W-:Y:S02]  /*5670*/  IADD3.X R65, P1, PT, R16, R65, RZ, P1, !PT ;  /* 0x0000004110417210 */ /* 0x000fe40000f3e4ff */
[----:B------:R-:W-:Y:S02]  /*5680*/  IADD3.X R15, P0, PT, RZ, R14, RZ, P0, !PT ;  /* 0x0000000eff0f7210 */ /* 0x000fe4000071e4ff */
[----:B------:R-:W-:Y:S02]  /*5690*/  IADD3 R87, P2, PT, R87, R62, RZ ;  /* 0x0000003e57577210 */ /* 0x000fe40007f5e0ff */
        /* <DEDUP_REMOVED lines=16> */
[----:B------:R-:W-:Y:S02]  /*57a0*/  IADD3.X R93, P2, PT, R18, R93, RZ, P2, !PT ;  /* 0x0000005d125d7210 */ /* 0x000fe4000175e4ff */
[----:B------:R-:W-:Y:S01]  /*57b0*/  IADD3.X R13, PT, PT, R83, -0x1, R13, P1, P0 ;  /* 0xffffffff530d7810 */ /* 0x000fe20000fe040d */
[----:B------:R-:W-:Y:S01]  /*57c0*/  ISETP.GT.AND P0, PT, R76, -0x1, PT ;  /* 0xffffffff4c00780c */ /* 0x000fe20003f04270 */
[----:B------:R-:W-:Y:S02]  /*57d0*/  IADD3.X R14, P2, PT, R14, R89, RZ, P2, !PT ;  /* 0x000000590e0e7210 */ /* 0x000fe4000175e4ff */
[----:B------:R-:W-:Y:S02]  /*57e0*/  SHF.R.W.U32 R86, R87, 0x1e, R72 ;  /* 0x0000001e57567819 */ /* 0x000fe40000001e48 */
        /* <DEDUP_REMOVED lines=8> */
[----:B------:R-:W-:Y:S01]  /*5870*/  SHF.R.S32.HI R13, RZ, 0x1e, R13 ;  /* 0x0000001eff0d7819 */ /* 0x000fe2000001140d */
[----:B01234-:R-:W-:Y:S06]  /*5880*/  @P0 BRA `(.L_x_433) ;  /* 0x0000000000480947 */ /* 0x01ffec0003800000 */
        /* <DEDUP_REMOVED lines=18> */
.L_x_433:
[----:B------:R-:W-:Y:S05]  /*59b0*/  BSYNC.RECONVERGENT B0 ;  /* 0x0000000000007941 */ /* 0x000fea0003800200 */
.L_x_432:
[----:B------:R-:W-:Y:S01]  /*59c0*/  ISETP.GT.AND P0, PT, R13, -0x1, PT ;  /* 0xffffffff0d00780c */ /* 0x000fe20003f04270 */
[----:B------:R-:W-:-:S12]  /*59d0*/  BSSY.RECONVERGENT B0, `(.L_x_434) ;  /* 0x000000d000007945 */ /* 0x000fd80003800200 */
[----:B------:R-:W-:Y:S05]  /*59e0*/  @P0 BRA `(.L_x_435) ;  /* 0x00000000002c0947 */ /* 0x000fea0003800000 */
.L_x_436:
        /* <DEDUP_REMOVED lines=11> */
.L_x_435:
[----:B------:R-:W-:Y:S05]  /*5aa0*/  BSYNC.RECONVERGENT B0 ;  /* 0x0000000000007941 */ /* 0x000fea0003800200 */
.L_x_434:
[----:B------:R-:W-:Y:S01]  /*5ab0*/  ISETP.NE.AND P0, PT, R13, RZ, PT ;  /* 0x000000ff0d00720c */ /* 0x000fe20003f05270 */
[----:B------:R-:W-:Y:S01]  /*5ac0*/  IADD3 R15, PT, PT, R12, 0x7ffffc22, RZ ;  /* 0x7ffffc220c0f7810 */ /* 0x000fe20007ffe0ff */
[----:B------:R-:W-:Y:S04]  /*5ad0*/  BSSY.RECONVERGENT B0, `(.L_x_437) ;  /* 0x000000e000007945 */ /* 0x000fe80003800200 */
[----:B------:R-:W-:-:S07]  /*5ae0*/  IMAD R15, R20, R15, RZ ;  /* 0x0000000f140f7224 */ /* 0x000fce00078e02ff */
[----:B------:R-:W-:Y:S05]  /*5af0*/  @!P0 BRA `(.L_x_438) ;  /* 0x00000000002c8947 */ /* 0x000fea0003800000 */
.L_x_439:
        /* <DEDUP_REMOVED lines=11> */
.L_x_438:
[----:B------:R-:W-:Y:S05]  /*5bb0*/  BSYNC.RECONVERGENT B0 ;  /* 0x0000000000007941 */ /* 0x000fea0003800200 */
.L_x_437:
[----:B------:R-:W-:Y:S01]  /*5bc0*/  HFMA2 R13, -RZ, RZ, 0, 8.94069671630859375e-07 ;  /* 0x0000000fff0d7431 */ /* 0x000fe200000001ff */
[----:B------:R-:W-:Y:S01]  /*5bd0*/  IADD3 R38, PT, PT, R15, R15, RZ ;  /* 0x0000000f0f267210 */ /* 0x000fe20007ffe0ff */
[----:B------:R-:W-:-:S07]  /*5be0*/  MOV R39, RZ ;  /* 0x000000ff00277202 */ /* 0x000fce0000000f00 */
.L_x_458:
[----:B------:R-:W-:-:S04]  /*5bf0*/  IMAD R88, R4, R13, RZ ;  /* 0x0000000d04587224 */ /* 0x000fc800078e02ff */
[----:B0-----:R-:W-:-:S05]  /*5c00*/  IMAD.WIDE.U32 R90, R88, 0x8, R26 ;  /* 0x00000008585a7825 */ /* 0x001fca00078e001a */
[----:B------:R-:W2:Y:S01]  /*5c10*/  LDG.E.128.STRONG.SM R44, desc[UR6][R90.64] ;  /* 0x000000065a2c7981 */ /* 0x000ea2000c1ebd00 */
[----:B------:R-:W-:Y:S01]  /*5c20*/  MOV R89, RZ ;  /* 0x000000ff00597202 */ /* 0x000fe20000000f00 */
[----:B-1----:R-:W-:-:S04]  /*5c30*/  MOV R14, 0x1 ;  /* 0x00000001000e7802 */ /* 0x002fc80000000f00 */
[----:B------:R-:W-:-:S05]  /*5c40*/  IADD.64 R92, R24, R88 ;  /* 0x00000058185c7235 */ /* 0x000fca00078e0200 */
[----:B------:R-:W-:-:S04]  /*5c50*/  LEA R94, P0, R92, UR12, 0x3 ;  /* 0x0000000c5c5e7c11 */ /* 0x000fc8000f8018ff */
[----:B------:R-:W-:-:S05]  /*5c60*/  LEA.HI.X R95, R92, UR13, R93, 0x3, P0 ;  /* 0x0000000d5c5f7c11 */ /* 0x000fca00080f1c5d */
[----:B------:R-:W3:Y:S01]  /*5c70*/  LDG.E.128.STRONG.SM R48, desc[UR6][R94.64] ;  /* 0x000000065e307981 */ /* 0x000ee2000c1ebd00 */
[----:B------:R-:W-:-:S03]  /*5c80*/  SHF.L.U32 R15, R14, R13, RZ ;  /* 0x0000000d0e0f7219 */ /* 0x000fc600000006ff */
[----:B------:R0:W5:Y:S01]  /*5c90*/  LDG.E.128.STRONG.SM R56, desc[UR6][R94.64+0x1000] ;  /* 0x001000065e387981 */ /* 0x000162000c1ebd00 */
[----:B------:R-:W-:-:S05]  /*5ca0*/  LOP3.LUT P0, R17, R15, RZ, R8, 0xa0, !PT ;  /* 0x000000ff0f117212 */ /* 0x000fca000780a008 */
[----:B------:R-:W-:Y:S02]  /*5cb0*/  SEL.64 R18, R34, R32, !P0 ;  /* 0x0000002022127607 */ /* 0x000fe40004000000 */
[----:B--2---:R-:W-:-:S05]  /*5cc0*/  MOV R16, R44 ;  /* 0x0000002c00107202 */ /* 0x004fca0000000f00 */
[----:B------:R-:W-:-:S05]  /*5cd0*/  IMAD.SHL.U32 R52, R16, 0x8, RZ ;  /* 0x0000000810347824 */ /* 0x000fca00078e00ff */
[----:B------:R-:W-:-:S05]  /*5ce0*/  LOP3.LUT R53, R52, 0xff8, RZ, 0xc0, !PT ;  /* 0x00000ff834357812 */ /* 0x000fca00078ec0ff */
[----:B------:R-:W-:Y:S02]  /*5cf0*/  IMAD.WIDE.U32 R18, R53, 0x8, R18 ;  /* 0x0000000835127825 */ /* 0x000fe400078e0012 */
[----:B------:R0:W5:Y:S04]  /*5d00*/  LDG.E.128.STRONG.SM R52, desc[UR6][R90.64+0x1000] ;  /* 0x001000065a347981 */ /* 0x000168000c1ebd00 */
[----:B------:R0:W5:Y:S04]  /*5d10*/  LD.E.128.STRONG.SM R60, desc[UR6][R18.64] ;  /* 0x00000006123c7980 */ /* 0x000168000c10bd00 */
[----:B------:R0:W5:Y:S04]  /*5d20*/  LD.E.128.STRONG.SM R64, desc[UR6][R18.64+0x10] ;  /* 0x0000100612407980 */ /* 0x000168000c10bd00 */
[----:B------:R0:W5:Y:S04]  /*5d30*/  LD.E.128.STRONG.SM R68, desc[UR6][R18.64+0x20] ;  /* 0x0000200612447980 */ /* 0x000168000c10bd00 */
[----:B------:R0:W5:Y:S01]  /*5d40*/  LD.E.128.STRONG.SM R72, desc[UR6][R18.64+0x30] ;  /* 0x0000300612487980 */ /* 0x000162000c10bd00 */
[----:B---3--:R-:W-:Y:S01]  /*5d50*/  LOP3.LUT R76, R48, 0x1, RZ, 0xc0, !PT ;  /* 0x00000001304c7812 */ /* 0x008fe200078ec0ff */
[----:B------:R-:W-:-:S05]  /*5d60*/  MOV R77, RZ ;  /* 0x000000ff004d7202 */ /* 0x000fca0000000f00 */
[----:B------:R-:W-:Y:S02]  /*5d70*/  ISETP.NE.U64.AND P0, PT, R76, 0x1, PT ;  /* 0x000000014c00780c */ /* 0x000fe40003f15070 */
[----:B------:R-:W-:Y:S01]  /*5d80*/  BSSY.RECONVERGENT B0, `(.L_x_440) ;  /* 0x0000014000007945 */ /* 0x000fe20003800200 */
[----:B------:R-:W-:Y:S02]  /*5d90*/  MOV.64 R76, R40 ;  /* 0x00000028004c7202 */ /* 0x000fe40000010f00 */
[----:B------:R-:W-:Y:S02]  /*5da0*/  MOV.64 R116, R42 ;  /* 0x0000002a00747202 */ /* 0x000fe40000010f00 */
[----:B------:R-:W-:Y:S02]  /*5db0*/  MOV.64 R78, R84 ;  /* 0x00000054004e7202 */ /* 0x000fe40000010f00 */
[----:B------:R-:W-:Y:S01]  /*5dc0*/  ISETP.NE.AND P1, PT, R13, RZ, PT ;  /* 0x000000ff0d00720c */ /* 0x000fe20003f25270 */
[----:B------:R-:W-:-:S04]  /*5dd0*/  LOP3.LUT R16, R16, 0x1ff, RZ, 0xc0, !PT ;  /* 0x000001ff10107812 */ /* 0x000fc800078ec0ff */
[----:B0-----:R-:W-:Y:S08]  /*5de0*/  @P0 BRA `(.L_x_441) ;  /* 0x0000000000340947 */ /* 0x001ff00003800000 */
[----:B------:R-:W-:Y:S01]  /*5df0*/  UMOV.64 UR14, 0xfffffffefffffc2f ;  /* 0xfefffffc2f0e7482 */ /* 0x000fe20008ffffff */
[----:B-----5:R-:W-:Y:S01]  /*5e00*/  LOP3.LUT R71, RZ, R71, RZ, 0x33, !PT ;  /* 0x00000047ff477212 */ /* 0x020fe200078e33ff */
        /* <DEDUP_REMOVED lines=8> */
[----:B------:R-:W-:-:S03]  /*5e90*/  IADD.64.X R72, P0, R72, -0x1, P0 ;  /* 0xffffffff48487835 */ /* 0x000fc60000000600 */
[----:B------:R-:W-:-:S03]  /*5ea0*/  LOP3.LUT R16, R16, 0x4000, RZ, 0xfc, !PT ;  /* 0x0000400010107812 */ /* 0x000fc600078efcff */
[----:B------:R-:W-:-:S08]  /*5eb0*/  IADD.64.X R74, R74, -0x1, P0 ;  /* 0xffffffff4a4a7835 */ /* 0x000fd000000e0600 */
.L_x_441:
[----:B------:R-:W-:Y:S05]  /*5ec0*/  BSYNC.RECONVERGENT B0 ;  /* 0x0000000000007941 */ /* 0x000fea0003800200 */
.L_x_440:
[----:B------:R-:W-:Y:S02]  /*5ed0*/  MOV.64 R80, R86 ;  /* 0x0000005600507202 */ /* 0x000fe40000010f00 */
[----:B------:R-:W-:Y:S01]  /*5ee0*/  MOV R18, R8 ;  /* 0x0000000800127202 */ /* 0x000fe20000000f00 */
[----:B------:R-:W-:Y:S06]  /*5ef0*/  @!P1 BRA `(.L_x_442) ;  /* 0x0000001c00309947 */ /* 0x000fec0003800000 */
[----:B------:R-:W-:-:S05]  /*5f00*/  IADD3 R97, PT, PT, -R4, R88, RZ ;  /* 0x0000005804617210 */ /* 0x000fca0007ffe1ff */
[----:B------:R-:W-:-:S05]  /*5f10*/  IMAD.WIDE.U32 R96, R97, 0x8, R28 ;  /* 0x0000000861607825 */ /* 0x000fca00078e001c */
[----:B------:R0:W5:Y:S04]  /*5f20*/  LDG.E.128.STRONG.SM R76, desc[UR6][R96.64] ;  /* 0x00000006604c7981 */ /* 0x000168000c1ebd00 */
[----:B------:R0:W5:Y:S02]  /*5f30*/  LDG.E.128.STRONG.SM R80, desc[UR6][R96.64+0x1000] ;  /* 0x0010000660507981 */ /* 0x000164000c1ebd00 */
[CC--:B-----5:R-:W-:Y:S02]  /*5f40*/  IADD.64 RZ, P0, R44.reuse, -R60.reuse ;  /* 0x8000003c2cff7235 */ /* 0x0e0fe40007800200 */
[----:B------:R-:W-:Y:S01]  /*5f50*/  BSSY.RECONVERGENT B0, `(.L_x_443) ;  /* 0x000000c000007945 */ /* 0x000fe20003800200 */
[----:B------:R-:W-:-:S03]  /*5f60*/  IADD.64 R114, R44, -R60 ;  /* 0x8000003c2c727235 */ /* 0x000fc600078e0200 */
[----:B------:R-:W-:-:S06]  /*5f70*/  IADD.64.X R104, P0, R46, ~R62, P0 ;  /* 0x8000003e2e687235 */ /* 0x000fcc0000000600 */
[----:B------:R-:W-:-:S06]  /*5f80*/  IADD.64.X R108, P0, R52, ~R64, P0 ;  /* 0x80000040346c7235 */ /* 0x000fcc0000000600 */
[----:B------:R-:W-:-:S14]  /*5f90*/  IADD.64.X R116, P0, R54, ~R66, P0 ;  /* 0x8000004236747235 */ /* 0x000fdc0000000600 */
[----:B0-----:R-:W-:Y:S05]  /*5fa0*/  @P0 BRA `(.L_x_444) ;  /* 0x0000000000180947 */ /* 0x001fea0003800000 */
[----:B------:R-:W-:Y:S02]  /*5fb0*/  UMOV.64 UR14, 0xfffffffefffffc2f ;  /* 0xfefffffc2f0e7482 */ /* 0x000fe40008ffffff */
[C---:B------:R-:W-:Y:S02]  /*5fc0*/  IADD.64 RZ, P0, R114.reuse, UR14 ;  /* 0x0000000e72ff7c35 */ /* 0x040fe4000f800200 */
[----:B------:R-:W-:-:S04]  /*5fd0*/  IADD.64 R114, R114, UR14 ;  /* 0x0000000e72727c35 */ /* 0x000fc8000f8e0200 */
[----:B------:R-:W-:-:S06]  /*5fe0*/  IADD.64.X R104, P0, R104, -0x1, P0 ;  /* 0xffffffff68687835 */ /* 0x000fcc0000000600 */
[----:B------:R-:W-:-:S06]  /*5ff0*/  IADD.64.X R108, P0, R108, -0x1, P0 ;  /* 0xffffffff6c6c7835 */ /* 0x000fcc0000000600 */
[----:B------:R-:W-:-:S08]  /*6000*/  IADD.64.X R116, R116, -0x1, P0 ;  /* 0xffffffff74747835 */ /* 0x000fd000000e0600 */
.L_x_444:
[----:B------:R-:W-:Y:S05]  /*6010*/  BSYNC.RECONVERGENT B0 ;  /* 0x0000000000007941 */ /* 0x000fea0003800200 */
.L_x_443:
[----:B------:R-:W-:-:S04]  /*6020*/  IMAD.WIDE.U32 R128, R86, R104, RZ ;  /* 0x0000006856807225 */ /* 0x000fc800078e00ff */
        /* <DEDUP_REMOVED lines=69> */
[----:B------:R-:W-:Y:S01]  /*6480*/  IADD3.X R107, P2, PT, R130, R133, RZ, P6, !PT ;  /* 0x00000085826b7210 */ /* 0x000fe2000375e4ff */
[----:B------:R-:W-:Y:S01]  /*6490*/  IMAD.WIDE.U32 R110, R86, R109, RZ ;  /* 0x0000006d566e7225 */ /* 0x000fe200078e00ff */
[----:B------:R-:W-:-:S02]  /*64a0*/  IADD3.X R114, P1, PT, R131, R102, RZ, P1, !PT ;  /* 0x0000006683727210 */ /* 0x000fc40000f3e4ff */
[----:B------:R-:W-:Y:S01]  /*64b0*/  IADD3.X R138, PT, PT, RZ, R125, RZ, P5, !PT ;  /* 0x0000007dff8a7210 */ /* 0x000fe20002ffe4ff */
[----:B------:R-:W-:Y:S01]  /*64c0*/  IMAD.WIDE.U32 R122, R87, R109, RZ ;  /* 0x0000006d577a7225 */ /* 0x000fe200078e00ff */
[----:B------:R-:W-:Y:S02]  /*64d0*/  IADD3.X R104, P2, PT, R104, R19, RZ, P2, !PT ;  /* 0x0000001368687210 */ /* 0x000fe4000175e4ff */
[----:B------:R-:W-:Y:S01]  /*64e0*/  IADD3 R121, P5, PT, R121, R110, RZ ;  /* 0x0000006e79797210 */ /* 0x000fe20007fbe0ff */
[----:B------:R-:W-:Y:S01]  /*64f0*/  IMAD.WIDE.U32 R124, R87, R117, RZ ;  /* 0x00000075577c7225 */ /* 0x000fe200078e00ff */
[----:B------:R-:W-:Y:S02]  /*6500*/  IADD3 R142, P6, PT, R111, R122, RZ ;  /* 0x0000007a6f8e7210 */ /* 0x000fe40007fde0ff */
[----:B------:R-:W-:Y:S01]  /*6510*/  IADD3.X R19, PT, PT, RZ, R103, RZ, P1, !PT ;  /* 0x00000067ff137210 */ /* 0x000fe20000ffe4ff */
[----:B------:R-:W-:Y:S01]  /*6520*/  IMAD.WIDE.U32 R102, R86, R116, RZ ;  /* 0x0000007456667225 */ /* 0x000fe200078e00ff */
[----:B------:R-:W-:-:S02]  /*6530*/  IADD3.X R105, PT, PT, RZ, RZ, R105, P2, P0 ;  /* 0x000000ffff697210 */ /* 0x000fc400017e0469 */
[----:B------:R-:W-:Y:S01]  /*6540*/  IADD3.X R142, P5, PT, R145, R142, RZ, P5, !PT ;  /* 0x0000008e918e7210 */ /* 0x000fe20002fbe4ff */
[----:B------:R-:W-:-:S04]  /*6550*/  IMAD.WIDE.U32 R110, R87, R116, RZ ;  /* 0x00000074576e7225 */ /* 0x000fc800078e00ff */
[----:B------:R-:W-:Y:S01]  /*6560*/  IMAD.WIDE.U32 R136, R86, R117, RZ ;  /* 0x0000007556887225 */ /* 0x000fe200078e00ff */
[----:B------:R-:W-:-:S03]  /*6570*/  IADD3 R103, P1, PT, R103, R110, RZ ;  /* 0x0000006e67677210 */ /* 0x000fc60007f3e0ff */
[C---:B------:R-:W-:Y:S01]  /*6580*/  IMAD.WIDE.U32 R134, R84.reuse, R116, RZ ;  /* 0x0000007454867225 */ /* 0x040fe200078e00ff */
[----:B------:R-:W-:Y:S02]  /*6590*/  IADD3 R143, P2, PT, R137, R124, RZ ;  /* 0x0000007c898f7210 */ /* 0x000fe40007f5e0ff */
[----:B------:R-:W-:Y:S01]  /*65a0*/  IADD3 R103, P0, PT, R103, R136, RZ ;  /* 0x0000008867677210 */ /* 0x000fe20007f1e0ff */
        /* <DEDUP_REMOVED lines=17> */
[C---:B------:R-:W-:Y:S01]  /*66c0*/  IMAD.WIDE.U32 R144, R42.reuse, R116, RZ ;  /* 0x000000742a907225 */ /* 0x040fe200078e00ff */
        /* <DEDUP_REMOVED lines=24> */
[----:B------:R-:W-:-:S02]  /*6850*/  IADD.64 R110, R128, R130 ;  /* 0x00000082806e7235 */ /* 0x000fc400078e0200 */
[----:B------:R-:W-:Y:S01]  /*6860*/  IMAD.WIDE.U32 R132, R43, R109, RZ ;  /* 0x0000006d2b847225 */ /* 0x000fe200078e00ff */
[----:B------:R-:W-:Y:S01]  /*6870*/  IADD3.X R144, PT, PT, RZ, R145, RZ, P1, !PT ;  /* 0x00000091ff907210 */ /* 0x000fe20000ffe4ff */
[----:B------:R-:W-:Y:S02]  /*6880*/  IADD.64 RZ, P1, R128, R130 ;  /* 0x0000008280ff7235 */ /* 0x000fe40007820200 */
[C---:B------:R-:W-:Y:S01]  /*6890*/  IMAD.WIDE.U32 R136, R40.reuse, R115, RZ ;  /* 0x0000007328887225 */ /* 0x040fe200078e00ff */
        /* <DEDUP_REMOVED lines=19> */
[----:B------:R-:W-:Y:S01]  /*69d0*/  IADD3.X R139, PT, PT, RZ, RZ, R99, P3, P4 ;  /* 0x000000ffff8b7210 */ /* 0x000fe20001fe8463 */
[----:B------:R-:W-:Y:S02]  /*69e0*/  IADD.64 RZ, P3, R118, R120 ;  /* 0x0000007876ff7235 */ /* 0x000fe40007860200 */
[----:B------:R-:W-:Y:S01]  /*69f0*/  IMAD.WIDE.U32 R150, R77, R86, RZ ;  /* 0x000000564d967225 */ /* 0x000fe200078e00ff */
[----:B------:R-:W-:Y:S01]  /*6a00*/  IADD3.X R129, P2, PT, R129, R140, RZ, P2, !PT ;  /* 0x0000008c81817210 */ /* 0x000fe2000175e4ff */
[----:B------:R-:W-:Y:S02]  /*6a10*/  IADD.64.X R106, P1, R106, R138, P1 ;  /* 0x0000008a6a6a7235 */ /* 0x000fe40000820600 */
[----:B------:R-:W-:-:S02]  /*6a20*/  IADD.64.X R112, P3, R112, R142, P3 ;  /* 0x0000008e70707235 */ /* 0x000fc40001860600 */
[----:B------:R-:W-:Y:S01]  /*6a30*/  IMAD.WIDE.U32 R138, R76, R42, RZ ;  /* 0x0000002a4c8a7225 */ /* 0x000fe200078e00ff */
[----:B------:R-:W-:Y:S01]  /*6a40*/  IADD3.X R127, P0, PT, R116, R127, RZ, P0, !PT ;  /* 0x0000007f747f7210 */ /* 0x000fe2000071e4ff */
[----:B------:R-:W-:Y:S02]  /*6a50*/  IADD.64.X R104, RZ, R104, P1 ;  /* 0x00000068ff687235 */ /* 0x000fe400008e0600 */
[----:B------:R-:W-:Y:S02]  /*6a60*/  IADD.64.X R106, P3, R106, R122, P3 ;  /* 0x0000007a6a6a7235 */ /* 0x000fe40001860600 */
[----:B------:R-:W-:Y:S02]  /*6a70*/  IADD.64 R98, R112, R102 ;  /* 0x0000006670627235 */ /* 0x000fe400078e0200 */
[----:B------:R-:W-:Y:S01]  /*6a80*/  IMAD.WIDE.U32 R116, R76, R85, RZ ;  /* 0x000000554c747225 */ /* 0x000fe200078e00ff */
[----:B------:R-:W-:Y:S02]  /*6a90*/  IADD3.X R108, P0, PT, R144, R129, RZ, P0, !PT ;  /* 0x00000081906c7210 */ /* 0x000fe4000071e4ff */
[----:B------:R-:W-:Y:S01]  /*6aa0*/  IADD3.X R124, P5, PT, R101, R124, RZ, P5, !PT ;  /* 0x0000007c657c7210 */ /* 0x000fe20002fbe4ff */
[----:B------:R-:W-:-:S02]  /*6ab0*/  IADD.64 R100, R118, R120 ;  /* 0x0000007876647235 */ /* 0x000fc400078e0200 */
[----:B------:R-:W-:Y:S01]  /*6ac0*/  IMAD.WIDE.U32 R118, R77, R85, RZ ;  /* 0x000000554d767225 */ /* 0x000fe200078e00ff */
[----:B------:R-:W-:Y:S01]  /*6ad0*/  IADD3.X R109, PT, PT, RZ, RZ, R141, P0, P2 ;  /* 0x000000ffff6d7210 */ /* 0x000fe200007e448d */
[----:B------:R-:W-:Y:S02]  /*6ae0*/  IADD.64 RZ, P0, R112, R102 ;  /* 0x0000006670ff7235 */ /* 0x000fe40007800200 */
[----:B------:R-:W-:Y:S01]  /*6af0*/  IMAD.WIDE.U32 R112, R76, R84, RZ ;  /* 0x000000544c707225 */ /* 0x000fe200078e00ff */
[----:B------:R-:W-:Y:S02]  /*6b00*/  IADD3.X R130, P6, PT, R131, R132, RZ, P6, !PT ;  /* 0x0000008483827210 */ /* 0x000fe400037de4ff */
[----:B------:R-:W-:Y:S01]  /*6b10*/  IADD3.X R125, P5, PT, R114, R125, RZ, P5, !PT ;  /* 0x0000007d727d7210 */ /* 0x000fe20002fbe4ff */
[----:B------:R-:W-:Y:S02]  /*6b20*/  IADD.64.X R134, P0, R106, R134, P0 ;  /* 0x000000866a867235 */ /* 0x000fe40000000600 */
[----:B------:R-:W-:Y:S01]  /*6b30*/  IMAD.WIDE.U32 R106, R78, R84, RZ ;  /* 0x000000544e6a7225 */ /* 0x000fe200078e00ff */
[----:B------:R-:W-:Y:S01]  /*6b40*/  IADD3.X R114, P5, PT, R19, R130, RZ, P5, !PT ;  /* 0x0000008213727210 */ /* 0x000fe20002fbe4ff */
[----:B------:R-:W-:-:S02]  /*6b50*/  IADD.64.X R104, P3, R104, R124, P3 ;  /* 0x0000007c68687235 */ /* 0x000fc40001860600 */
[----:B------:R-:W-:Y:S01]  /*6b60*/  IMAD.WIDE.U32 R120, R78, R85, RZ ;  /* 0x000000554e787225 */ /* 0x000fe200078e00ff */
[----:B------:R-:W-:Y:S01]  /*6b70*/  IADD3.X R115, PT, PT, RZ, RZ, R133, P5, P6 ;  /* 0x000000ffff737210 */ /* 0x000fe20002fec485 */
[----:B------:R-:W-:Y:S02]  /*6b80*/  IADD.64.X R152, P0, R104, R152, P0 ;  /* 0x0000009868987235 */ /* 0x000fe40000000600 */
[----:B------:R-:W-:Y:S01]  /*6b90*/  IMAD.WIDE.U32 R104, R77, R84, RZ ;  /* 0x000000544d687225 */ /* 0x000fe200078e00ff */
[----:B------:R-:W-:Y:S01]  /*6ba0*/  IADD3 R117, P1, PT, R117, R118, RZ ;  /* 0x0000007675757210 */ /* 0x000fe20007f3e0ff */
[----:B------:R-:W-:Y:S02]  /*6bb0*/  IADD.64.X R102, RZ, R114, P3 ;  /* 0x00000072ff667235 */ /* 0x000fe400018e0600 */
[----:B------:R-:W-:Y:S02]  /*6bc0*/  IMAD.WIDE.U32 R114, R79, R84, RZ ;  /* 0x000000544f727225 */ /* 0x000fe400078e00ff */
[----:B------:R-:W-:-:S02]  /*6bd0*/  IADD.64.X R102, P5, R102, R126, P0 ;  /* 0x0000007e66667235 */ /* 0x000fc400000a0600 */
[----:B------:R-:W-:Y:S01]  /*6be0*/  IMAD.WIDE.U32 R122, R79, R85, RZ ;  /* 0x000000554f7a7225 */ /* 0x000fe200078e00ff */
[----:B------:R-:W-:-:S03]  /*6bf0*/  IADD3 R113, P0, PT, R113, R104, RZ ;  /* 0x0000006871717210 */ /* 0x000fc60007f1e0ff */
[----:B------:R-:W-:Y:S01]  /*6c00*/  IMAD.WIDE.U32 R124, R80, R85, RZ ;  /* 0x00000055507c7225 */ /* 0x000fe200078e00ff */
[----:B------:R-:W-:Y:S01]  /*6c10*/  IADD3.X R104, P0, PT, R105, R106, RZ, P0, !PT ;  /* 0x0000006a69687210 */ /* 0x000fe2000071e4ff */
[----:B------:R-:W-:Y:S02]  /*6c20*/  IADD.64.X R108, RZ, R108, P5 ;  /* 0x0000006cff6c7235 */ /* 0x000fe400028e0600 */
        /* <DEDUP_REMOVED lines=15> */
[----:B------:R-:W-:Y:S01]  /*6d20*/  IMAD.WIDE.U32 R114, R134, 0x3d1, RZ ;  /* 0x000003d186727825 */ /* 0x000fe200078e00ff */
[----:B------:R-:W-:-:S02]  /*6d30*/  IADD3.X R129, P3, PT, R125, R116, RZ, P1, !PT ;  /* 0x000000747d817210 */ /* 0x000fc40000f7e4ff */
[----:B------:R-:W-:Y:S01]  /*6d40*/  IADD3.X R116, P1, PT, R107, R120, RZ, P0, !PT ;  /* 0x000000786b747210 */ /* 0x000fe2000073e4ff */
[----:B------:R-:W-:Y:S01]  /*6d50*/  IMAD.WIDE.U32 R124, R135, 0x3d1, RZ ;  /* 0x000003d1877c7825 */ /* 0x000fe200078e00ff */
[----:B------:R-:W-:-:S03]  /*6d60*/  IADD3.X R107, P2, PT, R19, R128, RZ, P2, !PT ;  /* 0x00000080136b7210 */ /* 0x000fc6000175e4ff */
[----:B------:R-:W-:Y:S01]  /*6d70*/  IMAD.WIDE.U32 R122, R83, R84, RZ ;  /* 0x00000054537a7225 */ /* 0x000fe200078e00ff */
[----:B------:R-:W-:-:S03]  /*6d80*/  IADD3 R115, P0, PT, R115, R124, RZ ;  /* 0x0000007c73737210 */ /* 0x000fc60007f1e0ff */
[----:B------:R-:W-:Y:S01]  /*6d90*/  IMAD.WIDE.U32 R126, R82, R85, RZ ;  /* 0x00000055527e7225 */ /* 0x000fe200078e00ff */
[----:B------:R-:W-:Y:S02]  /*6da0*/  IADD3.X R120, P4, PT, R121, R122, RZ, P1, !PT ;  /* 0x0000007a79787210 */ /* 0x000fe40000f9e4ff */
[----:B------:R-:W-:Y:S01]  /*6db0*/  IADD3.X R122, P2, PT, R116, R129, RZ, P2, !PT ;  /* 0x00000081747a7210 */ /* 0x000fe2000175e4ff */
[----:B------:R-:W-:Y:S01]  /*6dc0*/  IMAD.WIDE.U32 R118, R152, 0x3d1, RZ ;  /* 0x000003d198767825 */ /* 0x000fe200078e00ff */
[----:B------:R-:W-:-:S03]  /*6dd0*/  IADD3.X R19, P3, PT, R117, R126, RZ, P3, !PT ;  /* 0x0000007e75137210 */ /* 0x000fc60001f7e4ff */
[----:B------:R-:W-:Y:S01]  /*6de0*/  IMAD.WIDE.U32 R84, R83, R85, RZ ;  /* 0x0000005553547225 */ /* 0x000fe200078e00ff */
[----:B------:R-:W-:Y:S02]  /*6df0*/  IADD3.X R125, P0, PT, R125, R118, RZ, P0, !PT ;  /* 0x000000767d7d7210 */ /* 0x000fe4000071e4ff */
[----:B------:R-:W-:Y:S01]  /*6e00*/  IADD3.X R118, PT, PT, RZ, R123, RZ, P4, !PT ;  /* 0x0000007bff767210 */ /* 0x000fe200027fe4ff */
[----:B------:R-:W-:Y:S01]  /*6e10*/  IMAD.WIDE.U32 R116, R153, 0x3d1, RZ ;  /* 0x000003d199747825 */ /* 0x000fe200078e00ff */
        /* <DEDUP_REMOVED lines=8> */
[----:B------:R-:W-:Y:S01]  /*6ea0*/  IMAD.WIDE.U32 R134, R77, R42, RZ ;  /* 0x0000002a4d867225 */ /* 0x000fe200078e00ff */
[----:B------:R-:W-:Y:S02]  /*6eb0*/  IADD3.X R119, PT, PT, RZ, RZ, R85, P3, P1 ;  /* 0x000000ffff777210 */ /* 0x000fe40001fe2455 */
[----:B------:R-:W-:Y:S01]  /*6ec0*/  IADD3 R137, P1, PT, R137, R150, RZ ;  /* 0x0000009689897210 */ /* 0x000fe20007f3e0ff */
[----:B------:R-:W-:Y:S01]  /*6ed0*/  IMAD.WIDE.U32 R84, R78, R42, RZ ;  /* 0x0000002a4e547225 */ /* 0x000fe200078e00ff */
[----:B------:R-:W-:Y:S02]  /*6ee0*/  IADD3 R139, P3, PT, R139, R134, RZ ;  /* 0x000000868b8b7210 */ /* 0x000fe40007f7e0ff */
[----:B------:R-:W-:Y:S01]  /*6ef0*/  IADD3.X R117, P0, PT, R117, R128, RZ, P0, !PT ;  /* 0x0000008075757210 */ /* 0x000fe2000071e4ff */
[----:B------:R-:W-:Y:S01]  /*6f00*/  IMAD.WIDE.U32 R142, R79, R42, RZ ;  /* 0x0000002a4f8e7225 */ /* 0x000fe200078e00ff */
[----:B------:R-:W-:-:S02]  /*6f10*/  IADD3.X R121, P4, PT, R152, R19, RZ, P2, !PT ;  /* 0x0000001398797210 */ /* 0x000fc4000179e4ff */
[----:B------:R-:W-:Y:S01]  /*6f20*/  IADD3.X R150, P2, PT, R151, R140, RZ, P1, !PT ;  /* 0x0000008c97967210 */ /* 0x000fe20000f5e4ff */
[C---:B------:R-:W-:Y:S01]  /*6f30*/  IMAD.WIDE.U32 R126, R80.reuse, R86, RZ ;  /* 0x00000056507e7225 */ /* 0x040fe200078e00ff */
        /* <DEDUP_REMOVED lines=20> */
[C---:B------:R-:W-:Y:S01]  /*7080*/  IMAD.WIDE.U32 R132, R76.reuse, R87, RZ ;  /* 0x000000574c847225 */ /* 0x040fe200078e00ff */
[----:B------:R-:W-:Y:S02]  /*7090*/  IADD3.X R42, P4, PT, R125, R130, RZ, P4, !PT ;  /* 0x000000827d2a7210 */ /* 0x000fe4000279e4ff */
[----:B------:R-:W-:Y:S01]  /*70a0*/  IADD3.X R146, PT, PT, RZ, R147, RZ, P6, !PT ;  /* 0x00000093ff927210 */ /* 0x000fe200037fe4ff */
[----:B------:R-:W-:Y:S01]  /*70b0*/  IMAD.WIDE.U32 R126, R77, R87, RZ ;  /* 0x000000574d7e7225 */ /* 0x000fe200078e00ff */
[----:B------:R-:W-:Y:S02]  /*70c0*/  IADD3.X R147, PT, PT, RZ, R131, RZ, P4, !PT ;  /* 0x00000083ff937210 */ /* 0x000fe400027fe4ff */
[----:B------:R-:W-:Y:S01]  /*70d0*/  IADD3 R137, P2, PT, R137, R132, RZ ;  /* 0x0000008489897210 */ /* 0x000fe20007f5e0ff */
[----:B------:R-:W-:Y:S01]  /*70e0*/  IMAD.WIDE.U32 R124, R76, R43, RZ ;  /* 0x0000002b4c7c7225 */ /* 0x000fe200078e00ff */
[----:B------:R-:W-:-:S03]  /*70f0*/  IADD3 R151, P3, PT, R133, R126, RZ ;  /* 0x0000007e85977210 */ /* 0x000fc60007f7e0ff */
[----:B------:R-:W-:Y:S01]  /*7100*/  IMAD.WIDE.U32 R128, R77, R43, RZ ;  /* 0x0000002b4d807225 */ /* 0x000fe200078e00ff */
[----:B------:R-:W-:-:S03]  /*7110*/  IADD3 R139, P6, PT, R139, R124, RZ ;  /* 0x0000007c8b8b7210 */ /* 0x000fc60007fde0ff */
[----:B------:R-:W-:Y:S01]  /*7120*/  IMAD.WIDE.U32 R130, R78, R87, RZ ;  /* 0x000000574e827225 */ /* 0x000fe200078e00ff */
[----:B------:R-:W-:Y:S02]  /*7130*/  IADD3 R135, P4, PT, R125, R128, RZ ;  /* 0x000000807d877210 */ /* 0x000fe40007f9e0ff */
        /* <DEDUP_REMOVED lines=29> */
[----:B------:R-:W-:-:S02]  /*7310*/  IADD.64 RZ, P2, R96, R114 ;  /* 0x0000007260ff7235 */ /* 0x000fc40007840200 */
[----:B------:R-:W-:Y:S01]  /*7320*/  IMAD.WIDE.U32 R86, R77, R40, RZ ;  /* 0x000000284d567225 */ /* 0x000fe200078e00ff */
[----:B------:R-:W-:Y:S02]  /*7330*/  IADD3.X R117, P4, PT, R127, R134, RZ, P4, !PT ;  /* 0x000000867f757210 */ /* 0x000fe4000279e4ff */
[----:B------:R-:W-:Y:S01]  /*7340*/  IADD3.X R142, P6, PT, R143, R142, RZ, P6, !PT ;  /* 0x0000008e8f8e7210 */ /* 0x000fe200037de4ff */
[----:B------:R-:W-:Y:S01]  /*7350*/  IMAD.WIDE.U32 R126, R83, R43, RZ ;  /* 0x0000002b537e7225 */ /* 0x000fe200078e00ff */
[----:B------:R-:W-:Y:S01]  /*7360*/  IADD3.X R133, P3, PT, R133, R150, RZ, P3, !PT ;  /* 0x0000009685857210 */ /* 0x000fe20001f7e4ff */
[----:B------:R-:W-:Y:S02]  /*7370*/  IADD.64.X R110, P2, R110, R120, P2 ;  /* 0x000000786e6e7235 */ /* 0x000fe40001040600 */
[----:B------:R-:W-:Y:S01]  /*7380*/  IMAD.WIDE.U32 R120, R76, R40, RZ ;  /* 0x000000284c787225 */ /* 0x000fe200078e00ff */
[----:B------:R-:W-:Y:S02]  /*7390*/  IADD3.X R143, P6, PT, R42, R117, RZ, P6, !PT ;  /* 0x000000752a8f7210 */ /* 0x000fe400037de4ff */
[----:B------:R-:W-:Y:S01]  /*73a0*/  IADD3.X R126, P4, PT, R135, R126, RZ, P4, !PT ;  /* 0x0000007e877e7210 */ /* 0x000fe2000279e4ff */
[----:B------:R-:W-:Y:S01]  /*73b0*/  IMAD.WIDE.U32 R42, R108, 0x3d1, RZ ;  /* 0x000003d16c2a7825 */ /* 0x000fe200078e00ff */
[----:B------:R-:W-:-:S02]  /*73c0*/  IADD3.X R146, P5, PT, R146, R133, RZ, P5, !PT ;  /* 0x0000008592927210 */ /* 0x000fc40002fbe4ff */
[----:B------:R-:W-:Y:S01]  /*73d0*/  IADD3.X R126, P6, PT, R147, R126, RZ, P6, !PT ;  /* 0x0000007e937e7210 */ /* 0x000fe200037de4ff */
[-C--:B------:R-:W-:Y:S01]  /*73e0*/  IMAD.WIDE.U32 R132, R77, R41.reuse, RZ ;  /* 0x000000294d847225 */ /* 0x080fe200078e00ff */
[----:B------:R-:W-:Y:S02]  /*73f0*/  IADD3.X R19, P0, PT, R85, R42, RZ, P0, !PT ;  /* 0x0000002a55137210 */ /* 0x000fe4000071e4ff */
[----:B------:R-:W-:Y:S01]  /*7400*/  IADD3.X R147, PT, PT, RZ, RZ, R151, P5, P3 ;  /* 0x000000ffff937210 */ /* 0x000fe20002fe6497 */
[----:B------:R-:W-:Y:S01]  /*7410*/  IMAD.WIDE.U32 R84, R76, R41, RZ ;  /* 0x000000294c547225 */ /* 0x000fe200078e00ff */
[----:B------:R-:W-:Y:S02]  /*7420*/  IADD3 R121, P3, PT, R121, R86, RZ ;  /* 0x0000005679797210 */ /* 0x000fe40007f7e0ff */
[----:B------:R-:W-:Y:S01]  /*7430*/  IADD3.X R127, PT, PT, RZ, RZ, R127, P6, P4 ;  /* 0x000000ffff7f7210 */ /* 0x000fe200037e847f */
        /* <DEDUP_REMOVED lines=15> */
[----:B------:R-:W-:Y:S02]  /*7530*/  IADD.64 RZ, P6, R112, R128 ;  /* 0x0000008070ff7235 */ /* 0x000fe400078c0200 */
[----:B------:R-:W-:Y:S01]  /*7540*/  IMAD.WIDE.U32 R132, R80, R40, RZ ;  /* 0x0000002850847225 */ /* 0x000fe200078e00ff */
[----:B------:R-:W-:Y:S01]  /*7550*/  IADD3.X R79, P4, PT, R79, R84, RZ, P4, !PT ;  /* 0x000000544f4f7210 */ /* 0x000fe2000279e4ff */
[----:B------:R-:W-:Y:S02]  /*7560*/  IADD.64 R112, R112, R128 ;  /* 0x0000008070707235 */ /* 0x000fe400078e0200 */
[----:B------:R-:W-:-:S02]  /*7570*/  IADD.64.X R104, P6, R104, R124, P6 ;  /* 0x0000007c68687235 */ /* 0x000fc400030c0600 */
[----:B------:R-:W-:Y:S01]  /*7580*/  IMAD.WIDE.U32 R86, R81, R40, RZ ;  /* 0x0000002851567225 */ /* 0x000fe200078e00ff */
[----:B------:R-:W-:Y:S02]  /*7590*/  IADD3.X R135, P3, PT, R135, R132, RZ, P3, !PT ;  /* 0x0000008487877210 */ /* 0x000fe40001f7e4ff */
[----:B------:R-:W-:Y:S01]  /*75a0*/  IADD3.X R102, P1, PT, R103, R19, RZ, P1, !PT ;  /* 0x0000001367667210 */ /* 0x000fe20000f3e4ff */
[----:B------:R-:W-:Y:S02]  /*75b0*/  IADD.64.X R106, P6, R106, R144, P6 ;  /* 0x000000906a6a7235 */ /* 0x000fe400030c0600 */
[----:B------:R-:W-:Y:S01]  /*75c0*/  IMAD.WIDE.U32 R150, R81, R41, RZ ;  /* 0x0000002951967225 */ /* 0x000fe200078e00ff */
[----:B------:R-:W-:Y:S02]  /*75d0*/  IADD3.X R132, P3, PT, R133, R86, RZ, P3, !PT ;  /* 0x0000005685847210 */ /* 0x000fe40001f7e4ff */
[----:B------:R-:W-:Y:S01]  /*75e0*/  IADD3.X R78, P5, PT, R135, R78, RZ, P5, !PT ;  /* 0x0000004e874e7210 */ /* 0x000fe20002fbe4ff */
[----:B------:R-:W-:-:S02]  /*75f0*/  IADD.64.X R122, P6, R122, R146, P6 ;  /* 0x000000927a7a7235 */ /* 0x000fc400030c0600 */
[----:B------:R-:W-:Y:S01]  /*7600*/  IMAD.WIDE.U32 R154, R82, R40, RZ ;  /* 0x00000028529a7225 */ /* 0x000fe200078e00ff */
[----:B------:R-:W-:Y:S02]  /*7610*/  IADD3.X R85, P4, PT, R85, R150, RZ, P4, !PT ;  /* 0x0000009655557210 */ /* 0x000fe4000279e4ff */
[----:B------:R-:W-:Y:S01]  /*7620*/  IADD3.X R79, P5, PT, R132, R79, RZ, P5, !PT ;  /* 0x0000004f844f7210 */ /* 0x000fe20002fbe4ff */
[----:B------:R-:W-:Y:S01]  /*7630*/  IMAD.WIDE.U32 R80, R82, R41, RZ ;  /* 0x0000002952507225 */ /* 0x000fe200078e00ff */
[----:B------:R-:W-:Y:S02]  /*7640*/  IADD.64.X R118, RZ, R118, P6 ;  /* 0x00000076ff767235 */ /* 0x000fe400030e0600 */
[----:B------:R-:W-:Y:S02]  /*7650*/  IADD.64 RZ, P6, R104, R138 ;  /* 0x0000008a68ff7235 */ /* 0x000fe400078c0200 */
[----:B------:R-:W-:Y:S01]  /*7660*/  IMAD.WIDE.U32 R152, R83, R40, RZ ;  /* 0x0000002853987225 */ /* 0x000fe200078e00ff */
[----:B------:R-:W-:-:S02]  /*7670*/  IADD3.X R86, P3, PT, R87, R154, RZ, P3, !PT ;  /* 0x0000009a57567210 */ /* 0x000fc40001f7e4ff */
[----:B------:R-:W-:Y:S01]  /*7680*/  IADD3.X R151, P4, PT, R151, R80, RZ, P4, !PT ;  /* 0x0000005097977210 */ /* 0x000fe2000279e4ff */
[----:B------:R-:W-:Y:S01]  /*7690*/  IMAD.WIDE.U32 R40, R83, R41, RZ ;  /* 0x0000002953287225 */ /* 0x000fe200078e00ff */
[----:B------:R-:W-:Y:S01]  /*76a0*/  IADD3.X R154, P3, PT, R155, R152, RZ, P3, !PT ;  /* 0x000000989b9a7210 */ /* 0x000fe20001f7e4ff */
[----:B------:R-:W-:-:S03]  /*76b0*/  IADD.64.X R106, P6, R106, R130, P6 ;  /* 0x000000826a6a7235 */ /* 0x000fc600030c0600 */
[----:B------:R-:W-:Y:S02]  /*76c0*/  IADD3.X R83, P4, PT, R81, R40, RZ, P4, !PT ;  /* 0x0000002851537210 */ /* 0x000fe4000279e4ff */
[----:B------:R-:W-:Y:S01]  /*76d0*/  IADD3.X R40, PT, PT, RZ, R153, RZ, P3, !PT ;  /* 0x00000099ff287210 */ /* 0x000fe20001ffe4ff */
[----:B------:R-:W-:Y:S02]  /*76e0*/  IADD.64 RZ, P3, R106, R120 ;  /* 0x000000786aff7235 */ /* 0x000fe40007860200 */
[----:B------:R-:W-:-:S03]  /*76f0*/  IADD.64.X R122, P6, R122, R148, P6 ;  /* 0x000000947a7a7235 */ /* 0x000fc600030c0600 */
[----:B------:R-:W-:Y:S01]  /*7700*/  IADD3.X R80, P5, PT, R86, R85, RZ, P5, !PT ;  /* 0x0000005556507210 */ /* 0x000fe20002fbe4ff */
[----:B------:R-:W-:Y:S02]  /*7710*/  IADD.64.X R76, P3, R122, R76, P3 ;  /* 0x0000004c7a4c7235 */ /* 0x000fe40001860600 */
[----:B------:R-:W-:-:S03]  /*7720*/  IADD.64.X R118, P6, R118, R142, P6 ;  /* 0x0000008e76767235 */ /* 0x000fc600030c0600 */
[----:B------:R-:W-:Y:S01]  /*7730*/  IADD3.X R81, P5, PT, R154, R151, RZ, P5, !PT ;  /* 0x000000979a517210 */ /* 0x000fe20002fbe4ff */
[----:B------:R-:W-:Y:S02]  /*7740*/  IADD.64.X R78, P3, R118, R78, P3 ;  /* 0x0000004e764e7235 */ /* 0x000fe40001860600 */
[----:B------:R-:W-:Y:S01]  /*7750*/  IMAD.WIDE.U32 R84, R76, 0x3d1, RZ ;  /* 0x000003d14c547825 */ /* 0x000fe200078e00ff */
[----:B------:R-:W-:Y:S01]  /*7760*/  IADD3.X R40, P5, PT, R40, R83, RZ, P5, !PT ;  /* 0x0000005328287210 */ /* 0x000fe20002fbe4ff */
[----:B------:R-:W-:Y:S02]  /*7770*/  IADD.64.X R126, RZ, R126, P6 ;  /* 0x0000007eff7e7235 */ /* 0x000fe400030e0600 */
[----:B------:R-:W-:Y:S01]  /*7780*/  IMAD.WIDE.U32 R86, R77, 0x3d1, RZ ;  /* 0x000003d14d567825 */ /* 0x000fe200078e00ff */
[----:B------:R-:W-:Y:S01]  /*7790*/  IADD3.X R41, PT, PT, RZ, RZ, R41, P5, P4 ;  /* 0x000000ffff297210 */ /* 0x000fe20002fe8429 */
[----:B------:R-:W-:Y:S02]  /*77a0*/  IADD.64.X R80, P3, R126, R80, P3 ;  /* 0x000000507e507235 */ /* 0x000fe40001860600 */
[----:B------:R-:W-:Y:S01]  /*77b0*/  IMAD.WIDE.U32 R118, R78, 0x3d1, RZ ;  /* 0x000003d14e767825 */ /* 0x000fe200078e00ff */
[----:B------:R-:W-:-:S03]  /*77c0*/  IADD3 R85, P4, PT, R85, R86, RZ ;  /* 0x0000005655557210 */ /* 0x000fc60007f9e0ff */
[----:B------:R-:W-:Y:S01]  /*77d0*/  IMAD.WIDE.U32 R82, R109, 0x3d1, RZ ;  /* 0x000003d16d527825 */ /* 0x000fe200078e00ff */
[----:B------:R-:W-:Y:S01]  /*77e0*/  IADD3.X R117, P4, PT, R87, R118, RZ, P4, !PT ;  /* 0x0000007657757210 */ /* 0x000fe2000279e4ff */
[----:B------:R-:W-:Y:S02]  /*77f0*/  IADD.64.X R40, RZ, R40, P3 ;  /* 0x00000028ff287235 */ /* 0x000fe400018e0600 */
[----:B------:R-:W-:Y:S01]  /*7800*/  IMAD.WIDE.U32 R86, R79, 0x3d1, RZ ;  /* 0x000003d14f567825 */ /* 0x000fe200078e00ff */
[----:B------:R-:W-:Y:S02]  /*7810*/  IADD3 R85, P5, PT, R76, R85, RZ ;  /* 0x000000554c557210 */ /* 0x000fe40007fbe0ff */
[----:B------:R-:W-:Y:S02]  /*7820*/  IADD3.X R43, P0, PT, R43, R82, RZ, P0, !PT ;  /* 0x000000522b2b7210 */ /* 0x000fe4000071e4ff */
[----:B------:R-:W-:Y:S01]  /*7830*/  IADD3.X R116, P5, PT, R77, R117, RZ, P5, !PT ;  /* 0x000000754d747210 */ /* 0x000fe20002fbe4ff */
[----:B------:R-:W-:Y:S01]  /*7840*/  IMAD.WIDE.U32 R76, R80, 0x3d1, RZ ;  /* 0x000003d1504c7825 */ /* 0x000fe200078e00ff */
[----:B------:R-:W-:Y:S01]  /*7850*/  IADD3.X R119, P4, PT, R119, R86, RZ, P4, !PT ;  /* 0x0000005677777210 */ /* 0x000fe2000279e4ff */
[----:B------:R-:W-:-:S03]  /*7860*/  IADD.64 RZ, P3, R136, R84 ;  /* 0x0000005488ff7235 */ /* 0x000fc60007860200 */
[----:B------:R-:W-:Y:S01]  /*7870*/  IADD3.X R123, PT, PT, RZ, R83, RZ, P0, !PT ;  /* 0x00000053ff7b7210 */ /* 0x000fe200007fe4ff */
[----:B------:R-:W-:Y:S01]  /*7880*/  IMAD.WIDE.U32 R82, R81, 0x3d1, RZ ;  /* 0x000003d151527825 */ /* 0x000fe200078e00ff */
[----:B------:R-:W-:Y:S02]  /*7890*/  IADD3.X R19, P4, PT, R87, R76, RZ, P4, !PT ;  /* 0x0000004c57137210 */ /* 0x000fe4000279e4ff */
[----:B------:R-:W-:Y:S01]  /*78a0*/  IADD3.X R117, P5, PT, R78, R119, RZ, P5, !PT ;  /* 0x000000774e757210 */ /* 0x000fe20002fbe4ff */
[----:B------:R-:W-:Y:S01]  /*78b0*/  IMAD.WIDE.U32 R86, R40, 0x3d1, RZ ;  /* 0x000003d128567825 */ /* 0x000fe200078e00ff */
[----:B------:R-:W-:Y:S02]  /*78c0*/  IADD3.X R103, P0, PT, R77, R82, RZ, P4, !PT ;  /* 0x000000524d677210 */ /* 0x000fe4000271e4ff */
[----:B------:R-:W-:Y:S01]  /*78d0*/  IADD3.X R82, P5, PT, R79, R19, RZ, P5, !PT ;  /* 0x000000134f527210 */ /* 0x000fe20002fbe4ff */
[----:B------:R-:W-:Y:S01]  /*78e0*/  IMAD.WIDE.U32 R76, R41, 0x3d1, RZ ;  /* 0x000003d1294c7825 */ /* 0x000fe200078e00ff */
[----:B------:R-:W-:Y:S01]  /*78f0*/  IADD3.X R19, P0, PT, R83, R86, RZ, P0, !PT ;  /* 0x0000005653137210 */ /* 0x000fe2000071e4ff */
[----:B------:R-:W-:-:S02]  /*7900*/  IADD.64.X R78, P4, R112, R116, P3 ;  /* 0x00000074704e7235 */ /* 0x000fc40001880600 */
[----:B------:R-:W-:-:S03]  /*7910*/  IADD.64 R116, R104, R138 ;  /* 0x0000008a68747235 */ /* 0x000fc600078e0200 */
[----:B------:R-:W-:Y:S02]  /*7920*/  IADD3.X R83, P5, PT, R80, R103, RZ, P5, !PT ;  /* 0x0000006750537210 */ /* 0x000fe40002fbe4ff */
[----:B------:R-:W-:Y:S02]  /*7930*/  IADD3.X R87, P3, PT, R87, R76, RZ, P0, !PT ;  /* 0x0000004c57577210 */ /* 0x000fe4000077e4ff */
[----:B------:R-:W-:Y:S01]  /*7940*/  IADD3.X R80, P5, PT, R81, R19, RZ, P5, !PT ;  /* 0x0000001351507210 */ /* 0x000fe20002fbe4ff */
[----:B------:R-:W-:-:S03]  /*7950*/  IADD.64.X R116, P0, R116, R82, P4 ;  /* 0x0000005274747235 */ /* 0x000fc60002000600 */
[----:B------:R-:W-:Y:S01]  /*7960*/  IADD3.X R19, PT, PT, RZ, R77, RZ, P3, !PT ;  /* 0x0000004dff137210 */ /* 0x000fe20001ffe4ff */
[----:B------:R-:W-:-:S03]  /*7970*/  IADD.64 R76, R106, R120 ;  /* 0x000000786a4c7235 */ /* 0x000fc600078e0200 */
[----:B------:R-:W-:Y:S02]  /*7980*/  IADD3.X R81, P5, PT, R40, R87, RZ, P5, !PT ;  /* 0x0000005728517210 */ /* 0x000fe40002fbe4ff */
[----:B------:R-:W-:Y:S02]  /*7990*/  IADD3.X R103, P1, PT, R108, R43, RZ, P1, !PT ;  /* 0x0000002b6c677210 */ /* 0x000fe40000f3e4ff */
[----:B------:R-:W-:Y:S01]  /*79a0*/  IADD3.X R40, P5, PT, R41, R19, RZ, P5, !PT ;  /* 0x0000001329287210 */ /* 0x000fe20002fbe4ff */
[----:B------:R-:W-:Y:S02]  /*79b0*/  IADD.64.X R76, P0, R76, R80, P0 ;  /* 0x000000504c4c7235 */ /* 0x000fe40000000600 */
[----:B------:R-:W-:Y:S02]  /*79c0*/  IADD.64.X R98, P2, R98, R102, P2 ;  /* 0x0000006662627235 */ /* 0x000fe40001040600 */
[----:B------:R-:W-:Y:S01]  /*79d0*/  SEL R41, RZ, 0x1, !P5 ;  /* 0x00000001ff297807 */ /* 0x000fe20006800000 */
[----:B------:R-:W-:-:S04]  /*79e0*/  IADD3.X R108, P1, PT, R109, R123, RZ, P1, !PT ;  /* 0x0000007b6d6c7210 */ /* 0x000fc80000f3e4ff */
[----:B------:R-:W-:Y:S02]  /*79f0*/  IADD.64.X R40, RZ, R40, P0 ;  /* 0x00000028ff287235 */ /* 0x000fe400000e0600 */
[----:B------:R-:W-:-:S04]  /*7a00*/  SEL R109, RZ, 0x1, !P1 ;  /* 0x00000001ff6d7807 */ /* 0x000fc80004800000 */
[----:B------:R-:W-:Y:S01]  /*7a10*/  IMAD.WIDE.U32 R42, R40, 0x3d1, RZ ;  /* 0x000003d1282a7825 */ /* 0x000fe200078e00ff */
[----:B------:R-:W-:-:S03]  /*7a20*/  IADD.64.X R108, RZ, R108, P2 ;  /* 0x0000006cff6c7235 */ /* 0x000fc600010e0600 */
[----:B------:R-:W-:-:S04]  /*7a30*/  IMAD.WIDE.U32 R80, R41, 0x3d1, RZ ;  /* 0x000003d129507825 */ /* 0x000fc800078e00ff */
[----:B------:R-:W-:Y:S01]  /*7a40*/  IMAD.WIDE.U32 R82, R108, 0x3d1, RZ ;  /* 0x000003d16c527825 */ /* 0x000fe200078e00ff */
[----:B------:R-:W-:-:S03]  /*7a50*/  IADD3 R43, P0, PT, R43, R80, RZ ;  /* 0x000000502b2b7210 */ /* 0x000fc60007f1e0ff */
[----:B------:R-:W-:Y:S01]  /*7a60*/  IMAD.WIDE.U32 R86, R109, 0x3d1, RZ ;  /* 0x000003d16d567825 */ /* 0x000fe200078e00ff */
[----:B------:R-:W-:Y:S02]  /*7a70*/  IADD3.X R81, PT, PT, RZ, R81, RZ, P0, !PT ;  /* 0x00000051ff517210 */ /* 0x000fe400007fe4ff */
[----:B------:R-:W-:Y:S02]  /*7a80*/  IADD3 R43, P0, PT, R40, R43, RZ ;  /* 0x0000002b282b7210 */ /* 0x000fe40007f1e0ff */
[----:B------:R-:W-:Y:S02]  /*7a90*/  IADD3 R83, P1, PT, R83, R86, RZ ;  /* 0x0000005653537210 */ /* 0x000fe40007f3e0ff */
[----:B------:R-:W-:Y:S01]  /*7aa0*/  IADD3.X R40, P0, PT, R41, R81, RZ, P0, !PT ;  /* 0x0000005129287210 */ /* 0x000fe2000071e4ff */
[----:B------:R-:W-:-:S03]  /*7ab0*/  IADD.64 R80, R136, R84 ;  /* 0x0000005488507235 */ /* 0x000fc600078e0200 */
[----:B------:R-:W-:Y:S01]  /*7ac0*/  IADD3.X R19, PT, PT, RZ, R87, RZ, P1, !PT ;  /* 0x00000057ff137210 */ /* 0x000fe20000ffe4ff */
[----:B------:R-:W-:Y:S02]  /*7ad0*/  IADD.64 R86, R96, R114 ;  /* 0x0000007260567235 */ /* 0x000fe400078e0200 */
[----:B------:R-:W-:Y:S01]  /*7ae0*/  SEL R41, RZ, 0x1, !P0 ;  /* 0x00000001ff297807 */ /* 0x000fe20004000000 */
[----:B------:R-:W-:Y:S01]  /*7af0*/  IADD3 R83, P1, PT, R108, R83, RZ ;  /* 0x000000536c537210 */ /* 0x000fe20007f3e0ff */
[CC--:B------:R-:W-:Y:S02]  /*7b00*/  IADD.64 RZ, P0, R80.reuse, R42.reuse ;  /* 0x0000002a50ff7235 */ /* 0x0c0fe40007800200 */
[----:B------:R-:W-:-:S03]  /*7b10*/  IADD.64 R80, R80, R42 ;  /* 0x0000002a50507235 */ /* 0x000fc600078e0200 */
[----:B------:R-:W-:Y:S01]  /*7b20*/  IADD3.X R108, P1, PT, R109, R19, RZ, P1, !PT ;  /* 0x000000136d6c7210 */ /* 0x000fe20000f3e4ff */
[----:B------:R-:W-:-:S04]  /*7b30*/  IADD.64.X R78, P0, R78, R40, P0 ;  /* 0x000000284e4e7235 */ /* 0x000fc80000000600 */
[----:B------:R-:W-:Y:S01]  /*7b40*/  SEL R109, RZ, 0x1, !P1 ;  /* 0x00000001ff6d7807 */ /* 0x000fe20004800000 */
[C---:B------:R-:W-:Y:S02]  /*7b50*/  IADD.64 RZ, P1, R86.reuse, R82 ;  /* 0x0000005256ff7235 */ /* 0x040fe40007820200 */
[----:B------:R-:W-:Y:S02]  /*7b60*/  IADD.64.X R116, P0, RZ, R116, P0 ;  /* 0x00000074ff747235 */ /* 0x000fe40000000600 */
[----:B------:R-:W-:Y:S02]  /*7b70*/  IADD.64 R86, R86, R82 ;  /* 0x0000005256567235 */ /* 0x000fe400078e0200 */
[----:B------:R-:W-:Y:S02]  /*7b80*/  IADD.64.X R84, P1, R110, R108, P1 ;  /* 0x0000006c6e547235 */ /* 0x000fe40000820600 */
[----:B------:R-:W-:-:S04]  /*7b90*/  IADD.64.X R76, RZ, R76, P0 ;  /* 0x0000004cff4c7235 */ /* 0x000fc800000e0600 */
[----:B------:R-:W-:-:S06]  /*7ba0*/  IADD.64.X R42, P1, RZ, R100, P1 ;  /* 0x00000064ff2a7235 */ /* 0x000fcc0000820600 */
[----:B------:R-:W-:-:S08]  /*7bb0*/  IADD.64.X R40, RZ, R98, P1 ;  /* 0x00000062ff287235 */ /* 0x000fd000008e0600 */
.L_x_442:
        /* <DEDUP_REMOVED lines=13> */
.L_x_446:
[----:B------:R-:W-:Y:S05]  /*7c90*/  BSYNC.RECONVERGENT B0 ;  /* 0x0000000000007941 */ /* 0x000fea0003800200 */
.L_x_445:
        /* <DEDUP_REMOVED lines=15> */
[C---:B------:R-:W-:Y:S01]  /*7d90*/  IMAD.WIDE.U32 R72, R132.reuse, R78, RZ ;  /* 0x0000004e84487225 */ /* 0x040fe200078e00ff */
[----:B------:R-:W-:Y:S02]  /*7da0*/  IADD3 R149, P2, PT, R151, R102, RZ ;  /* 0x0000006697957210 */ /* 0x000fe40007f5e0ff */
        /* <DEDUP_REMOVED lines=63> */
[----:B------:R-:W-:Y:S01]  /*81a0*/  IMAD.WIDE.U32 R72, R124, R116, RZ ;  /* 0x000000747c487225 */ /* 0x000fe200078e00ff */
[----:B------:R-:W-:Y:S01]  /*81b0*/  IADD3.X R155, PT, PT, RZ, RZ, R155, P1, P4 ;  /* 0x000000ffff9b7210 */ /* 0x000fe20000fe849b */
[----:B------:R-:W-:Y:S02]  /*81c0*/  IADD.64 RZ, P4, R162, R148 ;  /* 0x00000094a2ff7235 */ /* 0x000fe40007880200 */
[----:B------:R-:W-:Y:S01]  /*81d0*/  IMAD.WIDE.U32 R78, R132, R116, RZ ;  /* 0x00000074844e7225 */ /* 0x000fe200078e00ff */
[----:B------:R-:W-:Y:S01]  /*81e0*/  IADD3.X R152, P0, PT, R19, R150, RZ, P0, !PT ;  /* 0x0000009613987210 */ /* 0x000fe2000071e4ff */
[----:B------:R-:W-:Y:S02]  /*81f0*/  IADD.64 R148, R162, R148 ;  /* 0x00000094a2947235 */ /* 0x000fe400078e0200 */
[----:B------:R-:W-:Y:S02]  /*8200*/  IADD.64.X R68, P4, R160, R68, P4 ;  /* 0x00000044a0447235 */ /* 0x000fe40002080600 */
[----:B------:R-:W-:Y:S01]  /*8210*/  IMAD.WIDE.U32 R104, R125, R117, RZ ;  /* 0x000000757d687225 */ /* 0x000fe200078e00ff */
[----:B------:R-:W-:-:S02]  /*8220*/  IADD3 R19, P3, PT, R73, R74, RZ ;  /* 0x0000004a49137210 */ /* 0x000fc40007f7e0ff */
[----:B------:R-:W-:Y:S01]  /*8230*/  IADD3.X R153, PT, PT, RZ, RZ, R153, P0, P5 ;  /* 0x000000ffff997210 */ /* 0x000fe200007ea499 */
[----:B------:R-:W-:Y:S01]  /*8240*/  IMAD.WIDE.U32 R80, R133, R116, RZ ;  /* 0x0000007485507225 */ /* 0x000fe200078e00ff */
[----:B------:R-:W-:Y:S01]  /*8250*/  IADD3.X R74, P3, PT, R75, R78, RZ, P3, !PT ;  /* 0x0000004e4b4a7210 */ /* 0x000fe20001f7e4ff */
[----:B------:R-:W-:Y:S02]  /*8260*/  IADD.64.X R70, P4, R158, R70, P4 ;  /* 0x000000469e467235 */ /* 0x000fe40002080600 */
[----:B------:R-:W-:Y:S01]  /*8270*/  IMAD.WIDE.U32 R82, R140, R116, RZ ;  /* 0x000000748c527225 */ /* 0x000fe200078e00ff */
[----:B------:R-:W-:Y:S02]  /*8280*/  IADD3 R73, P1, PT, R103, R104, RZ ;  /* 0x0000006867497210 */ /* 0x000fe40007f3e0ff */
[----:B------:R-:W-:Y:S01]  /*8290*/  IADD3.X R79, P3, PT, R79, R80, RZ, P3, !PT ;  /* 0x000000504f4f7210 */ /* 0x000fe20001f7e4ff */
[----:B------:R-:W-:Y:S01]  /*82a0*/  IMAD.WIDE.U32 R96, R141, R116, RZ ;  /* 0x000000748d607225 */ /* 0x000fe200078e00ff */
[----:B------:R-:W-:-:S02]  /*82b0*/  IADD.64.X R152, P4, R156, R152, P4 ;  /* 0x000000989c987235 */ /* 0x000fc40002080600 */
[----:B------:R-:W-:Y:S01]  /*82c0*/  MOV R150, R164 ;  /* 0x000000a400967202 */ /* 0x000fe20000000f00 */
[----:B------:R-:W-:-:S03]  /*82d0*/  IMAD.WIDE.U32 R106, R132, R117, RZ ;  /* 0x00000075846a7225 */ /* 0x000fc600078e00ff */
[----:B------:R-:W-:Y:S02]  /*82e0*/  IADD.64.X R154, RZ, R154, P4 ;  /* 0x0000009aff9a7235 */ /* 0x000fe400020e0600 */
        /* <DEDUP_REMOVED lines=26> */
[----:B------:R-:W-:Y:S01]  /*8490*/  MOV R166, R72 ;  /* 0x0000004800a67202 */ /* 0x000fe20000000f00 */
[----:B------:R-:W-:Y:S02]  /*84a0*/  IADD3.X R72, P1, PT, R107, R108, RZ, P1, !PT ;  /* 0x0000006c6b487210 */ /* 0x000fe40000f3e4ff */
[----:B------:R-:W-:Y:S02]  /*84b0*/  IMAD.WIDE.U32 R116, R167, R117, RZ ;  /* 0x00000075a7747225 */ /* 0x000fe400078e00ff */
[----:B------:R-:W-:Y:S02]  /*84c0*/  IADD3.X R109, P1, PT, R109, R110, RZ, P1, !PT ;  /* 0x0000006e6d6d7210 */ /* 0x000fe40000f3e4ff */
[----:B------:R-:W-:Y:S01]  /*84d0*/  IMAD.WIDE.U32 R76, R167, R77, RZ ;  /* 0x0000004da74c7225 */ /* 0x000fe200078e00ff */
[----:B------:R-:W-:Y:S02]  /*84e0*/  IADD3 R167, P2, PT, R19, R102, RZ ;  /* 0x0000006613a77210 */ /* 0x000fe40007f5e0ff */
[----:B------:R-:W-:-:S02]  /*84f0*/  IADD3 R19, P5, PT, R123, R124, RZ ;  /* 0x0000007c7b137210 */ /* 0x000fc40007fbe0ff */
[----:B------:R-:W-:Y:S01]  /*8500*/  IADD3.X R74, P2, PT, R74, R73, RZ, P2, !PT ;  /* 0x000000494a4a7210 */ /* 0x000fe2000175e4ff */
[CC--:B------:R-:W-:Y:S02]  /*8510*/  IADD.64 RZ, P4, R68.reuse, R166.reuse ;  /* 0x000000a644ff7235 */ /* 0x0c0fe40007880200 */
[----:B------:R-:W-:-:S03]  /*8520*/  IADD.64 R68, R68, R166 ;  /* 0x000000a644447235 */ /* 0x000fc600078e0200 */
        /* <DEDUP_REMOVED lines=11> */
[----:B------:R-:W-:Y:S01]  /*85e0*/  IADD3.X R78, P5, PT, R131, R132, RZ, P5, !PT ;  /* 0x00000084834e7210 */ /* 0x000fe20002fbe4ff */
[----:B------:R-:W-:-:S03]  /*85f0*/  IADD.64.X R72, P4, R152, R72, P4 ;  /* 0x0000004898487235 */ /* 0x000fc60002080600 */
[----:B------:R-:W-:Y:S02]  /*8600*/  IADD3.X R79, P6, PT, R129, R134, RZ, P6, !PT ;  /* 0x00000086814f7210 */ /* 0x000fe400037de4ff */
[----:B------:R-:W-:Y:S02]  /*8610*/  IADD3.X R121, P0, PT, R127, R124, RZ, P0, !PT ;  /* 0x0000007c7f797210 */ /* 0x000fe4000071e4ff */
[----:B------:R-:W-:Y:S02]  /*8620*/  IADD3.X R113, P1, PT, R113, R114, RZ, P1, !PT ;  /* 0x0000007271717210 */ /* 0x000fe40000f3e4ff */
[----:B------:R-:W-:Y:S02]  /*8630*/  IADD3.X R82, P2, PT, R83, R110, RZ, P2, !PT ;  /* 0x0000006e53527210 */ /* 0x000fe4000175e4ff */
[----:B------:R-:W-:Y:S01]  /*8640*/  IADD3.X R100, PT, PT, RZ, R101, RZ, P3, !PT ;  /* 0x00000065ff647210 */ /* 0x000fe20001ffe4ff */
[----:B------:R-:W-:-:S03]  /*8650*/  IADD.64 RZ, P3, R74, R118 ;  /* 0x000000764aff7235 */ /* 0x000fc60007860200 */
[----:B------:R-:W-:Y:S02]  /*8660*/  IADD3.X R133, P5, PT, R133, R138, RZ, P5, !PT ;  /* 0x0000008a85857210 */ /* 0x000fe40002fbe4ff */
[----:B------:R-:W-:Y:S01]  /*8670*/  IADD3.X R134, P6, PT, R135, R136, RZ, P6, !PT ;  /* 0x0000008887867210 */ /* 0x000fe200037de4ff */
[----:B------:R-:W-:-:S03]  /*8680*/  IADD.64.X R120, P3, R72, R120, P3 ;  /* 0x0000007848787235 */ /* 0x000fc60001860600 */
[----:B------:R-:W-:Y:S02]  /*8690*/  IADD3.X R78, P0, PT, R79, R78, RZ, P0, !PT ;  /* 0x0000004e4f4e7210 */ /* 0x000fe4000071e4ff */
[----:B------:R-:W-:Y:S01]  /*86a0*/  IADD3.X R83, P2, PT, R98, R113, RZ, P2, !PT ;  /* 0x0000007162537210 */ /* 0x000fe2000175e4ff */
[----:B------:R-:W-:Y:S01]  /*86b0*/  IMAD.WIDE.U32 R70, R120, 0x3d1, RZ ;  /* 0x000003d178467825 */ /* 0x000fe200078e00ff */
[----:B------:R-:W-:Y:S02]  /*86c0*/  IADD3.X R115, P1, PT, R115, R116, RZ, P1, !PT ;  /* 0x0000007473737210 */ /* 0x000fe40000f3e4ff */
[----:B------:R-:W-:Y:S01]  /*86d0*/  IADD3.X R81, P5, PT, R139, R140, RZ, P5, !PT ;  /* 0x0000008c8b517210 */ /* 0x000fe20002fbe4ff */
[----:B------:R-:W-:-:S03]  /*86e0*/  IADD.64.X R82, P4, R154, R82, P4 ;  /* 0x000000529a527235 */ /* 0x000fc60002080600 */
[----:B------:R-:W-:Y:S02]  /*86f0*/  IADD3.X R80, P6, PT, R137, R142, RZ, P6, !PT ;  /* 0x0000008e89507210 */ /* 0x000fe400037de4ff */
[----:B------:R-:W-:Y:S02]  /*8700*/  IADD3.X R79, P0, PT, R134, R133, RZ, P0, !PT ;  /* 0x00000085864f7210 */ /* 0x000fe4000071e4ff */
[----:B------:R-:W-:Y:S02]  /*8710*/  IADD3.X R72, P2, PT, R100, R115, RZ, P2, !PT ;  /* 0x0000007364487210 */ /* 0x000fe4000175e4ff */
[----:B------:R-:W-:Y:S01]  /*8720*/  IADD3.X R141, P5, PT, R141, R146, RZ, P5, !PT ;  /* 0x000000928d8d7210 */ /* 0x000fe20002fbe4ff */
[----:B------:R-:W-:Y:S02]  /*8730*/  IADD.64.X R78, P3, R82, R78, P3 ;  /* 0x0000004e524e7235 */ /* 0x000fe40001860600 */
[----:B------:R-:W-:Y:S01]  /*8740*/  IMAD.WIDE.U32 R82, R121, 0x3d1, RZ ;  /* 0x000003d179527825 */ /* 0x000fe200078e00ff */
[----:B------:R-:W-:-:S02]  /*8750*/  IADD3.X R142, P6, PT, R143, R144, RZ, P6, !PT ;  /* 0x000000908f8e7210 */ /* 0x000fc400037de4ff */
[----:B------:R-:W-:Y:S01]  /*8760*/  IADD3.X R80, P0, PT, R80, R81, RZ, P0, !PT ;  /* 0x0000005150507210 */ /* 0x000fe2000071e4ff */
[----:B------:R-:W-:Y:S01]  /*8770*/  IMAD.WIDE.U32 R96, R78, 0x3d1, RZ ;  /* 0x000003d14e607825 */ /* 0x000fe200078e00ff */
[----:B------:R-:W-:Y:S02]  /*8780*/  IADD3.X R73, PT, PT, RZ, RZ, R117, P2, P1 ;  /* 0x000000ffff497210 */ /* 0x000fe400017e2475 */
[----:B------:R-:W-:Y:S02]  /*8790*/  IADD3.X R147, P5, PT, R147, R76, RZ, P5, !PT ;  /* 0x0000004c93937210 */ /* 0x000fe40002fbe4ff */
[----:B------:R-:W-:Y:S01]  /*87a0*/  IADD3.X R76, PT, PT, RZ, R145, RZ, P6, !PT ;  /* 0x00000091ff4c7210 */ /* 0x000fe200037fe4ff */
[----:B------:R-:W-:-:S03]  /*87b0*/  IADD.64.X R72, RZ, R72, P4 ;  /* 0x00000048ff487235 */ /* 0x000fc600020e0600 */
[----:B------:R-:W-:Y:S02]  /*87c0*/  IADD3.X R81, P0, PT, R142, R141, RZ, P0, !PT ;  /* 0x0000008d8e517210 */ /* 0x000fe4000071e4ff */
[----:B------:R-:W-:Y:S02]  /*87d0*/  IADD3 R71, P6, PT, R71, R82, RZ ;  /* 0x0000005247477210 */ /* 0x000fe40007fde0ff */
[----:B------:R-:W-:Y:S01]  /*87e0*/  IADD3.X R76, P0, PT, R76, R147, RZ, P0, !PT ;  /* 0x000000934c4c7210 */ /* 0x000fe2000071e4ff */
[----:B------:R-:W-:-:S03]  /*87f0*/  IADD.64.X R72, P3, R72, R80, P3 ;  /* 0x0000005048487235 */ /* 0x000fc60001860600 */
[----:B------:R-:W-:Y:S02]  /*8800*/  IADD3.X R77, PT, PT, RZ, RZ, R77, P0, P5 ;  /* 0x000000ffff4d7210 */ /* 0x000fe400007ea44d */
        /* <DEDUP_REMOVED lines=21> */
[----:B------:R-:W-:Y:S02]  /*8960*/  IADD.64.X R116, P1, R68, R80, P1 ;  /* 0x0000005044747235 */ /* 0x000fe40000820600 */
[----:B------:R-:W-:-:S03]  /*8970*/  IADD.64 R68, R74, R118 ;  /* 0x000000764a447235 */ /* 0x000fc600078e0200 */
        /* <DEDUP_REMOVED lines=20> */
[----:B------:R-:W-:-:S03]  /*8ac0*/  IADD3 R75, P0, PT, R70, R75, RZ ;  /* 0x0000004b464b7210 */ /* 0x000fc60007f1e0ff */
[----:B------:R-:W-:Y:S01]  /*8ad0*/  IMAD.WIDE.U32 R80, R149, R72, RZ ;  /* 0x0000004895507225 */ /* 0x000fe200078e00ff */
[----:B------:R-:W-:Y:S02]  /*8ae0*/  IADD3 R75, P1, PT, R70, R75, RZ ;  /* 0x0000004b464b7210 */ /* 0x000fe40007f3e0ff */
[----:B------:R-:W-:Y:S01]  /*8af0*/  IADD3.X R19, P0, PT, R71, R76, RZ, P0, !PT ;  /* 0x0000004c47137210 */ /* 0x000fe2000071e4ff */
[----:B------:R-:W-:-:S03]  /*8b00*/  IMAD.WIDE.U32 R78, R148, R73, RZ ;  /* 0x00000049944e7225 */ /* 0x000fc600078e00ff */
[----:B------:R-:W-:Y:S01]  /*8b10*/  IADD3.X R71, P3, PT, R71, R19, RZ, P1, !PT ;  /* 0x0000001347477210 */ /* 0x000fe20000f7e4ff */
[----:B------:R-:W-:Y:S02]  /*8b20*/  IADD.64.X R116, P1, RZ, R116, P4 ;  /* 0x00000074ff747235 */ /* 0x000fe40002020600 */
[----:B------:R-:W-:Y:S01]  /*8b30*/  IMAD.WIDE.U32 R82, R73, R73, RZ ;  /* 0x0000004949527225 */ /* 0x000fe200078e00ff */
[----:B------:R-:W-:-:S03]  /*8b40*/  IADD3.X R19, P2, PT, R77, R80, RZ, P0, !PT ;  /* 0x000000504d137210 */ /* 0x000fc6000075e4ff */
[----:B------:R-:W-:Y:S01]  /*8b50*/  IMAD.WIDE.U32 R100, R116, R72, RZ ;  /* 0x0000004874647225 */ /* 0x000fe200078e00ff */
[----:B------:R-:W-:Y:S01]  /*8b60*/  IADD3.X R19, P0, PT, R78, R19, RZ, P3, !PT ;  /* 0x000000134e137210 */ /* 0x000fe20001f1e4ff */
[----:B------:R-:W-:Y:S02]  /*8b70*/  IADD.64.X R68, RZ, R68, P1 ;  /* 0x00000044ff447235 */ /* 0x000fe400008e0600 */
[----:B------:R-:W-:Y:S01]  /*8b80*/  IMAD.WIDE.U32 R98, R149, R73, RZ ;  /* 0x0000004995627225 */ /* 0x000fe200078e00ff */
[----:B------:R-:W-:-:S03]  /*8b90*/  IADD3 R71, P3, PT, R82, R71, RZ ;  /* 0x0000004752477210 */ /* 0x000fc60007f7e0ff */
[----:B------:R-:W-:Y:S01]  /*8ba0*/  IMAD.WIDE.U32 R104, R116, R73, RZ ;  /* 0x0000004974687225 */ /* 0x000fe200078e00ff */
[----:B------:R-:W-:Y:S02]  /*8bb0*/  IADD3.X R97, P3, PT, R83, R19, RZ, P3, !PT ;  /* 0x0000001353617210 */ /* 0x000fe40001f7e4ff */
        /* <DEDUP_REMOVED lines=12> */
[----:B------:R-:W-:Y:S01]  /*8c80*/  IADD3 R109, P1, PT, R78, R97, RZ ;  /* 0x000000614e6d7210 */ /* 0x000fe20007f3e0ff */
[-C--:B------:R-:W-:Y:S01]  /*8c90*/  IMAD.WIDE.U32 R96, R68, R72.reuse, RZ ;  /* 0x0000004844607225 */ /* 0x080fe200078e00ff */
[----:B------:R-:W-:Y:S02]  /*8ca0*/  IADD3.X R19, P2, PT, R99, R19, RZ, P4, !PT ;  /* 0x0000001363137210 */ /* 0x000fe4000275e4ff */
[----:B------:R-:W-:Y:S01]  /*8cb0*/  IADD3.X R115, P4, PT, R79, R71, RZ, P1, !PT ;  /* 0x000000474f737210 */ /* 0x000fe20000f9e4ff */
[----:B------:R-:W-:Y:S01]  /*8cc0*/  IMAD.WIDE.U32 R78, R69, R72, RZ ;  /* 0x00000048454e7225 */ /* 0x000fe200078e00ff */
[----:B------:R-:W-:-:S02]  /*8cd0*/  IADD3.X R113, P5, PT, R19, R77, RZ, P5, !PT ;  /* 0x0000004d13717210 */ /* 0x000fc40002fbe4ff */
[----:B------:R-:W-:Y:S01]  /*8ce0*/  IADD3.X R19, P0, PT, R83, R96, RZ, P0, !PT ;  /* 0x0000006053137210 */ /* 0x000fe2000071e4ff */
[----:B------:R-:W-:Y:S01]  /*8cf0*/  IMAD.WIDE.U32 R76, R68, R73, RZ ;  /* 0x00000049444c7225 */ /* 0x000fe200078e00ff */
[----:B------:R-:W-:Y:S02]  /*8d00*/  IADD3 R71, P6, PT, R80, R109, RZ ;  /* 0x0000006d50477210 */ /* 0x000fe40007fde0ff */
[----:B------:R-:W-:Y:S01]  /*8d10*/  IADD3.X R107, P3, PT, R105, R19, RZ, P3, !PT ;  /* 0x00000013696b7210 */ /* 0x000fe20001f7e4ff */
[----:B------:R-:W-:Y:S01]  /*8d20*/  IMAD.WIDE.U32 R108, R116, R148, RZ ;  /* 0x00000094746c7225 */ /* 0x000fe200078e00ff */
[----:B------:R-:W-:Y:S02]  /*8d30*/  IADD3.X R19, P1, PT, R97, R78, RZ, P0, !PT ;  /* 0x0000004e61137210 */ /* 0x000fe4000073e4ff */
[----:B------:R-:W-:Y:S02]  /*8d40*/  IADD3.X R107, P2, PT, R102, R107, RZ, P2, !PT ;  /* 0x0000006b666b7210 */ /* 0x000fe4000175e4ff */
[----:B------:R-:W-:-:S02]  /*8d50*/  IADD3.X R19, P3, PT, R76, R19, RZ, P3, !PT ;  /* 0x000000134c137210 */ /* 0x000fc40001f7e4ff */
[----:B------:R-:W-:Y:S02]  /*8d60*/  IADD3.X R115, P6, PT, R81, R115, RZ, P6, !PT ;  /* 0x0000007351737210 */ /* 0x000fe400037de4ff */
[----:B------:R-:W-:Y:S02]  /*8d70*/  IADD3.X R113, P4, PT, R110, R113, RZ, P4, !PT ;  /* 0x000000716e717210 */ /* 0x000fe4000279e4ff */
[----:B------:R-:W-:Y:S02]  /*8d80*/  IADD3.X R107, P5, PT, R108, R107, RZ, P5, !PT ;  /* 0x0000006b6c6b7210 */ /* 0x000fe40002fbe4ff */
        /* <DEDUP_REMOVED lines=12> */
[----:B------:R-:W-:-:S02]  /*8e50*/  IADD3.X R19, PT, PT, RZ, R79, RZ, P1, !PT ;  /* 0x0000004fff137210 */ /* 0x000fc40000ffe4ff */
[----:B------:R-:W-:Y:S01]  /*8e60*/  IADD3 R80, P1, PT, R100, R115, RZ ;  /* 0x0000007364507210 */ /* 0x000fe20007f3e0ff */
[----:B------:R-:W-:Y:S01]  /*8e70*/  IMAD.WIDE.U32 R114, R116, R116, RZ ;  /* 0x0000007474727225 */ /* 0x000fe200078e00ff */
[----:B------:R-:W-:Y:S02]  /*8e80*/  IADD3.X R81, P6, PT, R110, R81, RZ, P6, !PT ;  /* 0x000000516e517210 */ /* 0x000fe400037de4ff */
[----:B------:R-:W-:Y:S02]  /*8e90*/  IADD3.X R121, P0, PT, R112, R121, RZ, P0, !PT ;  /* 0x0000007970797210 */ /* 0x000fe4000071e4ff */
[----:B------:R-:W-:Y:S02]  /*8ea0*/  IADD3.X R19, P3, PT, R77, R19, RZ, P3, !PT ;  /* 0x000000134d137210 */ /* 0x000fe40001f7e4ff */
[----:B------:R-:W-:Y:S01]  /*8eb0*/  IADD3.X R119, P1, PT, R101, R119, RZ, P1, !PT ;  /* 0x0000007765777210 */ /* 0x000fe20000f3e4ff */
[----:B------:R-:W-:Y:S01]  /*8ec0*/  IMAD.WIDE.U32 R100, R68, R148, RZ ;  /* 0x0000009444647225 */ /* 0x000fe200078e00ff */
[----:B------:R-:W-:-:S02]  /*8ed0*/  IADD3.X R113, P0, PT, R113, R81, RZ, P0, !PT ;  /* 0x0000005171717210 */ /* 0x000fc4000071e4ff */
[----:B------:R-:W-:Y:S01]  /*8ee0*/  IADD3.X R81, P2, PT, R98, R19, RZ, P2, !PT ;  /* 0x0000001362517210 */ /* 0x000fe2000175e4ff */
[----:B------:R-:W-:Y:S01]  /*8ef0*/  SEL R19, RZ, 0x1, !P3 ;  /* 0x00000001ff137807 */ /* 0x000fe20005800000 */
[----:B------:R-:W-:Y:S02]  /*8f00*/  IADD3.X R121, P1, PT, R108, R121, RZ, P1, !PT ;  /* 0x000000796c797210 */ /* 0x000fe40000f3e4ff */
[----:B------:R-:W-:Y:S02]  /*8f10*/  IADD3 R125, P3, PT, R104, R119, RZ ;  /* 0x00000077687d7210 */ /* 0x000fe40007f7e0ff */
[----:B------:R-:W-:Y:S02]  /*8f20*/  IADD3.X R81, P5, PT, R100, R81, RZ, P5, !PT ;  /* 0x0000005164517210 */ /* 0x000fe40002fbe4ff */
[----:B------:R-:W-:Y:S02]  /*8f30*/  IADD3.X R19, P2, PT, R99, R19, RZ, P2, !PT ;  /* 0x0000001363137210 */ /* 0x000fe4000175e4ff */
[----:B------:R-:W-:Y:S01]  /*8f40*/  IADD3.X R127, P3, PT, R105, R121, RZ, P3, !PT ;  /* 0x00000079697f7210 */ /* 0x000fe20001f7e4ff */
[----:B------:R-:W-:Y:S01]  /*8f50*/  IMAD.WIDE.U32 R104, R69, R148, RZ ;  /* 0x0000009445687225 */ /* 0x000fe200078e00ff */
[----:B------:R-:W-:-:S02]  /*8f60*/  IADD3.X R81, P4, PT, R107, R81, RZ, P4, !PT ;  /* 0x000000516b517210 */ /* 0x000fc4000279e4ff */
[----:B------:R-:W-:Y:S02]  /*8f70*/  IADD3.X R19, P5, PT, R101, R19, RZ, P5, !PT ;  /* 0x0000001365137210 */ /* 0x000fe40002fbe4ff */
[----:B------:R-:W-:Y:S01]  /*8f80*/  IADD3.X R123, P1, PT, R109, R113, RZ, P1, !PT ;  /* 0x000000716d7b7210 */ /* 0x000fe20000f3e4ff */
[----:B------:R-:W-:Y:S01]  /*8f90*/  IMAD.WIDE.U32 R112, R117, R149, RZ ;  /* 0x0000009575707225 */ /* 0x000fe200078e00ff */
[----:B------:R-:W-:Y:S02]  /*8fa0*/  IADD3.X R119, P6, PT, R111, R81, RZ, P6, !PT ;  /* 0x000000516f777210 */ /* 0x000fe400037de4ff */
[----:B------:R-:W-:Y:S01]  /*8fb0*/  IADD3.X R81, P4, PT, R104, R19, RZ, P4, !PT ;  /* 0x0000001368517210 */ /* 0x000fe2000279e4ff */
[----:B------:R-:W-:Y:S01]  /*8fc0*/  IMAD.WIDE.U32 R108, R68, R149, RZ ;  /* 0x00000095446c7225 */ /* 0x000fe200078e00ff */
[----:B------:R-:W-:Y:S01]  /*8fd0*/  SEL R19, RZ, 0x1, !P2 ;  /* 0x00000001ff137807 */ /* 0x000fe20005000000 */
[----:B------:R-:W-:Y:S02]  /*8fe0*/  IADD3.X R121, P0, PT, R112, R119, RZ, P0, !PT ;  /* 0x0000007770797210 */ /* 0x000fe4000071e4ff */
[----:B------:R-:W-:-:S02]  /*8ff0*/  IADD3.X R123, P3, PT, R110, R123, RZ, P3, !PT ;  /* 0x0000007b6e7b7210 */ /* 0x000fc40001f7e4ff */
[----:B------:R-:W-:Y:S02]  /*9000*/  IADD3.X R19, PT, PT, RZ, R19, RZ, P5, !PT ;  /* 0x00000013ff137210 */ /* 0x000fe40002ffe4ff */
[----:B------:R-:W-:Y:S02]  /*9010*/  IADD3.X R119, P6, PT, R108, R81, RZ, P6, !PT ;  /* 0x000000516c777210 */ /* 0x000fe400037de4ff */
[----:B------:R-:W-:Y:S02]  /*9020*/  IADD3.X R121, P1, PT, R121, R114, RZ, P1, !PT ;  /* 0x0000007279797210 */ /* 0x000fe40000f3e4ff */
[----:B------:R-:W-:Y:S02]  /*9030*/  IADD3 R81, P2, PT, R82, R125, RZ ;  /* 0x0000007d52517210 */ /* 0x000fe40007f5e0ff */
[----:B------:R-:W-:Y:S02]  /*9040*/  IADD3.X R19, P4, PT, R105, R19, RZ, P4, !PT ;  /* 0x0000001369137210 */ /* 0x000fe4000279e4ff */
[----:B------:R-:W-:-:S02]  /*9050*/  IADD3.X R119, P0, PT, R113, R119, RZ, P0, !PT ;  /* 0x0000007771777210 */ /* 0x000fc4000071e4ff */
[----:B------:R-:W-:Y:S01]  /*9060*/  IADD3.X R125, P3, PT, R111, R121, RZ, P3, !PT ;  /* 0x000000796f7d7210 */ /* 0x000fe20001f7e4ff */
[----:B------:R-:W-:Y:S01]  /*9070*/  IMAD.WIDE.U32 R110, R69, R149, RZ ;  /* 0x00000095456e7225 */ /* 0x000fe200078e00ff */
[----:B------:R-:W-:Y:S02]  /*9080*/  IADD3.X R127, P2, PT, R83, R127, RZ, P2, !PT ;  /* 0x0000007f537f7210 */ /* 0x000fe4000175e4ff */
[----:B------:R-:W-:Y:S02]  /*9090*/  IADD3.X R83, P6, PT, R109, R19, RZ, P6, !PT ;  /* 0x000000136d537210 */ /* 0x000fe400037de4ff */
[----:B------:R-:W-:Y:S01]  /*90a0*/  IADD3.X R121, P1, PT, R119, R115, RZ, P1, !PT ;  /* 0x0000007377797210 */ /* 0x000fe20000f3e4ff */
[-C--:B------:R-:W-:Y:S01]  /*90b0*/  IMAD.WIDE.U32 R118, R117, R116.reuse, RZ ;  /* 0x0000007475767225 */ /* 0x080fe200078e00ff */
[----:B------:R-:W-:Y:S01]  /*90c0*/  IADD3.X R123, P5, PT, R106, R123, RZ, P2, !PT ;  /* 0x0000007b6a7b7210 */ /* 0x000fe200017be4ff */
[----:B------:R-:W-:Y:S02]  /*90d0*/  SEL R19, RZ, 0x1, !P4 ;  /* 0x00000001ff137807 */ /* 0x000fe40006000000 */
[----:B------:R-:W-:Y:S01]  /*90e0*/  IMAD.WIDE.U32 R114, R68, R116, RZ ;  /* 0x0000007444727225 */ /* 0x000fe200078e00ff */
[----:B------:R-:W-:-:S02]  /*90f0*/  IADD3.X R83, P0, PT, R110, R83, RZ, P0, !PT ;  /* 0x000000536e537210 */ /* 0x000fc4000071e4ff */
[----:B------:R-:W-:Y:S01]  /*9100*/  IADD3.X R125, P5, PT, R107, R125, RZ, P5, !PT ;  /* 0x0000007d6b7d7210 */ /* 0x000fe20002fbe4ff */
[----:B------:R-:W-:Y:S01]  /*9110*/  IMAD.WIDE.U32 R106, R117, R117, RZ ;  /* 0x00000075756a7225 */ /* 0x000fe200078e00ff */
[----:B------:R-:W-:Y:S02]  /*9120*/  IADD3.X R121, P3, PT, R118, R121, RZ, P3, !PT ;  /* 0x0000007976797210 */ /* 0x000fe40001f7e4ff */
[----:B------:R-:W-:Y:S02]  /*9130*/  IADD3.X R83, P1, PT, R114, R83, RZ, P1, !PT ;  /* 0x0000005372537210 */ /* 0x000fe40000f3e4ff */
[----:B------:R-:W-:Y:S02]  /*9140*/  IADD3 R127, P2, PT, R102, R127, RZ ;  /* 0x0000007f667f7210 */ /* 0x000fe40007f5e0ff */
[----:B------:R-:W-:Y:S02]  /*9150*/  IADD3.X R19, PT, PT, RZ, R19, RZ, P6, !PT ;  /* 0x00000013ff137210 */ /* 0x000fe400037fe4ff */
[----:B------:R-:W-:-:S02]  /*9160*/  IADD3.X R121, P5, PT, R118, R121, RZ, P5, !PT ;  /* 0x0000007976797210 */ /* 0x000fc40002fbe4ff */
[----:B------:R-:W-:Y:S02]  /*9170*/  IADD3.X R83, P3, PT, R119, R83, RZ, P3, !PT ;  /* 0x0000005377537210 */ /* 0x000fe40001f7e4ff */
[----:B------:R-:W-:Y:S01]  /*9180*/  IADD3.X R123, P2, PT, R103, R123, RZ, P2, !PT ;  /* 0x0000007b677b7210 */ /* 0x000fe2000175e4ff */
[----:B------:R-:W-:Y:S01]  /*9190*/  IMAD.WIDE.U32 R102, R68, R117, RZ ;  /* 0x0000007544667225 */ /* 0x000fe200078e00ff */
[----:B------:R-:W-:Y:S02]  /*91a0*/  IADD3 R82, P4, PT, R96, R127, RZ ;  /* 0x0000007f60527210 */ /* 0x000fe40007f9e0ff */
[----:B------:R-:W-:Y:S02]  /*91b0*/  IADD3.X R19, P0, PT, R111, R19, RZ, P0, !PT ;  /* 0x000000136f137210 */ /* 0x000fe4000071e4ff */
[----:B------:R-:W-:Y:S02]  /*91c0*/  IADD3.X R119, P5, PT, R119, R83, RZ, P5, !PT ;  /* 0x0000005377777210 */ /* 0x000fe40002fbe4ff */
[----:B------:R-:W-:Y:S01]  /*91d0*/  IADD3.X R123, P4, PT, R97, R123, RZ, P4, !PT ;  /* 0x0000007b617b7210 */ /* 0x000fe2000279e4ff */
[----:B------:R-:W-:Y:S01]  /*91e0*/  IMAD.WIDE.U32 R96, R69, R116, RZ ;  /* 0x0000007445607225 */ /* 0x000fe200078e00ff */
[----:B------:R-:W-:Y:S01]  /*91f0*/  IADD3.X R83, P1, PT, R115, R19, RZ, P1, !PT ;  /* 0x0000001373537210 */ /* 0x000fe20000f3e4ff */
[----:B------:R-:W-:Y:S01]  /*9200*/  SEL R19, RZ, 0x1, !P0 ;  /* 0x00000001ff137807 */ /* 0x000fe20004000000 */
[----:B------:R-:W-:-:S02]  /*9210*/  IADD3.X R125, P2, PT, R112, R125, RZ, P2, !PT ;  /* 0x0000007d707d7210 */ /* 0x000fc4000175e4ff */
[----:B------:R-:W-:Y:S02]  /*9220*/  IADD3 R123, P0, PT, R76, R123, RZ ;  /* 0x0000007b4c7b7210 */ /* 0x000fe40007f1e0ff */
[----:B------:R-:W-:Y:S02]  /*9230*/  IADD3.X R125, P4, PT, R100, R125, RZ, P4, !PT ;  /* 0x0000007d647d7210 */ /* 0x000fe4000279e4ff */
[----:B------:R-:W-:Y:S02]  /*9240*/  IADD3.X R83, P3, PT, R96, R83, RZ, P3, !PT ;  /* 0x0000005360537210 */ /* 0x000fe40001f7e4ff */
[----:B------:R-:W-:Y:S02]  /*9250*/  IADD3.X R19, PT, PT, RZ, R19, RZ, P1, !PT ;  /* 0x00000013ff137210 */ /* 0x000fe40000ffe4ff */
        /* <DEDUP_REMOVED lines=8> */
[----:B------:R-:W-:Y:S01]  /*92e0*/  SEL R100, RZ, 0x1, !P3 ;  /* 0x00000001ff647807 */ /* 0x000fe20005800000 */
[----:B------:R-:W-:-:S02]  /*92f0*/  IADD3 R83, P1, PT, R78, R123, RZ ;  /* 0x0000007b4e537210 */ /* 0x000fc40007f3e0ff */
[----:B------:R-:W-:Y:S02]  /*9300*/  IADD3.X R19, P5, PT, R103, R19, RZ, P5, !PT ;  /* 0x0000001367137210 */ /* 0x000fe40002fbe4ff */
[----:B------:R-:W-:Y:S02]  /*9310*/  IADD3.X R119, P4, PT, R114, R119, RZ, P4, !PT ;  /* 0x0000007772777210 */ /* 0x000fe4000279e4ff */
[----:B------:R-:W-:Y:S02]  /*9320*/  IADD3.X R121, P0, PT, R108, R121, RZ, P0, !PT ;  /* 0x000000796c797210 */ /* 0x000fe4000071e4ff */
[----:B------:R-:W-:Y:S01]  /*9330*/  IADD3.X R125, P1, PT, R79, R125, RZ, P1, !PT ;  /* 0x0000007d4f7d7210 */ /* 0x000fe20000f3e4ff */
[----:B------:R-:W-:Y:S01]  /*9340*/  IMAD.WIDE.U32 R78, R68, R68, RZ ;  /* 0x00000044444e7225 */ /* 0x000fe200078e00ff */
[----:B------:R-:W-:Y:S02]  /*9350*/  IADD3.X R101, PT, PT, RZ, R100, RZ, P5, !PT ;  /* 0x00000064ff657210 */ /* 0x000fe40002ffe4ff */
[----:B------:R-:W-:-:S02]  /*9360*/  IADD3.X R19, P5, PT, R76, R19, RZ, P2, !PT ;  /* 0x000000134c137210 */ /* 0x000fc400017be4ff */
[----:B------:R-:W-:Y:S02]  /*9370*/  IADD3.X R107, P3, PT, R115, R107, RZ, P4, !PT ;  /* 0x0000006b736b7210 */ /* 0x000fe4000277e4ff */
[----:B------:R-:W-:Y:S02]  /*9380*/  IADD3.X R119, P2, PT, R109, R119, RZ, P0, !PT ;  /* 0x000000776d777210 */ /* 0x000fe4000075e4ff */
[----:B------:R-:W-:Y:S02]  /*9390*/  IADD3.X R121, P4, PT, R104, R121, RZ, P1, !PT ;  /* 0x0000007968797210 */ /* 0x000fe40000f9e4ff */
[----:B------:R-:W-:Y:S02]  /*93a0*/  IADD3 R125, P0, PT, R98, R125, RZ ;  /* 0x0000007d627d7210 */ /* 0x000fe40007f1e0ff */
[----:B------:R-:W-:Y:S02]  /*93b0*/  IADD3.X R101, P1, PT, R77, R101, RZ, P5, !PT ;  /* 0x000000654d657210 */ /* 0x000fe40002f3e4ff */
[----:B------:R-:W-:-:S02]  /*93c0*/  IADD3.X R19, P3, PT, R19, R78, RZ, P3, !PT ;  /* 0x0000004e13137210 */ /* 0x000fc40001f7e4ff */
        /* <DEDUP_REMOVED lines=11> */
[----:B------:R-:W-:Y:S02]  /*9480*/  IADD3.X R103, P1, PT, R97, R103, RZ, P4, !PT ;  /* 0x0000006761677210 */ /* 0x000fe4000273e4ff */
[----:B------:R-:W-:Y:S01]  /*9490*/  IADD3.X R19, PT, PT, RZ, R19, RZ, P3, !PT ;  /* 0x00000013ff137210 */ /* 0x000fe20001ffe4ff */
[----:B------:R-:W-:Y:S01]  /*94a0*/  IMAD.WIDE.U32 R96, R119, 0x3d1, RZ ;  /* 0x000003d177607825 */ /* 0x000fe200078e00ff */
[----:B------:R-:W-:Y:S02]  /*94b0*/  IADD3.X R105, P0, PT, R98, R105, RZ, P2, !PT ;  /* 0x0000006962697210 */ /* 0x000fe4000171e4ff */
[----:B------:R-:W-:Y:S02]  /*94c0*/  IADD3.X R107, P5, PT, R111, R107, RZ, P5, !PT ;  /* 0x0000006b6f6b7210 */ /* 0x000fe40002fbe4ff */
[----:B------:R-:W-:-:S02]  /*94d0*/  IADD3 R100, P2, PT, R79, R100, RZ ;  /* 0x000000644f647210 */ /* 0x000fc40007f5e0ff */
[----:B------:R-:W-:Y:S02]  /*94e0*/  IADD3.X R19, P0, PT, R99, R19, RZ, P0, !PT ;  /* 0x0000001363137210 */ /* 0x000fe4000071e4ff */
[----:B------:R-:W-:Y:S02]  /*94f0*/  IADD3.X R105, P3, PT, R98, R105, RZ, P1, !PT ;  /* 0x0000006962697210 */ /* 0x000fe40000f7e4ff */
[----:B------:R-:W-:Y:S02]  /*9500*/  IADD3.X R104, P5, PT, R76, R103, RZ, P5, !PT ;  /* 0x000000674c687210 */ /* 0x000fe40002fbe4ff */
[----:B------:R-:W-:Y:S02]  /*9510*/  IADD3 R79, P1, PT, R125, R100, RZ ;  /* 0x000000647d4f7210 */ /* 0x000fe40007f3e0ff */
[----:B------:R-:W-:Y:S02]  /*9520*/  IADD3.X R100, P2, PT, R101, R96, RZ, P2, !PT ;  /* 0x0000006065647210 */ /* 0x000fe4000175e4ff */
[----:B------:R-:W-:Y:S01]  /*9530*/  IADD3.X R103, P3, PT, R99, R19, RZ, P3, !PT ;  /* 0x0000001363677210 */ /* 0x000fe20001f7e4ff */
[----:B------:R-:W-:Y:S01]  /*9540*/  IMAD.WIDE.U32 R98, R107, 0x3d1, RZ ;  /* 0x000003d16b627825 */ /* 0x000fe200078e00ff */
[----:B------:R-:W-:-:S02]  /*9550*/  IADD3.X R105, P5, PT, R77, R105, RZ, P5, !PT ;  /* 0x000000694d697210 */ /* 0x000fc40002fbe4ff */
[----:B------:R-:W-:Y:S01]  /*9560*/  IADD3.X R102, P1, PT, R121, R100, RZ, P1, !PT ;  /* 0x0000006479667210 */ /* 0x000fe20000f3e4ff */
[----:B------:R-:W-:Y:S01]  /*9570*/  IMAD.WIDE.U32 R76, R69, R69, RZ ;  /* 0x00000045454c7225 */ /* 0x000fe200078e00ff */
[----:B------:R-:W-:Y:S01]  /*9580*/  IADD3.X R98, P2, PT, R97, R98, RZ, P2, !PT ;  /* 0x0000006261627210 */ /* 0x000fe2000175e4ff */
[----:B------:R-:W-:Y:S02]  /*9590*/  SEL R19, RZ, 0x1, !P0 ;  /* 0x00000001ff137807 */ /* 0x000fe40004000000 */
[----:B------:R-:W-:Y:S01]  /*95a0*/  IMAD.WIDE.U32 R100, R104, 0x3d1, RZ ;  /* 0x000003d168647825 */ /* 0x000fe200078e00ff */
[----:B------:R-:W-:Y:S01]  /*95b0*/  IADD3.X R106, P5, PT, R76, R103, RZ, P5, !PT ;  /* 0x000000674c6a7210 */ /* 0x000fe20002fbe4ff */
[----:B------:R-:W-:Y:S02]  /*95c0*/  IADD.64 RZ, P0, R74, R78 ;  /* 0x0000004e4aff7235 */ /* 0x000fe40007800200 */
[----:B------:R-:W-:Y:S01]  /*95d0*/  IMAD.WIDE.U32 R96, R105, 0x3d1, RZ ;  /* 0x000003d169607825 */ /* 0x000fe200078e00ff */
[----:B------:R-:W-:Y:S01]  /*95e0*/  IADD3.X R100, P2, PT, R99, R100, RZ, P2, !PT ;  /* 0x0000006463647210 */ /* 0x000fe2000175e4ff */
[----:B------:R-:W-:-:S03]  /*95f0*/  IADD.64 R74, R74, R78 ;  /* 0x0000004e4a4a7235 */ /* 0x000fc600078e0200 */
[----:B------:R-:W-:Y:S02]  /*9600*/  IADD3.X R103, P1, PT, R119, R98, RZ, P1, !PT ;  /* 0x0000006277677210 */ /* 0x000fe40000f3e4ff */
[----:B------:R-:W-:Y:S01]  /*9610*/  IADD3.X R19, PT, PT, R77, RZ, R19, P5, P3 ;  /* 0x000000ff4d137210 */ /* 0x000fe20002fe6413 */
[----:B------:R-:W-:Y:S01]  /*9620*/  IMAD.WIDE.U32 R76, R106, 0x3d1, RZ ;  /* 0x000003d16a4c7825 */ /* 0x000fe200078e00ff */
[----:B------:R-:W-:Y:S01]  /*9630*/  IADD3.X R101, P2, PT, R101, R96, RZ, P2, !PT ;  /* 0x0000006065657210 */ /* 0x000fe2000175e4ff */
[----:B------:R-:W-:Y:S02]  /*9640*/  IADD.64.X R102, P0, R70, R102, P0 ;  /* 0x0000006646667235 */ /* 0x000fe40000000600 */
[----:B------:R-:W-:Y:S01]  /*9650*/  IMAD.WIDE.U32 R98, R19, 0x3d1, RZ ;  /* 0x000003d113627825 */ /* 0x000fe200078e00ff */
[----:B------:R-:W-:Y:S02]  /*9660*/  IADD3.X R96, P1, PT, R107, R100, RZ, P1, !PT ;  /* 0x000000646b607210 */ /* 0x000fe40000f3e4ff */
[----:B------:R-:W-:-:S02]  /*9670*/  IADD3.X R76, P2, PT, R97, R76, RZ, P2, !PT ;  /* 0x0000004c614c7210 */ /* 0x000fc4000175e4ff */
        /* <DEDUP_REMOVED lines=24> */
[----:B------:R-:W-:Y:S02]  /*9800*/  IADD.64.X R76, RZ, R76, P0 ;  /* 0x0000004cff4c7235 */ /* 0x000fe400000e0600 */
[----:B------:R-:W-:Y:S02]  /*9810*/  IADD.64 R64, -R60, R74 ;  /* 0x0000004a3c407235 */ /* 0x000fe400078e0300 */
        /* <DEDUP_REMOVED lines=8> */
.L_x_448:
[----:B------:R-:W-:Y:S05]  /*98a0*/  BSYNC.RECONVERGENT B0 ;  /* 0x0000000000007941 */ /* 0x000fea0003800200 */
.L_x_447:
        /* <DEDUP_REMOVED lines=13> */
.L_x_450:
[----:B------:R-:W-:Y:S05]  /*9980*/  BSYNC.RECONVERGENT B0 ;  /* 0x0000000000007941 */ /* 0x000fea0003800200 */
.L_x_449:
        /* <DEDUP_REMOVED lines=13> */
.L_x_452:
[----:B------:R-:W-:Y:S05]  /*9a60*/  BSYNC.RECONVERGENT B0 ;  /* 0x0000000000007941 */ /* 0x000fea0003800200 */
.L_x_451:
        /* <DEDUP_REMOVED lines=71> */
[----:B------:R-:W-:Y:S02]  /*9ee0*/  IADD3.X R82, PT, PT, RZ, R83, RZ, P3, !PT ;  /* 0x00000053ff527210 */ /* 0x000fe40001ffe4ff */
[----:B------:R-:W-:Y:S01]  /*9ef0*/  IADD3.X R79, P4, PT, R79, R148, RZ, P4, !PT ;  /* 0x000000944f4f7210 */ /* 0x000fe2000279e4ff */
[----:B------:R-:W-:Y:S01]  /*9f00*/  IMAD.WIDE.U32 R118, R124, R68, RZ ;  /* 0x000000447c767225 */ /* 0x000fe200078e00ff */
[----:B------:R-:W-:Y:S02]  /*9f10*/  IADD3.X R151, P3, PT, R74, R19, RZ, P5, !PT ;  /* 0x000000134a977210 */ /* 0x000fe40002f7e4ff */
[----:B------:R-:W-:Y:S01]  /*9f20*/  IADD3.X R19, P5, PT, R81, R72, RZ, P2, !PT ;  /* 0x0000004851137210 */ /* 0x000fe200017be4ff */
[----:B------:R-:W-:Y:S01]  /*9f30*/  IMAD.WIDE.U32 R74, R124, R116, RZ ;  /* 0x000000747c4a7225 */ /* 0x000fe200078e00ff */
[----:B------:R-:W-:-:S02]  /*9f40*/  IADD3.X R72, PT, PT, RZ, R71, RZ, P0, !PT ;  /* 0x00000047ff487210 */ /* 0x000fc400007fe4ff */
[----:B------:R-:W-:Y:S01]  /*9f50*/  IADD3.X R71, P0, PT, R77, R78, RZ, P1, !PT ;  /* 0x0000004e4d477210 */ /* 0x000fe20000f1e4ff */
[-C--:B------:R-:W-:Y:S01]  /*9f60*/  IMAD.WIDE.U32 R76, R125, R116.reuse, RZ ;  /* 0x000000747d4c7225 */ /* 0x080fe200078e00ff */
[----:B------:R-:W-:Y:S02]  /*9f70*/  IADD3.X R148, P1, PT, R82, R79, RZ, P3, !PT ;  /* 0x0000004f52947210 */ /* 0x000fe40001f3e4ff */
[----:B------:R-:W-:Y:S01]  /*9f80*/  IADD3.X R72, P0, PT, R72, R19, RZ, P0, !PT ;  /* 0x0000001348487210 */ /* 0x000fe2000071e4ff */
[----:B------:R-:W-:Y:S01]  /*9f90*/  IMAD.WIDE.U32 R78, R132, R116, RZ ;  /* 0x00000074844e7225 */ /* 0x000fe200078e00ff */
[----:B------:R-:W-:Y:S01]  /*9fa0*/  IADD3.X R149, PT, PT, RZ, RZ, R149, P1, P4 ;  /* 0x000000ffff957210 */ /* 0x000fe20000fe8495 */
[----:B------:R-:W-:Y:S02]  /*9fb0*/  IADD.64 RZ, P4, R156, R44 ;  /* 0x0000002c9cff7235 */ /* 0x000fe40007880200 */
[----:B------:R-:W-:Y:S01]  /*9fc0*/  IMAD.WIDE.U32 R120, R125, R68, RZ ;  /* 0x000000447d787225 */ /* 0x000fe200078e00ff */
[----:B------:R-:W-:Y:S01]  /*9fd0*/  IADD3 R75, P3, PT, R75, R76, RZ ;  /* 0x0000004c4b4b7210 */ /* 0x000fe20007f7e0ff */
[----:B------:R-:W-:-:S02]  /*9fe0*/  IADD.64 R44, R156, R44 ;  /* 0x0000002c9c2c7235 */ /* 0x000fc400078e0200 */
[----:B------:R-:W-:Y:S02]  /*9ff0*/  IADD.64.X R46, P4, R154, R46, P4 ;  /* 0x0000002e9a2e7235 */ /* 0x000fe40002080600 */
[----:B------:R-:W-:Y:S01]  /*a000*/  IMAD.WIDE.U32 R80, R133, R116, RZ ;  /* 0x0000007485507225 */ /* 0x000fe200078e00ff */
[----:B------:R-:W-:Y:S02]  /*a010*/  IADD3 R119, P6, PT, R119, R120, RZ ;  /* 0x0000007877777210 */ /* 0x000fe40007fde0ff */
[----:B------:R-:W-:Y:S01]  /*a020*/  IADD3.X R73, PT, PT, RZ, RZ, R73, P0, P5 ;  /* 0x000000ffff497210 */ /* 0x000fe200007ea449 */
[----:B------:R-:W-:Y:S01]  /*a030*/  IMAD.WIDE.U32 R102, R124, R117, RZ ;  /* 0x000000757c667225 */ /* 0x000fe200078e00ff */
[----:B------:R-:W-:-:S03]  /*a040*/  IADD.64.X R70, P4, R152, R70, P4 ;  /* 0x0000004698467235 */ /* 0x000fc60002080600 */
[----:B------:R-:W-:Y:S01]  /*a050*/  IMAD.WIDE.U32 R104, R125, R117, RZ ;  /* 0x000000757d687225 */ /* 0x000fe200078e00ff */
[----:B------:R-:W-:Y:S02]  /*a060*/  IADD3 R75, P2, PT, R75, R102, RZ ;  /* 0x000000664b4b7210 */ /* 0x000fe40007f5e0ff */
[----:B------:R-:W-:Y:S02]  /*a070*/  IADD.64.X R150, P4, R150, R72, P4 ;  /* 0x0000004896967235 */ /* 0x000fe40002080600 */
[----:B------:R-:W-:Y:S01]  /*a080*/  IMAD.WIDE.U32 R126, R132, R68, RZ ;  /* 0x00000044847e7225 */ /* 0x000fe200078e00ff */
[----:B------:R-:W-:-:S03]  /*a090*/  IADD3 R19, P1, PT, R103, R104, RZ ;  /* 0x0000006867137210 */ /* 0x000fc60007f3e0ff */
[----:B------:R-:W-:Y:S01]  /*a0a0*/  IMAD.WIDE.U32 R128, R133, R68, RZ ;  /* 0x0000004485807225 */ /* 0x000fe200078e00ff */
[----:B------:R-:W-:Y:S01]  /*a0b0*/  IADD3.X R76, P6, PT, R121, R126, RZ, P6, !PT ;  /* 0x0000007e794c7210 */ /* 0x000fe200037de4ff */
[----:B------:R-:W-:Y:S02]  /*a0c0*/  IADD.64.X R148, RZ, R148, P4 ;  /* 0x00000094ff947235 */ /* 0x000fe400020e0600 */
[----:B------:R-:W-:Y:S01]  /*a0d0*/  IMAD.WIDE.U32 R134, R140, R68, RZ ;  /* 0x000000448c867225 */ /* 0x000fe200078e00ff */
[CC--:B------:R-:W-:Y:S02]  /*a0e0*/  IADD.64 RZ, P4, R46.reuse, R74.reuse ;  /* 0x0000004a2eff7235 */ /* 0x0c0fe40007880200 */
[----:B------:R-:W-:Y:S02]  /*a0f0*/  IADD.64 R46, R46, R74 ;  /* 0x0000004a2e2e7235 */ /* 0x000fe400078e0200 */
[----:B------:R-:W-:Y:S01]  /*a100*/  IMAD.WIDE.U32 R136, R141, R68, RZ ;  /* 0x000000448d887225 */ /* 0x000fe200078e00ff */
[----:B------:R-:W-:-:S03]  /*a110*/  IADD3.X R127, P6, PT, R127, R128, RZ, P6, !PT ;  /* 0x000000807f7f7210 */ /* 0x000fc600037de4ff */
[----:B------:R-:W-:-:S04]  /*a120*/  IMAD.WIDE.U32 R142, R54, R68, RZ ;  /* 0x00000044368e7225 */ /* 0x000fc800078e00ff */
[----:B------:R-:W-:Y:S01]  /*a130*/  IMAD.WIDE.U32 R144, R55, R68, RZ ;  /* 0x0000004437907225 */ /* 0x000fe200078e00ff */
[----:B------:R-:W-:Y:S02]  /*a140*/  IADD3.X R68, P3, PT, R77, R78, RZ, P3, !PT ;  /* 0x0000004e4d447210 */ /* 0x000fe40001f7e4ff */
[----:B------:R-:W-:Y:S01]  /*a150*/  IADD3.X R78, P6, PT, R129, R134, RZ, P6, !PT ;  /* 0x00000086814e7210 */ /* 0x000fe200037de4ff */
[----:B------:R-:W-:Y:S01]  /*a160*/  IMAD.WIDE.U32 R122, R124, R69, RZ ;  /* 0x000000457c7a7225 */ /* 0x000fe200078e00ff */
[----:B------:R-:W-:Y:S02]  /*a170*/  IADD3.X R79, P3, PT, R79, R80, RZ, P3, !PT ;  /* 0x000000504f4f7210 */ /* 0x000fe40001f7e4ff */
[----:B------:R-:W-:Y:S01]  /*a180*/  IADD3.X R68, P2, PT, R68, R19, RZ, P2, !PT ;  /* 0x0000001344447210 */ /* 0x000fe2000175e4ff */
[----:B------:R-:W-:Y:S01]  /*a190*/  IMAD.WIDE.U32 R124, R125, R69, RZ ;  /* 0x000000457d7c7225 */ /* 0x000fe200078e00ff */
[----:B------:R-:W-:Y:S02]  /*a1a0*/  IADD3 R119, P0, PT, R119, R122, RZ ;  /* 0x0000007a77777210 */ /* 0x000fe40007f1e0ff */
[----:B------:R-:W-:Y:S01]  /*a1b0*/  IADD3.X R134, P6, PT, R135, R136, RZ, P6, !PT ;  /* 0x0000008887867210 */ /* 0x000fe200037de4ff */
[----:B------:R-:W-:-:S03]  /*a1c0*/  IMAD.WIDE.U32 R82, R140, R116, RZ ;  /* 0x000000748c527225 */ /* 0x000fc600078e00ff */
        /* <DEDUP_REMOVED lines=29> */
[----:B------:R-:W-:-:S04]  /*a3a0*/  IADD3 R69, P5, PT, R123, R124, RZ ;  /* 0x0000007c7b457210 */ /* 0x000fc80007fbe0ff */
[----:B------:R-:W-:Y:S02]  /*a3b0*/  IADD3.X R76, P0, PT, R76, R69, RZ, P0, !PT ;  /* 0x000000454c4c7210 */ /* 0x000fe4000071e4ff */
[----:B------:R-:W-:Y:S02]  /*a3c0*/  IADD3.X R69, P2, PT, R79, R104, RZ, P2, !PT ;  /* 0x000000684f457210 */ /* 0x000fe4000175e4ff */
[----:B------:R-:W-:Y:S02]  /*a3d0*/  IADD3.X R124, P5, PT, R125, R130, RZ, P5, !PT ;  /* 0x000000827d7c7210 */ /* 0x000fe40002fbe4ff */
[----:B------:R-:W-:Y:S01]  /*a3e0*/  IADD3.X R80, P2, PT, R80, R107, RZ, P2, !PT ;  /* 0x0000006b50507210 */ /* 0x000fe2000175e4ff */
[----:B------:R-:W-:-:S03]  /*a3f0*/  IADD.64.X R68, P4, R70, R68, P4 ;  /* 0x0000004446447235 */ /* 0x000fc60002080600 */
[----:B------:R-:W-:Y:S01]  /*a400*/  IADD3.X R81, P2, PT, R82, R109, RZ, P2, !PT ;  /* 0x0000006d52517210 */ /* 0x000fe2000175e4ff */
[CC--:B------:R-:W-:Y:S02]  /*a410*/  IADD.64 RZ, P3, R68.reuse, R118.reuse ;  /* 0x0000007644ff7235 */ /* 0x0c0fe40007860200 */
[----:B------:R-:W-:Y:S02]  /*a420*/  IADD.64 R68, R68, R118 ;  /* 0x0000007644447235 */ /* 0x000fe400078e0200 */
[----:B------:R-:W-:-:S03]  /*a430*/  IADD.64.X R80, P4, R150, R80, P4 ;  /* 0x0000005096507235 */ /* 0x000fc60002080600 */
[----:B------:R-:W-:Y:S02]  /*a440*/  IADD3.X R131, P5, PT, R131, R132, RZ, P5, !PT ;  /* 0x0000008483837210 */ /* 0x000fe40002fbe4ff */
[----:B------:R-:W-:Y:S02]  /*a450*/  IADD3.X R77, P0, PT, R127, R124, RZ, P0, !PT ;  /* 0x0000007c7f4d7210 */ /* 0x000fe4000071e4ff */
        /* <DEDUP_REMOVED lines=9> */
[----:B------:R-:W-:Y:S01]  /*a4f0*/  IADD3.X R70, P2, PT, R100, R115, RZ, P2, !PT ;  /* 0x0000007364467210 */ /* 0x000fe2000175e4ff */
[----:B------:R-:W-:Y:S02]  /*a500*/  IADD.64.X R78, P3, R82, R78, P3 ;  /* 0x0000004e524e7235 */ /* 0x000fe40001860600 */
[----:B------:R-:W-:Y:S01]  /*a510*/  IMAD.WIDE.U32 R82, R80, 0x3d1, RZ ;  /* 0x000003d150527825 */ /* 0x000fe200078e00ff */
[----:B------:R-:W-:Y:S02]  /*a520*/  IADD3.X R141, P5, PT, R141, R146, RZ, P5, !PT ;  /* 0x000000928d8d7210 */ /* 0x000fe40002fbe4ff */
[----:B------:R-:W-:Y:S01]  /*a530*/  IADD3.X R72, P0, PT, R136, R139, RZ, P0, !PT ;  /* 0x0000008b88487210 */ /* 0x000fe2000071e4ff */
[----:B------:R-:W-:Y:S01]  /*a540*/  IMAD.WIDE.U32 R98, R78, 0x3d1, RZ ;  /* 0x000003d14e627825 */ /* 0x000fe200078e00ff */
[----:B------:R-:W-:Y:S02]  /*a550*/  IADD3.X R71, PT, PT, RZ, RZ, R117, P2, P1 ;  /* 0x000000ffff477210 */ /* 0x000fe400017e2475 */
[----:B------:R-:W-:-:S02]  /*a560*/  IADD3.X R147, P5, PT, R147, R54, RZ, P5, !PT ;  /* 0x0000003693937210 */ /* 0x000fc40002fbe4ff */
[----:B------:R-:W-:Y:S01]  /*a570*/  IADD3.X R73, P0, PT, R142, R141, RZ, P0, !PT ;  /* 0x0000008d8e497210 */ /* 0x000fe2000071e4ff */
[----:B------:R-:W-:Y:S02]  /*a580*/  IADD.64.X R70, RZ, R70, P4 ;  /* 0x00000046ff467235 */ /* 0x000fe400020e0600 */
[----:B------:R-:W-:Y:S01]  /*a590*/  MOV R54, R82 ;  /* 0x0000005200367202 */ /* 0x000fe20000000f00 */
[----:B------:R-:W-:Y:S01]  /*a5a0*/  IADD3 R19, P6, PT, R83, R96, RZ ;  /* 0x0000006053137210 */ /* 0x000fe20007fde0ff */
[----:B------:R-:W-:Y:S02]  /*a5b0*/  IADD.64.X R70, P3, R70, R72, P3 ;  /* 0x0000004846467235 */ /* 0x000fe40001860600 */
[----:B------:R-:W-:Y:S01]  /*a5c0*/  ISETP.NE.AND P2, PT, R17, RZ, PT ;  /* 0x000000ff1100720c */ /* 0x000fe20003f45270 */
[----:B------:R-:W-:Y:S02]  /*a5d0*/  IADD3.X R76, P0, PT, R144, R147, RZ, P0, !PT ;  /* 0x00000093904c7210 */ /* 0x000fe4000071e4ff */
[----:B------:R-:W-:Y:S01]  /*a5e0*/  IADD3.X R83, P6, PT, R97, R98, RZ, P6, !PT ;  /* 0x0000006261537210 */ /* 0x000fe200037de4ff */
[----:B------:R-:W-:Y:S01]  /*a5f0*/  IMAD.WIDE.U32 R96, R79, 0x3d1, RZ ;  /* 0x000003d14f607825 */ /* 0x000fe200078e00ff */
[----:B------:R-:W-:-:S02]  /*a600*/  IADD3.X R77, PT, PT, RZ, RZ, R55, P0, P5 ;  /* 0x000000ffff4d7210 */ /* 0x000fc400007ea437 */
[----:B------:R-:W-:Y:S01]  /*a610*/  IADD3 R55, P0, PT, R80, R19, RZ ;  /* 0x0000001350377210 */ /* 0x000fe20007f1e0ff */
[----:B------:R-:W-:Y:S01]  /*a620*/  IMAD.WIDE.U32 R72, R70, 0x3d1, RZ ;  /* 0x000003d146487825 */ /* 0x000fe200078e00ff */
[----:B------:R-:W-:Y:S01]  /*a630*/  IADD3.X R99, P6, PT, R99, R96, RZ, P6, !PT ;  /* 0x0000006063637210 */ /* 0x000fe200037de4ff */
[----:B------:R-:W-:Y:S02]  /*a640*/  IADD.64.X R76, RZ, R76, P3 ;  /* 0x0000004cff4c7235 */ /* 0x000fe400018e0600 */
[CC--:B------:R-:W-:Y:S02]  /*a650*/  IADD.64 RZ, P1, R52.reuse, R54.reuse ;  /* 0x0000003634ff7235 */ /* 0x0c0fe40007820200 */
        /* <DEDUP_REMOVED lines=45> */
.L_x_454:
[----:B------:R-:W-:Y:S05]  /*a930*/  BSYNC.RECONVERGENT B0 ;  /* 0x0000000000007941 */ /* 0x000fea0003800200 */
.L_x_453:
[-CC-:B------:R-:W-:Y:S01]  /*a940*/  SHF.R.U64 R44, R62, R10.reuse, R63.reuse ;  /* 0x0000000a3e2c7219 */ /* 0x180fe2000000123f */
[----:B------:R0:W-:Y:S01]  /*a950*/  STG.E.128 desc[UR6][R90.64], R64 ;  /* 0x000000405a007986 */ /* 0x0001e2000c101d06 */
[----:B------:R-:W-:Y:S01]  /*a960*/  SHF.R.U32.HI R45, RZ, R10, R63 ;  /* 0x0000000aff2d7219 */ /* 0x000fe2000001163f */
[----:B------:R-:W-:Y:S01]  /*a970*/  @!P2 IMAD.SHL.U32 R17, R48, 0x4000, RZ ;  /* 0x000040003011a824 */ /* 0x000fe200078e00ff */
[----:B------:R-:W-:Y:S01]  /*a980*/  IADD3 R19, PT, PT, R13, R13, RZ ;  /* 0x0000000d0d137210 */ /* 0x000fe20007ffe0ff */
[----:B------:R0:W-:Y:S01]  /*a990*/  STG.E.128 desc[UR6][R90.64+0x1000], R60 ;  /* 0x0010003c5a007986 */ /* 0x0001e2000c101d06 */
[----:B------:R-:W-:Y:S01]  /*a9a0*/  BSSY.RECONVERGENT B0, `(.L_x_455) ;  /* 0x000001f000007945 */ /* 0x000fe20003800200 */
[----:B------:R-:W-:Y:S02]  /*a9b0*/  ISETP.NE.S64.AND P1, PT, R44, RZ, PT ;  /* 0x000000ff2c00720c */ /* 0x000fe40003f35270 */
[----:B------:R0:W-:Y:S01]  /*a9c0*/  STG.E.128 desc[UR6][R94.64], R48 ;  /* 0x000000305e007986 */ /* 0x0001e2000c101d06 */
[----:B------:R-:W-:-:S02]  /*a9d0*/  @!P2 LOP3.LUT R17, R17, 0x4000, RZ, 0xc0, !PT ;  /* 0x000040001111a812 */ /* 0x000fc400078ec0ff */
[----:B------:R-:W-:Y:S01]  /*a9e0*/  LOP3.LUT R44, R19, 0xe, RZ, 0xc0, !PT ;  /* 0x0000000e132c7812 */ /* 0x000fe200078ec0ff */
[----:B------:R0:W-:Y:S01]  /*a9f0*/  STG.E.128 desc[UR6][R94.64+0x1000], R56 ;  /* 0x001000385e007986 */ /* 0x0001e2000c101d06 */
[----:B------:R-:W-:Y:S02]  /*aa00*/  @!P2 LOP3.LUT R17, R17, 0x1ff, R64, 0xf8, !PT ;  /* 0x000001ff1111a812 */ /* 0x000fe400078ef840 */
[----:B------:R-:W-:Y:S02]  /*aa10*/  @P2 LOP3.LUT R19, R16, 0x2000, RZ, 0xfc, !PT ;  /* 0x0000200010132812 */ /* 0x000fe400078efcff */
[----:B------:R-:W-:Y:S02]  /*aa20*/  @!P2 LOP3.LUT R17, R17, 0xffff, R16, 0x78, !PT ;  /* 0x0000ffff1111a812 */ /* 0x000fe400078e7810 */
[----:B------:R-:W-:Y:S02]  /*aa30*/  LOP3.LUT P0, RZ, R13, 0x7, RZ, 0xc0, !PT ;  /* 0x000000070dff7812 */ /* 0x000fe4000780c0ff */
[----:B------:R-:W-:-:S02]  /*aa40*/  IADD3 R69, PT, PT, R9, R44, RZ ;  /* 0x0000002c09457210 */ /* 0x000fc40007ffe0ff */
[----:B------:R-:W-:Y:S01]  /*aa50*/  @P2 PRMT R16, R19, 0x7610, R16 ;  /* 0x0000761013102816 */ /* 0x000fe20000000010 */
[----:B------:R-:W-:Y:S08]  /*aa60*/  @P1 BRA `(.L_x_456) ;  /* 0x0000000000481947 */ /* 0x000ff00003800000 */
[----:B------:R-:W-:-:S05]  /*aa70*/  IADD3 R19, PT, PT, R6, R13, RZ ;  /* 0x0000000d06137210 */ /* 0x000fca0007ffe0ff */
[----:B------:R-:W-:-:S06]  /*aa80*/  IMAD.WIDE.U32 R46, R19, 0x4, R36 ;  /* 0x00000004132e7825 */ /* 0x000fcc00078e0024 */
[----:B------:R1:W2:Y:S01]  /*aa90*/  ATOMG.E.ADD.STRONG.GPU PT, R46, desc[UR6][R46.64], R14 ;  /* 0x8000000e2e2e79a8 */ /* 0x0002a200081ef106 */
[----:B------:R-:W-:Y:S02]  /*aaa0*/  IMAD.SHL.U32 R19, R19, 0x40, RZ ;  /* 0x0000004013137824 */ /* 0x000fe400078e00ff */
[----:B------:R-:W-:Y:S01]  /*aab0*/  HFMA2 R45, -RZ, RZ, 0, 0 ;  /* 0x00000000ff2d7431 */ /* 0x000fe200000001ff */
[----:B------:R-:W-:Y:S01]  /*aac0*/  UMOV UR5, URZ ;  /* 0x000000ff00057c82 */ /* 0x000fe20008000000 */
[----:B------:R-:W-:Y:S01]  /*aad0*/  LOP3.LUT R16, R16, 0x8000, RZ, 0xfc, !PT ;  /* 0x0000800010107812 */ /* 0x000fe200078efcff */
[----:B-1----:R-:W-:Y:S01]  /*aae0*/  MOV R47, R67 ;  /* 0x00000043002f7202 */ /* 0x002fe20000000f00 */
[----:B--2---:R-:W-:Y:S01]  /*aaf0*/  VIMNMX.U32 R44, R46, 0xf, PT ;  /* 0x0000000f2e2c7848 */ /* 0x004fe20003fe0000 */
[----:B------:R-:W-:-:S04]  /*ab00*/  MOV R46, R66 ;  /* 0x00000042002e7202 */ /* 0x000fc80000000f00 */
[----:B------:R-:W-:-:S05]  /*ab10*/  IMAD.SHL.U32 R44, R44, 0x4, RZ ;  /* 0x000000042c2c7824 */ /* 0x000fca00078e00ff */
[----:B------:R-:W-:-:S05]  /*ab20*/  LOP3.LUT R44, R19, R44, RZ, 0xfc, !PT ;  /* 0x0000002c132c7212 */ /* 0x000fca00078efcff */
[----:B------:R-:W-:Y:S02]  /*ab30*/  IADD.64 R52, R44, UR4 ;  /* 0x000000042c347c35 */ /* 0x000fe4000f8e0200 */
[----:B------:R-:W-:Y:S01]  /*ab40*/  MOV R44, R64 ;  /* 0x00000040002c7202 */ /* 0x000fe20000000f00 */
[----:B------:R-:W-:Y:S02]  /*ab50*/  MOV R45, R65 ;  /* 0x00000041002d7202 */ /* 0x000fe40000000f00 */
[----:B------:R-:W-:-:S04]  /*ab60*/  LEA R54, P1, R52, UR8, 0x2 ;  /* 0x0000000834367c11 */ /* 0x000fc8000f8210ff */
[----:B------:R-:W-:-:S05]  /*ab70*/  LEA.HI.X R55, R52, UR9, R53, 0x2, P1 ;  /* 0x0000000934377c11 */ /* 0x000fca00088f1435 */
[----:B------:R1:W-:Y:S04]  /*ab80*/  STG.E.128 desc[UR6][R54.64], R44 ;  /* 0x0000002c36007986 */ /* 0x0003e8000c101d06 */
.L_x_456:
[----:B------:R-:W-:Y:S05]  /*ab90*/  BSYNC.RECONVERGENT B0 ;  /* 0x0000000000007941 */ /* 0x000fea0003800200 */
.L_x_455:
[----:B------:R-:W-:Y:S01]  /*aba0*/  STS.U16 [R69+0x8000], R16 ;  /* 0x0080001045007388 */ /* 0x000fe20000000400 */
[----:B-1----:R-:W-:-:S03]  /*abb0*/  @!P0 IMAD R45, R13, 0x4, R11 ;  /* 0x000000040d2d8824 */ /* 0x002fc600078e020b */
[----:B------:R-:W1:Y:S01]  /*abc0*/  @!P0 LDS.128 R52, [R9+0x8000] ;  /* 0x0080000009348984 */ /* 0x000e620000000c00 */
[----:B------:R-:W-:-:S05]  /*abd0*/  @!P0 IMAD.WIDE.U32 R44, R45, 0x10, R30 ;  /* 0x000000102d2c8825 */ /* 0x000fca00078e001e */
[----:B-1----:R1:W-:Y:S01]  /*abe0*/  @!P0 STG.E.EF.128 desc[UR6][R44.64], R52 ;  /* 0x000000342c008986 */ /* 0x0023e2000c001d06 */
[----:B------:R-:W-:-:S05]  /*abf0*/  @!P2 ISETP.NE.AND P0, PT, R17, 0x4000, PT ;  /* 0x000040001100a80c */ /* 0x000fca0003f05270 */
[----:B------:R-:W-:Y:S01]  /*ac00*/  @!P2 SEL R17, R15, RZ, !P0 ;  /* 0x000000ff0f11a207 */ /* 0x000fe20004000000 */
[----:B------:R-:W-:-:S04]  /*ac10*/  ISETP.GE.U32.AND P0, PT, R12, 0x3de, PT ;  /* 0x000003de0c00780c */ /* 0x000fc80003f06070 */
[----:B------:R-:W-:Y:S02]  /*ac20*/  @!P2 LOP3.LUT R8, R17, R8, RZ, 0xfc, !PT ;  /* 0x000000081108a212 */ /* 0x000fe400078efcff */
[----:B------:R-:W-:-:S07]  /*ac30*/  @P2 LOP3.LUT R8, R18, R15, RZ, 0x30, !PT ;  /* 0x0000000f12082212 */ /* 0x000fce00078e30ff */
[----:B-1----:R-:W-:Y:S05]  /*ac40*/  @!P0 BRA `(.L_x_457) ;  /* 0x00000000002c8947 */ /* 0x002fea0003800000 */
[----:B------:R-:W-:Y:S02]  /*ac50*/  IADD.64 R88, R22, R88 ;  /* 0x0000005816587235 */ /* 0x000fe400078e0200 */
[C---:B------:R-:W-:Y:S02]  /*ac60*/  IADD.64 R92, R38.reuse, R92 ;  /* 0x0000005c265c7235 */ /* 0x040fe400078e0200 */
[----:B------:R-:W-:-:S03]  /*ac70*/  IADD.64 R88, R38, R88 ;  /* 0x0000005826587235 */ /* 0x000fc600078e0200 */
[----:B------:R-:W-:Y:S02]  /*ac80*/  LEA R16, P1, R92, UR10, 0x3 ;  /* 0x0000000a5c107c11 */ /* 0x000fe4000f8218ff */
[----:B------:R-:W-:Y:S02]  /*ac90*/  LEA R14, P0, R88, UR10, 0x3 ;  /* 0x0000000a580e7c11 */ /* 0x000fe4000f8018ff */
[----:B------:R-:W-:Y:S02]  /*aca0*/  LEA.HI.X R17, R92, UR11, R93, 0x3, P1 ;  /* 0x0000000b5c117c11 */ /* 0x000fe400088f1c5d */
[----:B------:R-:W-:-:S05]  /*acb0*/  LEA.HI.X R15, R88, UR11, R89, 0x3, P0 ;  /* 0x0000000b580f7c11 */ /* 0x000fca00080f1c59 */
[----:B------:R1:W-:Y:S04]  /*acc0*/  STG.E.128 desc[UR6][R14.64], R64 ;  /* 0x000000400e007986 */ /* 0x0003e8000c101d06 */
[----:B------:R1:W-:Y:S04]  /*acd0*/  STG.E.128 desc[UR6][R14.64+0x1000], R60 ;  /* 0x0010003c0e007986 */ /* 0x0003e8000c101d06 */
[----:B------:R1:W-:Y:S04]  /*ace0*/  STG.E.128 desc[UR6][R16.64], R48 ;  /* 0x0000003010007986 */ /* 0x0003e8000c101d06 */
[----:B------:R1:W-:Y:S02]  /*acf0*/  STG.E.128 desc[UR6][R16.64+0x1000], R56 ;  /* 0x0010003810007986 */ /* 0x0003e4000c101d06 */
.L_x_457:
[C---:B------:R-:W-:Y:S01]  /*ad00*/  ISETP.NE.AND P0, PT, R13.reuse, RZ, PT ;  /* 0x000000ff0d00720c */ /* 0x040fe20003f05270 */
[----:B------:R-:W-:-:S12]  /*ad10*/  IADD3 R13, PT, PT, R13, -0x1, RZ ;  /* 0xffffffff0d0d7810 */ /* 0x000fd80007ffe0ff */
[----:B------:R-:W-:Y:S05]  /*ad20*/  @P0 BRA `(.L_x_458) ;  /* 0xffffffac00b00947 */ /* 0x000fea000383ffff */
[----:B------:R-:W-:Y:S01]  /*ad30*/  IADD3 R12, PT, PT, R12, 0x1, RZ ;  /* 0x000000010c0c7810 */ /* 0x000fe20007ffe0ff */
[----:B------:R-:W-:-:S04]  /*ad40*/  IADD.64 R30, R30, 0x2000 ;  /* 0x000020001e1e7835 */ /* 0x000fc800078e0200 */
[----:B------:R-:W-:-:S13]  /*ad50*/  ISETP.NE.AND P0, PT, R12, 0x3e8, PT ;  /* 0x000003e80c00780c */ /* 0x000fda0003f05270 */
[----:B------:R-:W-:Y:S05]  /*ad60*/  @P0 BRA `(.L_x_459) ;  /* 0xffffff6000d80947 */ /* 0x000fea000383ffff */
[----:B------:R-:W2:Y:S01]  /*ad70*/  LDCU.64 UR4, c[0x0][0x3d8] ;  /* 0x00007b00ff0477ac */ /* 0x000ea20008000a00 */
[----:B------:R-:W-:Y:S02]  /*ad80*/  IMAD R3, R3, 0x100, R0 ;  /* 0x0000010003037824 */ /* 0x000fe400078e0200 */
[----:B------:R-:W-:Y:S02]  /*ad90*/  HFMA2 R0, -RZ, RZ, 0, 1.1444091796875e-05 ;  /* 0x000000c0ff007431 */ /* 0x000fe400000001ff */
[----:B------:R-:W-:-:S03]  /*ada0*/  HFMA2 R41, -RZ, RZ, 0, 0 ;  /* 0x00000000ff297431 */ /* 0x000fc600000001ff */
[----:B------:R-:W-:Y:S01]  /*adb0*/  IMAD R3, R3, R0, 0x10 ;  /* 0x0000001003037424 */ /* 0x000fe200078e0200 */
[----:B------:R-:W-:Y:S01]  /*adc0*/  MOV R0, 0xc ;  /* 0x0000000c00007802 */ /* 0x000fe20000000f00 */
[----:B--2---:R-:W-:-:S04]  /*add0*/  LEA R10, P0, R7, UR4, 0x2 ;  /* 0x00000004070a7c11 */ /* 0x004fc8000f8010ff */
[----:B------:R-:W-:Y:S02]  /*ade0*/  LEA.HI.X R11, R7, UR5, RZ, 0x2, P0 ;  /* 0x00000005070b7c11 */ /* 0x000fe400080f14ff */
[----:B------:R-:W2:Y:S03]  /*adf0*/  LDC.64 R6, c[0x0][0x380] ;  /* 0x0000e000ff067b82 */ /* 0x000ea60000000a00 */
[----:B------:R3:W-:Y:S04]  /*ae00*/  STG.E desc[UR6][R10.64], R8 ;  /* 0x000000080a007986 */ /* 0x0007e8000c101906 */
.L_x_460:
[----:B---3--:R-:W-:-:S05]  /*ae10*/  IMAD.WIDE.U32 R8, R41, 0x8, R26 ;  /* 0x0000000829087825 */ /* 0x008fca00078e001a */
[----:B-1--4-:R-:W3:Y:S04]  /*ae20*/  LDG.E.128.STRONG.SM R12, desc[UR6][R8.64] ;  /* 0x00000006080c7981 */ /* 0x012ee8000c1ebd00 */
[----:B------:R1:W4:Y:S01]  /*ae30*/  LDG.E.128.STRONG.SM R16, desc[UR6][R8.64+0x1000] ;  /* 0x0010000608107981 */ /* 0x000322000c1ebd00 */
[----:B------:R-:W-:-:S05]  /*ae40*/  IADD3 R11, PT, PT, R3, -0x10, RZ ;  /* 0xfffffff0030b7810 */ /* 0x000fca0007ffe0ff */
[----:B--2---:R-:W-:Y:S01]  /*ae50*/  IMAD.WIDE.U32 R10, R11, 0x8, R6 ;  /* 0x000000080b0a7825 */ /* 0x004fe200078e0006 */
[----:B-1----:R-:W-:Y:S01]  /*ae60*/  MOV R8, R41 ;  /* 0x0000002900087202 */ /* 0x002fe20000000f00 */
[----:B------:R-:W-:-:S05]  /*ae70*/  MOV R9, RZ ;  /* 0x000000ff00097202 */ /* 0x000fca0000000f00 */
[----:B------:R-:W-:-:S05]  /*ae80*/  IADD.64 R20, R24, R8 ;  /* 0x0000000818147235 */ /* 0x000fca00078e0200 */
[----:B------:R-:W-:-:S04]  /*ae90*/  LEA R22, P0, R20, UR12, 0x3 ;  /* 0x0000000c14167c11 */ /* 0x000fc8000f8018ff */
[----:B------:R-:W-:Y:S01]  /*aea0*/  LEA.HI.X R23, R20, UR13, R21, 0x3, P0 ;  /* 0x0000000d14177c11 */ /* 0x000fe200080f1c15 */
[----:B---3--:R-:W-:Y:S04]  /*aeb0*/  STG.E.64 desc[UR6][R10.64], R12 ;  /* 0x0000000c0a007986 */ /* 0x008fe8000c101b06 */
[----:B------:R-:W-:Y:S04]  /*aec0*/  STG.E.64 desc[UR6][R10.64+0x8], R14 ;  /* 0x0000080e0a007986 */ /* 0x000fe8000c101b06 */
[----:B----4-:R1:W-:Y:S04]  /*aed0*/  STG.E.64 desc[UR6][R10.64+0x10], R16 ;  /* 0x000010100a007986 */ /* 0x0103e8000c101b06 */
[----:B------:R2:W-:Y:S04]  /*aee0*/  STG.E.64 desc[UR6][R10.64+0x18], R18 ;  /* 0x000018120a007986 */ /* 0x0005e8000c101b06 */
[----:B------:R-:W3:Y:S04]  /*aef0*/  LDG.E.128.STRONG.SM R28, desc[UR6][R22.64] ;  /* 0x00000006161c7981 */ /* 0x000ee8000c1ebd00 */
[----:B------:R-:W4:Y:S01]  /*af00*/  LDG.E.128.STRONG.SM R32, desc[UR6][R22.64+0x1000] ;  /* 0x0010000616207981 */ /* 0x000f22000c1ebd00 */
[----:B------:R-:W-:Y:S01]  /*af10*/  IMAD.WIDE.U32 R8, R4, 0x8, R26 ;  /* 0x0000000804087825 */ /* 0x000fe200078e001a */
[----:B------:R-:W-:Y:S01]  /*af20*/  MOV R5, RZ ;  /* 0x000000ff00057202 */ /* 0x000fe20000000f00 */
[----:B-1----:R-:W-:-:S04]  /*af30*/  IADD3 R17, PT, PT, R3, -0x4, RZ ;  /* 0xfffffffc03117810 */ /* 0x002fc80007ffe0ff */
[----:B--2---:R-:W-:Y:S02]  /*af40*/  IADD.64 R18, R24, R4 ;  /* 0x0000000418127235 */ /* 0x004fe400078e0200 */
[----:B---3--:R-:W-:Y:S04]  /*af50*/  STG.E.64 desc[UR6][R10.64+0x20], R28 ;  /* 0x0000201c0a007986 */ /* 0x008fe8000c101b06 */
[----:B------:R-:W-:Y:S04]  /*af60*/  STG.E.64 desc[UR6][R10.64+0x28], R30 ;  /* 0x0000281e0a007986 */ /* 0x000fe8000c101b06 */
[----:B----4-:R-:W-:Y:S04]  /*af70*/  STG.E.64 desc[UR6][R10.64+0x30], R32 ;  /* 0x000030200a007986 */ /* 0x010fe8000c101b06 */
[----:B------:R1:W-:Y:S04]  /*af80*/  STG.E.64 desc[UR6][R10.64+0x38], R34 ;  /* 0x000038220a007986 */ /* 0x0003e8000c101b06 */
[----:B------:R-:W2:Y:S04]  /*af90*/  LDG.E.128.STRONG.SM R36, desc[UR6][R8.64] ;  /* 0x0000000608247981 */ /* 0x000ea8000c1ebd00 */
[----:B------:R-:W3:Y:S01]  /*afa0*/  LDG.E.128.STRONG.SM R12, desc[UR6][R8.64+0x1000] ;  /* 0x00100006080c7981 */ /* 0x000ee2000c1ebd00 */
[----:B------:R-:W-:Y:S01]  /*afb0*/  LEA R20, P0, R18, UR12, 0x3 ;  /* 0x0000000c12147c11 */ /* 0x000fe2000f8018ff */
[----:B------:R-:W-:-:S03]  /*afc0*/  IMAD.WIDE.U32 R16, R17, 0x8, R6 ;  /* 0x0000000811107825 */ /* 0x000fc600078e0006 */
[----:B------:R-:W-:Y:S02]  /*afd0*/  LEA.HI.X R21, R18, UR13, R19, 0x3, P0 ;  /* 0x0000000d12157c11 */ /* 0x000fe400080f1c13 */
[----:B--2---:R-:W-:Y:S04]  /*afe0*/  STG.E.64 desc[UR6][R16.64], R36 ;  /* 0x0000002410007986 */ /* 0x004fe8000c101b06 */
[----:B------:R-:W-:Y:S04]  /*aff0*/  STG.E.64 desc[UR6][R16.64+0x8], R38 ;  /* 0x0000082610007986 */ /* 0x000fe8000c101b06 */
[----:B---3--:R2:W-:Y:S04]  /*b000*/  STG.E.64 desc[UR6][R16.64+0x10], R12 ;  /* 0x0000100c10007986 */ /* 0x0085e8000c101b06 */
[----:B------:R3:W-:Y:S04]  /*b010*/  STG.E.64 desc[UR6][R16.64+0x18], R14 ;  /* 0x0000180e10007986 */ /* 0x0007e8000c101b06 */
[----:B-1----:R-:W4:Y:S04]  /*b020*/  LDG.E.128.STRONG.SM R8, desc[UR6][R20.64] ;  /* 0x0000000614087981 */ /* 0x002f28000c1ebd00 */
[----:B------:R-:W5:Y:S01]  /*b030*/  LDG.E.128.STRONG.SM R28, desc[UR6][R20.64+0x1000] ;  /* 0x00100006141c7981 */ /* 0x000f62000c1ebd00 */
[----:B------:R-:W-:-:S02]  /*b040*/  IADD3 R23, PT, PT, R3, 0x1, RZ ;  /* 0x0000000103177810 */ /* 0x000fc40007ffe0ff */
[C---:B------:R-:W-:Y:S02]  /*b050*/  IADD3 R33, PT, PT, R3.reuse, 0x2, RZ ;  /* 0x0000000203217810 */ /* 0x040fe40007ffe0ff */
[C---:B------:R-:W-:Y:S01]  /*b060*/  IADD3 R5, PT, PT, R3.reuse, 0x3, RZ ;  /* 0x0000000303057810 */ /* 0x040fe20007ffe0ff */
[----:B------:R-:W-:Y:S02]  /*b070*/  IMAD R34, R2, 0x800, R41 ;  /* 0x0000080002227824 */ /* 0x000fe400078e0229 */
[----:B------:R-:W-:-:S04]  /*b080*/  IMAD.WIDE.U32 R18, R3, 0x8, R6 ;  /* 0x0000000803127825 */ /* 0x000fc800078e0006 */
[----:B------:R-:W-:-:S04]  /*b090*/  IMAD.WIDE.U32 R22, R23, 0x8, R6 ;  /* 0x0000000817167825 */ /* 0x000fc800078e0006 */
[----:B------:R-:W-:-:S04]  /*b0a0*/  IMAD.WIDE.U32 R32, R33, 0x8, R6 ;  /* 0x0000000821207825 */ /* 0x000fc800078e0006 */
[----:B--2---:R-:W-:-:S04]  /*b0b0*/  IMAD.WIDE.U32 R12, R5, 0x8, R6 ;  /* 0x00000008050c7825 */ /* 0x004fc800078e0006 */
[----:B---3--:R-:W-:Y:S01]  /*b0c0*/  IMAD.WIDE.U32 R14, R34, 0x8, R26 ;  /* 0x00000008220e7825 */ /* 0x008fe200078e001a */
[----:B----4-:R-:W-:Y:S04]  /*b0d0*/  STG.E.64 desc[UR6][R18.64], R8 ;  /* 0x0000000812007986 */ /* 0x010fe8000c101b06 */
[----:B------:R1:W-:Y:S04]  /*b0e0*/  STG.E.64 desc[UR6][R22.64], R10 ;  /* 0x0000000a16007986 */ /* 0x0003e8000c101b06 */
[----:B-----5:R-:W-:Y:S04]  /*b0f0*/  STG.E.64 desc[UR6][R32.64], R28 ;  /* 0x0000001c20007986 */ /* 0x020fe8000c101b06 */
[----:B------:R2:W-:Y:S04]  /*b100*/  STG.E.64 desc[UR6][R12.64], R30 ;  /* 0x0000001e0c007986 */ /* 0x0005e8000c101b06 */
[----:B------:R-:W3:Y:S04]  /*b110*/  LDG.E.128.STRONG.SM R36, desc[UR6][R14.64] ;  /* 0x000000060e247981 */ /* 0x000ee8000c1ebd00 */
[----:B------:R-:W4:Y:S01]  /*b120*/  LDG.E.128.STRONG.SM R40, desc[UR6][R14.64+0x1000] ;  /* 0x001000060e287981 */ /* 0x000f22000c1ebd00 */
[----:B------:R-:W-:Y:S01]  /*b130*/  MOV R35, RZ ;  /* 0x000000ff00237202 */ /* 0x000fe20000000f00 */
[----:B------:R-:W-:-:S04]  /*b140*/  IADD3 R17, PT, PT, R3, 0x8, RZ ;  /* 0x0000000803117810 */ /* 0x000fc80007ffe0ff */
[----:B------:R-:W-:Y:S02]  /*b150*/  IADD.64 R20, R24, R34 ;  /* 0x0000002218147235 */ /* 0x000fe400078e0200 */
[----:B------:R-:W-:-:S03]  /*b160*/  IMAD.WIDE.U32 R16, R17, 0x8, R6 ;  /* 0x0000000811107825 */ /* 0x000fc600078e0006 */
[----:B------:R-:W-:-:S04]  /*b170*/  LEA R44, P0, R20, UR12, 0x3 ;  /* 0x0000000c142c7c11 */ /* 0x000fc8000f8018ff */
[----:B------:R-:W-:Y:S01]  /*b180*/  LEA.HI.X R45, R20, UR13, R21, 0x3, P0 ;  /* 0x0000000d142d7c11 */ /* 0x000fe200080f1c15 */
[----:B---3--:R3:W-:Y:S04]  /*b190*/  STG.E.64 desc[UR6][R16.64], R36 ;  /* 0x0000002410007986 */ /* 0x0087e8000c101b06 */
[----:B------:R5:W-:Y:S04]  /*b1a0*/  STG.E.64 desc[UR6][R16.64+0x8], R38 ;  /* 0x0000082610007986 */ /* 0x000be8000c101b06 */
[----:B----4-:R-:W-:Y:S04]  /*b1b0*/  STG.E.64 desc[UR6][R16.64+0x10], R40 ;  /* 0x0000102810007986 */ /* 0x010fe8000c101b06 */
[----:B------:R-:W-:Y:S04]  /*b1c0*/  STG.E.64 desc[UR6][R16.64+0x18], R42 ;  /* 0x0000182a10007986 */ /* 0x000fe8000c101b06 */
[----:B-1----:R-:W4:Y:S04]  /*b1d0*/  LDG.E.128.STRONG.SM R8, desc[UR6][R44.64] ;  /* 0x000000062c087981 */ /* 0x002f28000c1ebd00 */
[----:B--2---:R-:W2:Y:S01]  /*b1e0*/  LDG.E.128.STRONG.SM R12, desc[UR6][R44.64+0x1000] ;  /* 0x001000062c0c7981 */ /* 0x004ea2000c1ebd00 */
[----:B------:R-:W-:-:S04]  /*b1f0*/  IMAD R4, R2, 0x800, R4 ;  /* 0x0000080002047824 */ /* 0x000fc800078e0204 */
[----:B------:R-:W-:Y:S01]  /*b200*/  IMAD.WIDE.U32 R18, R4, 0x8, R26 ;  /* 0x0000000804127825 */ /* 0x000fe200078e001a */
[----:B------:R-:W-:Y:S01]  /*b210*/  MOV R5, RZ ;  /* 0x000000ff00057202 */ /* 0x000fe20000000f00 */
[----:B----4-:R-:W-:Y:S04]  /*b220*/  STG.E.64 desc[UR6][R16.64+0x20], R8 ;  /* 0x0000200810007986 */ /* 0x010fe8000c101b06 */
[----:B------:R1:W-:Y:S04]  /*b230*/  STG.E.64 desc[UR6][R16.64+0x28], R10 ;  /* 0x0000280a10007986 */ /* 0x0003e8000c101b06 */
[----:B--2---:R-:W-:Y:S04]  /*b240*/  STG.E.64 desc[UR6][R16.64+0x30], R12 ;  /* 0x0000300c10007986 */ /* 0x004fe8000c101b06 */
[----:B------:R2:W-:Y:S04]  /*b250*/  STG.E.64 desc[UR6][R16.64+0x38], R14 ;  /* 0x0000380e10007986 */ /* 0x0005e8000c101b06 */
[----:B------:R-:W4:Y:S04]  /*b260*/  LDG.E.128.STRONG.SM R20, desc[UR6][R18.64] ;  /* 0x0000000612147981 */ /* 0x000f28000c1ebd00 */
[----:B------:R-:W2:Y:S01]  /*b270*/  LDG.E.128.STRONG.SM R28, desc[UR6][R18.64+0x1000] ;  /* 0x00100006121c7981 */ /* 0x000ea2000c1ebd00 */
[----:B---3--:R-:W-:-:S03]  /*b280*/  IADD.64 R36, R24, R4 ;  /* 0x0000000418247235 */ /* 0x008fc600078e0200 */
[----:B------:R-:W-:Y:S02]  /*b290*/  IADD3 R33, PT, PT, R3, 0x14, RZ ;  /* 0x0000001403217810 */ /* 0x000fe40007ffe0ff */
[----:B-----5:R-:W-:-:S03]  /*b2a0*/  LEA R38, P0, R36, UR12, 0x3 ;  /* 0x0000000c24267c11 */ /* 0x020fc6000f8018ff */
[----:B------:R-:W-:Y:S01]  /*b2b0*/  IMAD.WIDE.U32 R32, R33, 0x8, R6 ;  /* 0x0000000821207825 */ /* 0x000fe200078e0006 */
[----:B------:R-:W-:-:S04]  /*b2c0*/  LEA.HI.X R39, R36, UR13, R37, 0x3, P0 ;  /* 0x0000000d24277c11 */ /* 0x000fc800080f1c25 */
[----:B----4-:R3:W-:Y:S04]  /*b2d0*/  STG.E.64 desc[UR6][R32.64], R20 ;  /* 0x0000001420007986 */ /* 0x0107e8000c101b06 */
[----:B------:R4:W-:Y:S04]  /*b2e0*/  STG.E.64 desc[UR6][R32.64+0x8], R22 ;  /* 0x0000081620007986 */ /* 0x0009e8000c101b06 */
[----:B--2---:R2:W-:Y:S04]  /*b2f0*/  STG.E.64 desc[UR6][R32.64+0x10], R28 ;  /* 0x0000101c20007986 */ /* 0x0045e8000c101b06 */
[----:B------:R5:W-:Y:S04]  /*b300*/  STG.E.64 desc[UR6][R32.64+0x18], R30 ;  /* 0x0000181e20007986 */ /* 0x000be8000c101b06 */
[----:B-1----:R-:W5:Y:S04]  /*b310*/  LDG.E.128.STRONG.SM R8, desc[UR6][R38.64] ;  /* 0x0000000626087981 */ /* 0x002f68000c1ebd00 */
[----:B------:R-:W5:Y:S01]  /*b320*/  LDG.E.128.STRONG.SM R12, desc[UR6][R38.64+0x1000] ;  /* 0x00100006260c7981 */ /* 0x000f62000c1ebd00 */
[----:B------:R-:W-:-:S02]  /*b330*/  IADD3 R17, PT, PT, R3, 0x18, RZ ;  /* 0x0000001803117810 */ /* 0x000fc40007ffe0ff */
[C---:B------:R-:W-:Y:S02]  /*b340*/  IADD3 R19, PT, PT, R3.reuse, 0x19, RZ ;  /* 0x0000001903137810 */ /* 0x040fe40007ffe0ff */
[C---:B------:R-:W-:Y:S02]  /*b350*/  IADD3 R35, PT, PT, R3.reuse, 0x1a, RZ ;  /* 0x0000001a03237810 */ /* 0x040fe40007ffe0ff */
[----:B------:R-:W-:Y:S01]  /*b360*/  IADD3 R5, PT, PT, R3, 0x1b, RZ ;  /* 0x0000001b03057810 */ /* 0x000fe20007ffe0ff */
[----:B------:R-:W-:Y:S02]  /*b370*/  IMAD R34, R2, 0x800, R34 ;  /* 0x0000080002227824 */ /* 0x000fe400078e0222 */
[----:B------:R-:W-:-:S04]  /*b380*/  IMAD.WIDE.U32 R16, R17, 0x8, R6 ;  /* 0x0000000811107825 */ /* 0x000fc800078e0006 */
[----:B------:R-:W-:-:S04]  /*b390*/  IMAD.WIDE.U32 R18, R19, 0x8, R6 ;  /* 0x0000000813127825 */ /* 0x000fc800078e0006 */
[----:B---3--:R-:W-:-:S04]  /*b3a0*/  IMAD.WIDE.U32 R20, R35, 0x8, R6 ;  /* 0x0000000823147825 */ /* 0x008fc800078e0006 */
[----:B----4-:R-:W-:-:S04]  /*b3b0*/  IMAD.WIDE.U32 R22, R5, 0x8, R6 ;  /* 0x0000000805167825 */ /* 0x010fc800078e0006 */
[----:B--2---:R-:W-:Y:S01]  /*b3c0*/  IMAD.WIDE.U32 R28, R34, 0x8, R26 ;  /* 0x00000008221c7825 */ /* 0x004fe200078e001a */
[----:B-----5:R-:W-:Y:S04]  /*b3d0*/  STG.E.64 desc[UR6][R16.64], R8 ;  /* 0x0000000810007986 */ /* 0x020fe8000c101b06 */
[----:B------:R1:W-:Y:S04]  /*b3e0*/  STG.E.64 desc[UR6][R18.64], R10 ;  /* 0x0000000a12007986 */ /* 0x0003e8000c101b06 */
[----:B------:R-:W-:Y:S04]  /*b3f0*/  STG.E.64 desc[UR6][R20.64], R12 ;  /* 0x0000000c14007986 */ /* 0x000fe8000c101b06 */
        /* <DEDUP_REMOVED lines=10> */
[----:B------:R-:W-:Y:S04]  /*b4a0*/  STG.E.64 desc[UR6][R30.64+0x8], R38 ;  /* 0x000008261e007986 */ /* 0x000fe8000c101b06 */
[----:B----4-:R-:W-:Y:S04]  /*b4b0*/  STG.E.64 desc[UR6][R30.64+0x10], R40 ;  /* 0x000010281e007986 */ /* 0x010fe8000c101b06 */
[----:B------:R4:W-:Y:S04]  /*b4c0*/  STG.E.64 desc[UR6][R30.64+0x18], R42 ;  /* 0x0000182a1e007986 */ /* 0x0009e8000c101b06 */
[----:B-1----:R-:W5:Y:S04]  /*b4d0*/  LDG.E.128.STRONG.SM R8, desc[UR6][R44.64] ;  /* 0x000000062c087981 */ /* 0x002f68000c1ebd00 */
[----:B--2---:R-:W2:Y:S01]  /*b4e0*/  LDG.E.128.STRONG.SM R12, desc[UR6][R44.64+0x1000] ;  /* 0x001000062c0c7981 */ /* 0x004ea2000c1ebd00 */
[----:B------:R-:W-:-:S04]  /*b4f0*/  IMAD R46, R2, 0x800, R4 ;  /* 0x00000800022e7824 */ /* 0x000fc800078e0204 */
[----:B------:R-:W-:Y:S01]  /*b500*/  IMAD.WIDE.U32 R4, R46, 0x8, R26 ;  /* 0x000000082e047825 */ /* 0x000fe200078e001a */
[----:B------:R-:W-:Y:S01]  /*b510*/  MOV R47, RZ ;  /* 0x000000ff002f7202 */ /* 0x000fe20000000f00 */
[----:B-----5:R-:W-:Y:S04]  /*b520*/  STG.E.64 desc[UR6][R30.64+0x20], R8 ;  /* 0x000020081e007986 */ /* 0x020fe8000c101b06 */
[----:B------:R-:W-:Y:S04]  /*b530*/  STG.E.64 desc[UR6][R30.64+0x28], R10 ;  /* 0x0000280a1e007986 */ /* 0x000fe8000c101b06 */
[----:B--2---:R-:W-:Y:S04]  /*b540*/  STG.E.64 desc[UR6][R30.64+0x30], R12 ;  /* 0x0000300c1e007986 */ /* 0x004fe8000c101b06 */
[----:B------:R1:W-:Y:S04]  /*b550*/  STG.E.64 desc[UR6][R30.64+0x38], R14 ;  /* 0x0000380e1e007986 */ /* 0x0003e8000c101b06 */
[----:B------:R-:W2:Y:S04]  /*b560*/  LDG.E.128.STRONG.SM R16, desc[UR6][R4.64] ;  /* 0x0000000604107981 */ /* 0x000ea8000c1ebd00 */
[----:B------:R-:W5:Y:S01]  /*b570*/  LDG.E.128.STRONG.SM R20, desc[UR6][R4.64+0x1000] ;  /* 0x0010000604147981 */ /* 0x000f62000c1ebd00 */
[----:B------:R-:W-:-:S03]  /*b580*/  IADD.64 R32, R24, R46 ;  /* 0x0000002e18207235 */ /* 0x000fc600078e0200 */
[----:B------:R-:W-:Y:S02]  /*b590*/  IADD3 R29, PT, PT, R3, 0x2c, RZ ;  /* 0x0000002c031d7810 */ /* 0x000fe40007ffe0ff */
[----:B---3--:R-:W-:-:S03]  /*b5a0*/  LEA R36, P0, R32, UR12, 0x3 ;  /* 0x0000000c20247c11 */ /* 0x008fc6000f8018ff */
[----:B------:R-:W-:Y:S01]  /*b5b0*/  IMAD.WIDE.U32 R28, R29, 0x8, R6 ;  /* 0x000000081d1c7825 */ /* 0x000fe200078e0006 */
[----:B------:R-:W-:-:S04]  /*b5c0*/  LEA.HI.X R37, R32, UR13, R33, 0x3, P0 ;  /* 0x0000000d20257c11 */ /* 0x000fc800080f1c21 */
[----:B--2---:R-:W-:Y:S04]  /*b5d0*/  STG.E.64 desc[UR6][R28.64], R16 ;  /* 0x000000101c007986 */ /* 0x004fe8000c101b06 */
[----:B------:R-:W-:Y:S04]  /*b5e0*/  STG.E.64 desc[UR6][R28.64+0x8], R18 ;  /* 0x000008121c007986 */ /* 0x000fe8000c101b06 */
[----:B-----5:R-:W-:Y:S04]  /*b5f0*/  STG.E.64 desc[UR6][R28.64+0x10], R20 ;  /* 0x000010141c007986 */ /* 0x020fe8000c101b06 */
[----:B------:R2:W-:Y:S04]  /*b600*/  STG.E.64 desc[UR6][R28.64+0x18], R22 ;  /* 0x000018161c007986 */ /* 0x0005e8000c101b06 */
[----:B----4-:R-:W3:Y:S04]  /*b610*/  LDG.E.128.STRONG.SM R40, desc[UR6][R36.64] ;  /* 0x0000000624287981 */ /* 0x010ee8000c1ebd00 */
[----:B0-----:R-:W4:Y:S01]  /*b620*/  LDG.E.128.STRONG.SM R48, desc[UR6][R36.64+0x1000] ;  /* 0x0010000624307981 */ /* 0x001f22000c1ebd00 */
[----:B-1----:R-:W-:-:S02]  /*b630*/  IADD3 R31, PT, PT, R3, 0x30, RZ ;  /* 0x00000030031f7810 */ /* 0x002fc40007ffe0ff */
[C---:B------:R-:W-:Y:S02]  /*b640*/  IADD3 R33, PT, PT, R3.reuse, 0x31, RZ ;  /* 0x0000003103217810 */ /* 0x040fe40007ffe0ff */
[C---:B------:R-:W-:Y:S02]  /*b650*/  IADD3 R35, PT, PT, R3.reuse, 0x32, RZ ;  /* 0x0000003203237810 */ /* 0x040fe40007ffe0ff */
[----:B------:R-:W-:Y:S01]  /*b660*/  IADD3 R5, PT, PT, R3, 0x33, RZ ;  /* 0x0000003303057810 */ /* 0x000fe20007ffe0ff */
[----:B------:R-:W-:Y:S02]  /*b670*/  IMAD R8, R2, 0x800, R34 ;  /* 0x0000080002087824 */ /* 0x000fe400078e0222 */
[----:B------:R-:W-:-:S04]  /*b680*/  IMAD.WIDE.U32 R30, R31, 0x8, R6 ;  /* 0x000000081f1e7825 */ /* 0x000fc800078e0006 */
[----:B------:R-:W-:-:S04]  /*b690*/  IMAD.WIDE.U32 R32, R33, 0x8, R6 ;  /* 0x0000000821207825 */ /* 0x000fc800078e0006 */
[----:B------:R-:W-:-:S04]  /*b6a0*/  IMAD.WIDE.U32 R34, R35, 0x8, R6 ;  /* 0x0000000823227825 */ /* 0x000fc800078e0006 */
[----:B--2---:R-:W-:-:S04]  /*b6b0*/  IMAD.WIDE.U32 R28, R5, 0x8, R6 ;  /* 0x00000008051c7825 */ /* 0x004fc800078e0006 */
[----:B------:R-:W-:Y:S01]  /*b6c0*/  IMAD.WIDE.U32 R4, R8, 0x8, R26 ;  /* 0x0000000808047825 */ /* 0x000fe200078e001a */
[----:B---3--:R-:W-:Y:S04]  /*b6d0*/  STG.E.64 desc[UR6][R30.64], R40 ;  /* 0x000000281e007986 */ /* 0x008fe8000c101b06 */
[----:B------:R-:W-:Y:S04]  /*b6e0*/  STG.E.64 desc[UR6][R32.64], R42 ;  /* 0x0000002a20007986 */ /* 0x000fe8000c101b06 */
[----:B----4-:R-:W-:Y:S04]  /*b6f0*/  STG.E.64 desc[UR6][R34.64], R48 ;  /* 0x0000003022007986 */ /* 0x010fe8000c101b06 */
[----:B------:R0:W-:Y:S04]  /*b700*/  STG.E.64 desc[UR6][R28.64], R50 ;  /* 0x000000321c007986 */ /* 0x0001e8000c101b06 */
[----:B------:R-:W2:Y:S04]  /*b710*/  LDG.E.128.STRONG.SM R12, desc[UR6][R4.64] ;  /* 0x00000006040c7981 */ /* 0x000ea8000c1ebd00 */
[----:B------:R-:W3:Y:S01]  /*b720*/  LDG.E.128.STRONG.SM R16, desc[UR6][R4.64+0x1000] ;  /* 0x0010000604107981 */ /* 0x000ee2000c1ebd00 */
[----:B------:R-:W-:Y:S01]  /*b730*/  MOV R9, RZ ;  /* 0x000000ff00097202 */ /* 0x000fe20000000f00 */
[----:B------:R-:W-:-:S04]  /*b740*/  IADD3 R11, PT, PT, R3, 0x38, RZ ;  /* 0x00000038030b7810 */ /* 0x000fc80007ffe0ff */
[----:B------:R-:W-:Y:S02]  /*b750*/  IADD.64 R20, R24, R8 ;  /* 0x0000000818147235 */ /* 0x000fe400078e0200 */
[----:B------:R-:W-:-:S03]  /*b760*/  IMAD.WIDE.U32 R10, R11, 0x8, R6 ;  /* 0x000000080b0a7825 */ /* 0x000fc600078e0006 */
[----:B------:R-:W-:-:S04]  /*b770*/  LEA R22, P0, R20, UR12, 0x3 ;  /* 0x0000000c14167c11 */ /* 0x000fc8000f8018ff */
[----:B------:R-:W-:Y:S01]  /*b780*/  LEA.HI.X R23, R20, UR13, R21, 0x3, P0 ;  /* 0x0000000d14177c11 */ /* 0x000fe200080f1c15 */
[----:B--2---:R-:W-:Y:S04]  /*b790*/  STG.E.64 desc[UR6][R10.64], R12 ;  /* 0x0000000c0a007986 */ /* 0x004fe8000c101b06 */
[----:B------:R1:W-:Y:S04]  /*b7a0*/  STG.E.64 desc[UR6][R10.64+0x8], R14 ;  /* 0x0000080e0a007986 */ /* 0x0003e8000c101b06 */
[----:B---3--:R-:W-:Y:S04]  /*b7b0*/  STG.E.64 desc[UR6][R10.64+0x10], R16 ;  /* 0x000010100a007986 */ /* 0x008fe8000c101b06 */
[----:B------:R2:W-:Y:S04]  /*b7c0*/  STG.E.64 desc[UR6][R10.64+0x18], R18 ;  /* 0x000018120a007986 */ /* 0x0005e8000c101b06 */
[----:B0-----:R-:W3:Y:S04]  /*b7d0*/  LDG.E.128.STRONG.SM R28, desc[UR6][R22.64] ;  /* 0x00000006161c7981 */ /* 0x001ee8000c1ebd00 */
[----:B------:R-:W4:Y:S01]  /*b7e0*/  LDG.E.128.STRONG.SM R32, desc[UR6][R22.64+0x1000] ;  /* 0x0010000616207981 */ /* 0x000f22000c1ebd00 */
[----:B------:R-:W-:-:S04]  /*b7f0*/  IMAD R4, R2, 0x800, R46 ;  /* 0x0000080002047824 */ /* 0x000fc800078e022e */
[----:B------:R-:W-:Y:S01]  /*b800*/  IMAD.WIDE.U32 R20, R4, 0x8, R26 ;  /* 0x0000000804147825 */ /* 0x000fe200078e001a */
[----:B------:R-:W-:Y:S01]  /*b810*/  MOV R5, RZ ;  /* 0x000000ff00057202 */ /* 0x000fe20000000f00 */
[----:B---3--:R-:W-:Y:S04]  /*b820*/  STG.E.64 desc[UR6][R10.64+0x20], R28 ;  /* 0x0000201c0a007986 */ /* 0x008fe8000c101b06 */
[----:B------:R0:W-:Y:S04]  /*b830*/  STG.E.64 desc[UR6][R10.64+0x28], R30 ;  /* 0x0000281e0a007986 */ /* 0x0001e8000c101b06 */
[----:B----4-:R-:W-:Y:S04]  /*b840*/  STG.E.64 desc[UR6][R10.64+0x30], R32 ;  /* 0x000030200a007986 */ /* 0x010fe8000c101b06 */
[----:B------:R3:W-:Y:S04]  /*b850*/  STG.E.64 desc[UR6][R10.64+0x38], R34 ;  /* 0x000038220a007986 */ /* 0x0007e8000c101b06 */
[----:B-1----:R-:W4:Y:S04]  /*b860*/  LDG.E.128.STRONG.SM R12, desc[UR6][R20.64] ;  /* 0x00000006140c7981 */ /* 0x002f28000c1ebd00 */
[----:B------:R-:W5:Y:S01]  /*b870*/  LDG.E.128.STRONG.SM R36, desc[UR6][R20.64+0x1000] ;  /* 0x0010000614247981 */ /* 0x000f62000c1ebd00 */
[----:B--2---:R-:W-:-:S03]  /*b880*/  IADD.64 R18, R24, R4 ;  /* 0x0000000418127235 */ /* 0x004fc600078e0200 */
[----:B------:R-:W-:Y:S02]  /*b890*/  IADD3 R17, PT, PT, R3, 0x44, RZ ;  /* 0x0000004403117810 */ /* 0x000fe40007ffe0ff */
[----:B------:R-:W-:-:S03]  /*b8a0*/  LEA R22, P0, R18, UR12, 0x3 ;  /* 0x0000000c12167c11 */ /* 0x000fc6000f8018ff */
[----:B------:R-:W-:Y:S01]  /*b8b0*/  IMAD.WIDE.U32 R16, R17, 0x8, R6 ;  /* 0x0000000811107825 */ /* 0x000fe200078e0006 */
[----:B------:R-:W-:-:S04]  /*b8c0*/  LEA.HI.X R23, R18, UR13, R19, 0x3, P0 ;  /* 0x0000000d12177c11 */ /* 0x000fc800080f1c13 */
[----:B----4-:R1:W-:Y:S04]  /*b8d0*/  STG.E.64 desc[UR6][R16.64], R12 ;  /* 0x0000000c10007986 */ /* 0x0103e8000c101b06 */
[----:B------:R2:W-:Y:S04]  /*b8e0*/  STG.E.64 desc[UR6][R16.64+0x8], R14 ;  /* 0x0000080e10007986 */ /* 0x0005e8000c101b06 */
[----:B-----5:R4:W-:Y:S04]  /*b8f0*/  STG.E.64 desc[UR6][R16.64+0x10], R36 ;  /* 0x0000102410007986 */ /* 0x0209e8000c101b06 */
[----:B------:R4:W-:Y:S04]  /*b900*/  STG.E.64 desc[UR6][R16.64+0x18], R38 ;  /* 0x0000182610007986 */ /* 0x0009e8000c101b06 */
[----:B0-----:R-:W5:Y:S04]  /*b910*/  LDG.E.128.STRONG.SM R28, desc[UR6][R22.64] ;  /* 0x00000006161c7981 */ /* 0x001f68000c1ebd00 */
[----:B---3--:R-:W3:Y:S01]  /*b920*/  LDG.E.128.STRONG.SM R32, desc[UR6][R22.64+0x1000] ;  /* 0x0010000616207981 */ /* 0x008ee2000c1ebd00 */
[----:B------:R-:W-:-:S02]  /*b930*/  IADD3 R11, PT, PT, R3, 0x48, RZ ;  /* 0x00000048030b7810 */ /* 0x000fc40007ffe0ff */
[C---:B------:R-:W-:Y:S02]  /*b940*/  IADD3 R5, PT, PT, R3.reuse, 0x49, RZ ;  /* 0x0000004903057810 */ /* 0x040fe40007ffe0ff */
[C---:B------:R-:W-:Y:S02]  /*b950*/  IADD3 R9, PT, PT, R3.reuse, 0x4a, RZ ;  /* 0x0000004a03097810 */ /* 0x040fe40007ffe0ff */
[----:B------:R-:W-:Y:S02]  /*b960*/  IADD3 R19, PT, PT, R3, 0x4b, RZ ;  /* 0x0000004b03137810 */ /* 0x000fe40007ffe0ff */
[----:B------:R-:W-:Y:S01]  /*b970*/  IADD3 R0, PT, PT, R0, 0x60, RZ ;  /* 0x0000006000007810 */ /* 0x000fe20007ffe0ff */
[----:B------:R-:W-:Y:S01]  /*b980*/  IMAD.WIDE.U32 R10, R11, 0x8, R6 ;  /* 0x000000080b0a7825 */ /* 0x000fe200078e0006 */
[----:B------:R-:W-:-:S03]  /*b990*/  IADD3 R3, PT, PT, R3, 0x60, RZ ;  /* 0x0000006003037810 */ /* 0x000fc60007ffe0ff */
[----:B-1----:R-:W-:Y:S01]  /*b9a0*/  IMAD.WIDE.U32 R12, R5, 0x8, R6 ;  /* 0x00000008050c7825 */ /* 0x002fe200078e0006 */
[----:B------:R-:W-:-:S03]  /*b9b0*/  ISETP.NE.AND P0, PT, R0, 0xcc, PT ;  /* 0x000000cc0000780c */ /* 0x000fc60003f05270 */
[----:B--2---:R-:W-:-:S04]  /*b9c0*/  IMAD.WIDE.U32 R14, R9, 0x8, R6 ;  /* 0x00000008090e7825 */ /* 0x004fc800078e0006 */
[----:B------:R-:W-:-:S04]  /*b9d0*/  IMAD.WIDE.U32 R18, R19, 0x8, R6 ;  /* 0x0000000813127825 */ /* 0x000fc800078e0006 */
[C---:B------:R-:W-:Y:S02]  /*b9e0*/  IMAD R4, R2.reuse, 0x800, R4 ;  /* 0x0000080002047824 */ /* 0x040fe400078e0204 */
[----:B------:R-:W-:Y:S01]  /*b9f0*/  IMAD R41, R2, 0x800, R8 ;  /* 0x0000080002297824 */ /* 0x000fe200078e0208 */
[----:B-----5:R4:W-:Y:S04]  /*ba00*/  STG.E.64 desc[UR6][R10.64], R28 ;  /* 0x0000001c0a007986 */ /* 0x0209e8000c101b06 */
[----:B------:R4:W-:Y:S04]  /*ba10*/  STG.E.64 desc[UR6][R12.64], R30 ;  /* 0x0000001e0c007986 */ /* 0x0009e8000c101b06 */
[----:B---3--:R4:W-:Y:S04]  /*ba20*/  STG.E.64 desc[UR6][R14.64], R32 ;  /* 0x000000200e007986 */ /* 0x0089e8000c101b06 */
[----:B------:R4:W-:Y:S01]  /*ba30*/  STG.E.64 desc[UR6][R18.64], R34 ;  /* 0x0000002212007986 */ /* 0x0009e2000c101b06 */
[----:B------:R-:W-:Y:S05]  /*ba40*/  @P0 BRA `(.L_x_460) ;  /* 0xfffffff000f00947 */ /* 0x000fea000383ffff */
[----:B------:R-:W-:Y:S05]  /*ba50*/  EXIT ;  /* 0x000000000000794d */ /* 0x000fea0003800000 */
.L_x_461:
        /* <DEDUP_REMOVED lines=10> */
.L_x_469:


//--------------------- .nv.shared.KernelGen      --------------------------
	.section	.nv.shared.KernelGen,"aw",@nobits
	.sectionflags	@""
	.align	16
	.zero		1024


//--------------------- .nv.shared.reserved.0     --------------------------
	.section	.nv.shared.reserved.0,"aw",@nobits
	.weak		__nv_reservedSMEM_offset_0_alias
	.size		__nv_reservedSMEM_offset_0_alias, 0, 64
	.other		__nv_reservedSMEM_offset_0_alias,@"STO_CUDA_RESERVED_SHARED STV_DEFAULT"
__nv_reservedSMEM_offset_0_alias:
	.zero		0
	.zero		64


//--------------------- .nv.shared.KernelC        --------------------------
	.section	.nv.shared.KernelC,"aw",@nobits
	.sectionflags	@""
	.align	16
	.zero		1024


//--------------------- .nv.shared.KernelB        --------------------------
	.section	.nv.shared.KernelB,"aw",@nobits
	.sectionflags	@""
	.align	16
	.zero		1024


//--------------------- .nv.shared.KernelA        --------------------------
	.section	.nv.shared.KernelA,"aw",@nobits
	.sectionflags	@""
	.align	16
	.zero		1024


//--------------------- .nv.constant0.KernelGen   --------------------------
	.section	.nv.constant0.KernelGen,"a",@progbits
	.sectionflags	@""
	.align	4
.nv.constant0.KernelGen:
	.zero		1040


//--------------------- .nv.constant0.KernelC     --------------------------
	.section	.nv.constant0.KernelC,"a",@progbits
	.sectionflags	@""
	.align	4
.nv.constant0.KernelC:
	.zero		1040


//--------------------- .nv.constant0.KernelB     --------------------------
	.section	.nv.constant0.KernelB,"a",@progbits
	.sectionflags	@""
	.align	4
.nv.constant0.KernelB:
	.zero		1040


//--------------------- .nv.constant0.KernelA     --------------------------
	.section	.nv.constant0.KernelA,"a",@progbits
	.sectionflags	@""
	.align	4
.nv.constant0.KernelA:
	.zero		1040


//--------------------- SYMBOLS --------------------------

	.type		.nv.reservedSmem.offset0,@object
	.size		.nv.reservedSmem.offset0,0x4
	.type		.nv.reservedSmem.cap,@object
	.size		.nv.reservedSmem.cap,0x4
